	.target	sm_80

	.elftype	@"ET_EXEC"


//--------------------- .note.nv.tkinfo           --------------------------
	.section	.note.nv.tkinfo,"",@"SHT_NOTE"
	.sectionflags	@"SHF_NOTE_NV_TKINFO"
	.tkinfo
        /*0018*/ 	.word	0x00000002
        /*0030*/ 	.string	""
        /*0030*/ 	.string	"ptxas"
        /*0030*/ 	.string	"Cuda compilation tools, release 13.0, V13.0.88"
        /*0030*/ 	.string	"Build cuda_13.0.r13.0/compiler.36424714_0"
        /*0030*/ 	.string	"-v  -suppress-debug-info  -lineinfo  -arch sm_80 "



//--------------------- .note.nv.cuinfo           --------------------------
	.section	.note.nv.cuinfo,"",@"SHT_NOTE"
	.sectionflags	@"SHF_NOTE_NV_CUINFO"
        /*0018*/ 	.short	0x0002
        /*001a*/ 	.short	0x0050
        /*001c*/ 	.short	0x0082
	.zero		2


//--------------------- .nv.info                  --------------------------
	.section	.nv.info,"",@"SHT_CUDA_INFO"
	.align	4


	//----- nvinfo : EIATTR_REGCOUNT
	.align		4
        /*0000*/ 	.byte	0x04, 0x2f
        /*0002*/ 	.short	(.L_1 - .L_0)
	.align		4
.L_0:
        /*0004*/ 	.word	index@(matmul_kernel)
        /*0008*/ 	.word	0x000000ff


	//----- nvinfo : EIATTR_FRAME_SIZE
	.align		4
.L_1:
        /*000c*/ 	.byte	0x04, 0x11
        /*000e*/ 	.short	(.L_3 - .L_2)
	.align		4
.L_2:
        /*0010*/ 	.word	index@(matmul_kernel)
        /*0014*/ 	.word	0x00002268


	//----- nvinfo : EIATTR_MIN_STACK_SIZE
	.align		4
.L_3:
        /*0018*/ 	.byte	0x04, 0x12
        /*001a*/ 	.short	(.L_5 - .L_4)
	.align		4
.L_4:
        /*001c*/ 	.word	index@(matmul_kernel)
        /*0020*/ 	.word	0x00002268
.L_5:


//--------------------- .nv.info.matmul_kernel    --------------------------
	.section	.nv.info.matmul_kernel,"",@"SHT_CUDA_INFO"
	.sectionflags	@""
	.align	4


	//----- nvinfo : EIATTR_CUDA_API_VERSION
	.align		4
        /*0000*/ 	.byte	0x04, 0x37
        /*0002*/ 	.short	(.L_7 - .L_6)
.L_6:
        /*0004*/ 	.word	0x00000082


	//----- nvinfo : EIATTR_SW2861232_WAR
	.align		4
.L_7:
        /*0008*/ 	.byte	0x01, 0x35
	.zero		2


	//----- nvinfo : EIATTR_PARAM_CBANK
	.align		4
        /*000c*/ 	.byte	0x04, 0x0a
        /*000e*/ 	.short	(.L_9 - .L_8)
	.align		4
.L_8:
        /*0010*/ 	.word	index@(.nv.constant0.matmul_kernel)
        /*0014*/ 	.short	0x0160
        /*0016*/ 	.short	0x0050


	//----- nvinfo : EIATTR_CBANK_PARAM_SIZE
	.align		4
.L_9:
        /*0018*/ 	.byte	0x03, 0x19
        /*001a*/ 	.short	0x0050


	//----- nvinfo : EIATTR_KPARAM_INFO
	.align		4
        /*001c*/ 	.byte	0x04, 0x17
        /*001e*/ 	.short	(.L_11 - .L_10)
.L_10:
        /*0020*/ 	.word	0x00000000
        /*0024*/ 	.short	0x000d
        /*0026*/ 	.short	0x0048
        /*0028*/ 	.byte	0x00, 0xf4, 0x21, 0x00


	//----- nvinfo : EIATTR_KPARAM_INFO
	.align		4
.L_11:
        /*002c*/ 	.byte	0x04, 0x17
        /*002e*/ 	.short	(.L_13 - .L_12)
.L_12:
        /*0030*/ 	.word	0x00000000
        /*0034*/ 	.short	0x000c
        /*0036*/ 	.short	0x0040
        /*0038*/ 	.byte	0x00, 0xf4, 0x21, 0x00


	//----- nvinfo : EIATTR_KPARAM_INFO
	.align		4
.L_13:
        /*003c*/ 	.byte	0x04, 0x17
        /*003e*/ 	.short	(.L_15 - .L_14)
.L_14:
        /*0040*/ 	.word	0x00000000
        /*0044*/ 	.short	0x000b
        /*0046*/ 	.short	0x0038
        /*0048*/ 	.byte	0x00, 0xf0, 0x11, 0x00


	//----- nvinfo : EIATTR_KPARAM_INFO
	.align		4
.L_15:
        /*004c*/ 	.byte	0x04, 0x17
        /*004e*/ 	.short	(.L_17 - .L_16)
.L_16:
        /*0050*/ 	.word	0x00000000
        /*0054*/ 	.short	0x000a
        /*0056*/ 	.short	0x0034
        /*0058*/ 	.byte	0x00, 0xf0, 0x11, 0x00


	//----- nvinfo : EIATTR_KPARAM_INFO
	.align		4
.L_17:
        /*005c*/ 	.byte	0x04, 0x17
        /*005e*/ 	.short	(.L_19 - .L_18)
.L_18:
        /*0060*/ 	.word	0x00000000
        /*0064*/ 	.short	0x0009
        /*0066*/ 	.short	0x0030
        /*0068*/ 	.byte	0x00, 0xf0, 0x11, 0x00


	//----- nvinfo : EIATTR_KPARAM_INFO
	.align		4
.L_19:
        /*006c*/ 	.byte	0x04, 0x17
        /*006e*/ 	.short	(.L_21 - .L_20)
.L_20:
        /*0070*/ 	.word	0x00000000
        /*0074*/ 	.short	0x0008
        /*0076*/ 	.short	0x002c
        /*0078*/ 	.byte	0x00, 0xf0, 0x11, 0x00


	//----- nvinfo : EIATTR_KPARAM_INFO
	.align		4
.L_21:
        /*007c*/ 	.byte	0x04, 0x17
        /*007e*/ 	.short	(.L_23 - .L_22)
.L_22:
        /*0080*/ 	.word	0x00000000
        /*0084*/ 	.short	0x0007
        /*0086*/ 	.short	0x0028
        /*0088*/ 	.byte	0x00, 0xf0, 0x11, 0x00


	//----- nvinfo : EIATTR_KPARAM_INFO
	.align		4
.L_23:
        /*008c*/ 	.byte	0x04, 0x17
        /*008e*/ 	.short	(.L_25 - .L_24)
.L_24:
        /*0090*/ 	.word	0x00000000
        /*0094*/ 	.short	0x0006
        /*0096*/ 	.short	0x0024
        /*0098*/ 	.byte	0x00, 0xf0, 0x11, 0x00


	//----- nvinfo : EIATTR_KPARAM_INFO
	.align		4
.L_25:
        /*009c*/ 	.byte	0x04, 0x17
        /*009e*/ 	.short	(.L_27 - .L_26)
.L_26:
        /*00a0*/ 	.word	0x00000000
        /*00a4*/ 	.short	0x0005
        /*00a6*/ 	.short	0x0020
        /*00a8*/ 	.byte	0x00, 0xf0, 0x11, 0x00


	//----- nvinfo : EIATTR_KPARAM_INFO
	.align		4
.L_27:
        /*00ac*/ 	.byte	0x04, 0x17
        /*00ae*/ 	.short	(.L_29 - .L_28)
.L_28:
        /*00b0*/ 	.word	0x00000000
        /*00b4*/ 	.short	0x0004
        /*00b6*/ 	.short	0x001c
        /*00b8*/ 	.byte	0x00, 0xf0, 0x11, 0x00


	//----- nvinfo : EIATTR_KPARAM_INFO
	.align		4
.L_29:
        /*00bc*/ 	.byte	0x04, 0x17
        /*00be*/ 	.short	(.L_31 - .L_30)
.L_30:
        /*00c0*/ 	.word	0x00000000
        /*00c4*/ 	.short	0x0003
        /*00c6*/ 	.short	0x0018
        /*00c8*/ 	.byte	0x00, 0xf0, 0x11, 0x00


	//----- nvinfo : EIATTR_KPARAM_INFO
	.align		4
.L_31:
        /*00cc*/ 	.byte	0x04, 0x17
        /*00ce*/ 	.short	(.L_33 - .L_32)
.L_32:
        /*00d0*/ 	.word	0x00000000
        /*00d4*/ 	.short	0x0002
        /*00d6*/ 	.short	0x0010
        /*00d8*/ 	.byte	0x00, 0xf4, 0x21, 0x00


	//----- nvinfo : EIATTR_KPARAM_INFO
	.align		4
.L_33:
        /*00dc*/ 	.byte	0x04, 0x17
        /*00de*/ 	.short	(.L_35 - .L_34)
.L_34:
        /*00e0*/ 	.word	0x00000000
        /*00e4*/ 	.short	0x0001
        /*00e6*/ 	.short	0x0008
        /*00e8*/ 	.byte	0x00, 0xf4, 0x21, 0x00


	//----- nvinfo : EIATTR_KPARAM_INFO
	.align		4
.L_35:
        /*00ec*/ 	.byte	0x04, 0x17
        /*00ee*/ 	.short	(.L_37 - .L_36)
.L_36:
        /*00f0*/ 	.word	0x00000000
        /*00f4*/ 	.short	0x0000
        /*00f6*/ 	.short	0x0000
        /*00f8*/ 	.byte	0x00, 0xf4, 0x21, 0x00


	//----- nvinfo : EIATTR_MAXREG_COUNT
	.align		4
.L_37:
        /*00fc*/ 	.byte	0x03, 0x1b
        /*00fe*/ 	.short	0x00ff


	//----- nvinfo : EIATTR_NUM_BARRIERS
	.align		4
        /*0100*/ 	.byte	0x02, 0x4c
        /*0102*/ 	.byte	0x01
	.zero		1


	//----- nvinfo : EIATTR_ANNOTATIONS
	.align		4
        /*0104*/ 	.byte	0x04, 0x55
        /*0106*/ 	.short	(.L_39 - .L_38)


	//   ....[0]....
.L_38:
        /*0108*/ 	.word	0x00000001
        /*010c*/ 	.byte	0x10, 0x06, 0x00, 0x00, 0x01, 0x00, 0x00, 0x00, 0x50, 0x06, 0x00, 0x00, 0x01, 0x00, 0x00, 0x00
        /* <DEDUP_REMOVED lines=1025> */
        /*412c*/ 	.byte	0xf0, 0x01, 0x02, 0x00


	//----- nvinfo : EIATTR_MERCURY_ISA_VERSION
	.align		4
.L_39:
        /*4130*/ 	.byte	0x03, 0x5f
        /*4132*/ 	.short	0x0000


	//----- nvinfo : EIATTR_EXIT_INSTR_OFFSETS
	.align		4
        /*4134*/ 	.byte	0x04, 0x1c
        /*4136*/ 	.short	(.L_41 - .L_40)


	//   ....[0]....
.L_40:
        /*4138*/ 	.word	0x0006c330


	//   ....[1]....
        /*413c*/ 	.word	0x0006c350


	//----- nvinfo : EIATTR_REQNTID
	.align		4
.L_41:
        /*4140*/ 	.byte	0x04, 0x10
        /*4142*/ 	.short	(.L_43 - .L_42)
.L_42:
        /*4144*/ 	.word	0x00000080
        /*4148*/ 	.word	0x00000001
        /*414c*/ 	.word	0x00000001
.L_43:


//--------------------- .nv.callgraph             --------------------------
	.section	.nv.callgraph,"",@"SHT_CUDA_CALLGRAPH"
	.align	4
	.sectionentsize	8
	.align		4
        /*0000*/ 	.word	0x00000000
	.align		4
        /*0004*/ 	.word	0xffffffff
	.align		4
        /*0008*/ 	.word	0x00000000
	.align		4
        /*000c*/ 	.word	0xfffffffe
	.align		4
        /*0010*/ 	.word	0x00000000
	.align		4
        /*0014*/ 	.word	0xfffffffd
	.align		4
        /*0018*/ 	.word	0x00000000
	.align		4
        /*001c*/ 	.word	0xfffffffc


//--------------------- .nv.rel.action            --------------------------
	.section	.nv.rel.action,"",@"SHT_CUDA_RELOCINFO"
	.align	8
	.sectionentsize	8
        /*0000*/ 	.byte	0x73, 0x00, 0x00, 0x00, 0x00, 0x00, 0x00, 0x00, 0x00, 0x00, 0x00, 0x11, 0x25, 0x00, 0x05, 0x36


//--------------------- .nv.constant0.matmul_kernel --------------------------
	.section	.nv.constant0.matmul_kernel,"a",@progbits
	.sectionflags	@""
	.align	4
.nv.constant0.matmul_kernel:
	.zero		432


//--------------------- .text.matmul_kernel       --------------------------
	.section	.text.matmul_kernel,"ax",@progbits
	.sectioninfo	@"SHI_REGISTERS=255"
	.align	128
        .global         matmul_kernel
        .type           matmul_kernel,@function
        .size           matmul_kernel,(.L_x_3 - matmul_kernel)
        .other          matmul_kernel,@"STO_CUDA_ENTRY STV_DEFAULT"
matmul_kernel:
.text.matmul_kernel:
[----:B------:R-:W-:Y:S02]  /*0000*/  IMAD.MOV.U32 R1, RZ, RZ, c[0x0][0x28] ;  /* 0x00000a00ff017624 */ /* 0x000fe400078e00ff */
[----:B------:R-:W-:Y:S01]  /*0010*/  IMAD.MOV.U32 R0, RZ, RZ, c[0x0][0x17c] ;  /* 0x00005f00ff007624 */ /* 0x000fe200078e00ff */
[----:B------:R-:W1:Y:S01]  /*0020*/  S2R R7, SR_CTAID.X ;  /* 0x0000000000077919 */ /* 0x000e620000002500 */
[----:B------:R-:W-:Y:S02]  /*0030*/  IABS R27, c[0x0][0x17c] ;  /* 0x00005f00001b7a13 */ /* 0x000fe40000000000 */
[----:B------:R-:W-:Y:S02]  /*0040*/  IABS R12, c[0x0][0x178] ;  /* 0x00005e00000c7a13 */ /* 0x000fe40000000000 */
[----:B------:R-:W-:Y:S02]  /*0050*/  IADD3 R0, R0, 0xff, RZ ;  /* 0x000000ff00007810 */ /* 0x000fe40007ffe0ff */
[----:B------:R-:W-:Y:S02]  /*0060*/  IADD3 R1, R1, -0x2268, RZ ;  /* 0xffffdd9801017810 */ /* 0x000fe40007ffe0ff */
[----:B------:R-:W-:-:S04]  /*0070*/  SHF.R.S32.HI R3, RZ, 0x1f, R0 ;  /* 0x0000001fff037819 */ /* 0x000fc80000011400 */
[----:B------:R-:W-:-:S04]  /*0080*/  LEA.HI R3, R3, R0, RZ, 0x8 ;  /* 0x0000000003037211 */ /* 0x000fc800078f40ff */
[----:B------:R-:W-:-:S05]  /*0090*/  SHF.R.S32.HI R3, RZ, 0x8, R3 ;  /* 0x00000008ff037819 */ /* 0x000fca0000011403 */
[----:B------:R-:W-:Y:S01]  /*00a0*/  IMAD.SHL.U32 R4, R3, 0x8, RZ ;  /* 0x0000000803047824 */ /* 0x000fe200078e00ff */
[----:B-1----:R-:W-:-:S04]  /*00b0*/  IABS R8, R7 ;  /* 0x0000000700087213 */ /* 0x002fc80000000000 */
[-C--:B------:R-:W-:Y:S02]  /*00c0*/  IABS R5, R4.reuse ;  /* 0x0000000400057213 */ /* 0x080fe40000000000 */
[----:B------:R-:W-:Y:S02]  /*00d0*/  IABS R10, R4 ;  /* 0x00000004000a7213 */ /* 0x000fe40000000000 */
[----:B------:R-:W1:Y:S08]  /*00e0*/  I2F.RP R0, R5 ;  /* 0x0000000500007306 */ /* 0x000e700000209400 */
[----:B-1----:R-:W1:Y:S02]  /*00f0*/  MUFU.RCP R0, R0 ;  /* 0x0000000000007308 */ /* 0x002e640000001000 */
[----:B-1----:R-:W-:Y:S01]  /*0100*/  IADD3 R2, R0, 0xffffffe, RZ ;  /* 0x0ffffffe00027810 */ /* 0x002fe20007ffe0ff */
[----:B------:R-:W-:-:S05]  /*0110*/  IMAD.MOV R0, RZ, RZ, -R10 ;  /* 0x000000ffff007224 */ /* 0x000fca00078e0a0a */
[----:B------:R1:W2:Y:S02]  /*0120*/  F2I.FTZ.U32.TRUNC.NTZ R3, R2 ;  /* 0x0000000200037305 */ /* 0x0002a4000021f000 */
[----:B-1----:R-:W-:Y:S02]  /*0130*/  IMAD.MOV.U32 R2, RZ, RZ, RZ ;  /* 0x000000ffff027224 */ /* 0x002fe400078e00ff */
[----:B--2---:R-:W-:-:S04]  /*0140*/  IMAD.MOV R6, RZ, RZ, -R3 ;  /* 0x000000ffff067224 */ /* 0x004fc800078e0a03 */
[----:B------:R-:W-:Y:S02]  /*0150*/  IMAD R9, R6, R5, RZ ;  /* 0x0000000506097224 */ /* 0x000fe400078e02ff */
[----:B------:R-:W-:Y:S02]  /*0160*/  IMAD.MOV.U32 R6, RZ, RZ, R8 ;  /* 0x000000ffff067224 */ /* 0x000fe400078e0008 */
[----:B------:R-:W-:-:S06]  /*0170*/  IMAD.HI.U32 R3, R3, R9, R2 ;  /* 0x0000000903037227 */ /* 0x000fcc00078e0002 */
[----:B------:R-:W-:-:S04]  /*0180*/  IMAD.HI.U32 R3, R3, R6, RZ ;  /* 0x0000000603037227 */ /* 0x000fc800078e00ff */
[----:B------:R-:W-:Y:S02]  /*0190*/  IMAD R0, R3, R0, R6 ;  /* 0x0000000003007224 */ /* 0x000fe400078e0206 */
[----:B------:R-:W1:Y:S03]  /*01a0*/  I2F.RP R6, R27 ;  /* 0x0000001b00067306 */ /* 0x000e660000209400 */
[----:B------:R-:W-:-:S13]  /*01b0*/  ISETP.GT.U32.AND P1, PT, R5, R0, PT ;  /* 0x000000000500720c */ /* 0x000fda0003f24070 */
[----:B------:R-:W-:Y:S01]  /*01c0*/  @!P1 IMAD.IADD R0, R0, 0x1, -R5 ;  /* 0x0000000100009824 */ /* 0x000fe200078e0a05 */
[----:B------:R-:W-:Y:S01]  /*01d0*/  @!P1 IADD3 R3, R3, 0x1, RZ ;  /* 0x0000000103039810 */ /* 0x000fe20007ffe0ff */
[----:B-1----:R-:W-:Y:S01]  /*01e0*/  MUFU.RCP R6, R6 ;  /* 0x0000000600067308 */ /* 0x002fe20000001000 */
[----:B------:R-:W-:Y:S02]  /*01f0*/  ISETP.NE.AND P1, PT, R4, RZ, PT ;  /* 0x000000ff0400720c */ /* 0x000fe40003f25270 */
[----:B------:R-:W-:Y:S02]  /*0200*/  ISETP.GE.U32.AND P0, PT, R0, R5, PT ;  /* 0x000000050000720c */ /* 0x000fe40003f06070 */
[----:B------:R-:W-:-:S03]  /*0210*/  LOP3.LUT R0, R7, R4, RZ, 0x3c, !PT ;  /* 0x0000000407007212 */ /* 0x000fc600078e3cff */
[----:B------:R-:W1:Y:S01]  /*0220*/  I2F.RP R5, R12 ;  /* 0x0000000c00057306 */ /* 0x000e620000209400 */
[----:B------:R-:W-:Y:S02]  /*0230*/  ISETP.GE.AND P2, PT, R0, RZ, PT ;  /* 0x000000ff0000720c */ /* 0x000fe40003f46270 */
[----:B------:R-:W-:-:S04]  /*0240*/  MOV R0, c[0x0][0x178] ;  /* 0x00005e0000007a02 */ /* 0x000fc80000000f00 */
[----:B------:R-:W-:Y:S02]  /*0250*/  IADD3 R0, R0, 0x7f, RZ ;  /* 0x0000007f00007810 */ /* 0x000fe40007ffe0ff */
[----:B------:R-:W-:-:S05]  /*0260*/  @P0 IADD3 R3, R3, 0x1, RZ ;  /* 0x0000000103030810 */ /* 0x000fca0007ffe0ff */
[----:B------:R-:W-:Y:S01]  /*0270*/  IMAD.MOV.U32 R2, RZ, RZ, R3 ;  /* 0x000000ffff027224 */ /* 0x000fe200078e0003 */
[----:B------:R-:W-:Y:S01]  /*0280*/  SHF.R.S32.HI R3, RZ, 0x1f, R0 ;  /* 0x0000001fff037819 */ /* 0x000fe20000011400 */
[----:B-1----:R-:W-:Y:S02]  /*0290*/  MUFU.RCP R5, R5 ;  /* 0x0000000500057308 */ /* 0x002fe40000001000 */
[----:B------:R-:W-:Y:S01]  /*02a0*/  @!P2 IMAD.MOV R2, RZ, RZ, -R2 ;  /* 0x000000ffff02a224 */ /* 0x000fe200078e0a02 */
[----:B------:R-:W-:Y:S02]  /*02b0*/  @!P1 LOP3.LUT R2, RZ, R4, RZ, 0x33, !PT ;  /* 0x00000004ff029212 */ /* 0x000fe400078e33ff */
[----:B------:R-:W-:-:S03]  /*02c0*/  LEA.HI R3, R3, R0, RZ, 0x7 ;  /* 0x0000000003037211 */ /* 0x000fc600078f38ff */
[----:B------:R-:W-:Y:S02]  /*02d0*/  IMAD.SHL.U32 R11, R2, 0x8, RZ ;  /* 0x00000008020b7824 */ /* 0x000fe400078e00ff */
[----:B------:R-:W-:-:S03]  /*02e0*/  IMAD.MOV R2, RZ, RZ, -R2 ;  /* 0x000000ffff027224 */ /* 0x000fc600078e0a02 */
[----:B------:R-:W-:Y:S01]  /*02f0*/  LEA.HI.SX32 R3, R3, -R11, 0x19 ;  /* 0x8000000b03037211 */ /* 0x000fe200078fcaff */
[----:B------:R-:W-:Y:S02]  /*0300*/  IMAD R14, R4, R2, R7 ;  /* 0x00000002040e7224 */ /* 0x000fe400078e0207 */
[----:B------:R-:W-:Y:S01]  /*0310*/  IMAD.MOV.U32 R2, RZ, RZ, RZ ;  /* 0x000000ffff027224 */ /* 0x000fe200078e00ff */
[----:B------:R-:W-:-:S04]  /*0320*/  IMNMX R13, R3, 0x8, PT ;  /* 0x00000008030d7817 */ /* 0x000fc80003800200 */
[-C--:B------:R-:W-:Y:S02]  /*0330*/  IABS R9, R13.reuse ;  /* 0x0000000d00097213 */ /* 0x080fe40000000000 */
[----:B------:R-:W-:Y:S02]  /*0340*/  IABS R4, R13 ;  /* 0x0000000d00047213 */ /* 0x000fe40000000000 */
[----:B------:R-:W1:Y:S08]  /*0350*/  I2F.RP R0, R9 ;  /* 0x0000000900007306 */ /* 0x000e700000209400 */
[----:B-1----:R-:W1:Y:S02]  /*0360*/  MUFU.RCP R0, R0 ;  /* 0x0000000000007308 */ /* 0x002e640000001000 */
[----:B-1----:R-:W-:-:S02]  /*0370*/  IADD3 R3, R0, 0xffffffe, RZ ;  /* 0x0ffffffe00037810 */ /* 0x002fc40007ffe0ff */
[----:B------:R-:W-:-:S04]  /*0380*/  IABS R0, R14 ;  /* 0x0000000e00007213 */ /* 0x000fc80000000000 */
[----:B------:R-:W1:Y:S02]  /*0390*/  F2I.FTZ.U32.TRUNC.NTZ R3, R3 ;  /* 0x0000000300037305 */ /* 0x000e64000021f000 */
[----:B-1----:R-:W-:-:S04]  /*03a0*/  IMAD.MOV R8, RZ, RZ, -R3 ;  /* 0x000000ffff087224 */ /* 0x002fc800078e0a03 */
[----:B------:R-:W-:-:S04]  /*03b0*/  IMAD R7, R8, R9, RZ ;  /* 0x0000000908077224 */ /* 0x000fc800078e02ff */
[----:B------:R-:W-:-:S04]  /*03c0*/  IMAD.HI.U32 R2, R3, R7, R2 ;  /* 0x0000000703027227 */ /* 0x000fc800078e0002 */
[----:B------:R-:W-:Y:S02]  /*03d0*/  IMAD.MOV.U32 R3, RZ, RZ, R0 ;  /* 0x000000ffff037224 */ /* 0x000fe400078e0000 */
[----:B------:R-:W-:Y:S01]  /*03e0*/  IMAD.MOV R0, RZ, RZ, -R4 ;  /* 0x000000ffff007224 */ /* 0x000fe200078e0a04 */
[----:B------:R-:W-:Y:S01]  /*03f0*/  IADD3 R4, R6, 0xffffffe, RZ ;  /* 0x0ffffffe06047810 */ /* 0x000fe20007ffe0ff */
[----:B------:R-:W-:-:S04]  /*0400*/  IMAD.HI.U32 R2, R2, R3, RZ ;  /* 0x0000000302027227 */ /* 0x000fc800078e00ff */
[----:B------:R-:W-:Y:S01]  /*0410*/  IMAD R0, R2, R0, R3 ;  /* 0x0000000002007224 */ /* 0x000fe200078e0203 */
[----:B------:R-:W-:Y:S02]  /*0420*/  IADD3 R3, R5, 0xffffffe, RZ ;  /* 0x0ffffffe05037810 */ /* 0x000fe40007ffe0ff */
[----:B------:R1:W-:Y:S02]  /*0430*/  F2I.FTZ.U32.TRUNC.NTZ R5, R4 ;  /* 0x0000000400057305 */ /* 0x0003e4000021f000 */
[----:B------:R-:W-:-:S06]  /*0440*/  ISETP.GT.U32.AND P1, PT, R9, R0, PT ;  /* 0x000000000900720c */ /* 0x000fcc0003f24070 */
[----:B------:R-:W2:Y:S01]  /*0450*/  F2I.FTZ.U32.TRUNC.NTZ R3, R3 ;  /* 0x0000000300037305 */ /* 0x000ea2000021f000 */
[----:B-1----:R-:W-:-:S06]  /*0460*/  IMAD.MOV.U32 R4, RZ, RZ, RZ ;  /* 0x000000ffff047224 */ /* 0x002fcc00078e00ff */
[-C--:B------:R-:W-:Y:S02]  /*0470*/  @!P1 IADD3 R0, R0, -R9.reuse, RZ ;  /* 0x8000000900009210 */ /* 0x080fe40007ffe0ff */
[----:B------:R-:W-:Y:S02]  /*0480*/  @!P1 IADD3 R2, R2, 0x1, RZ ;  /* 0x0000000102029810 */ /* 0x000fe40007ffe0ff */
[----:B------:R-:W-:Y:S02]  /*0490*/  ISETP.GE.U32.AND P0, PT, R0, R9, PT ;  /* 0x000000090000720c */ /* 0x000fe40003f06070 */
[----:B------:R-:W-:Y:S02]  /*04a0*/  LOP3.LUT R0, R14, R13, RZ, 0x3c, !PT ;  /* 0x0000000d0e007212 */ /* 0x000fe400078e3cff */
[----:B------:R-:W-:Y:S01]  /*04b0*/  ISETP.NE.AND P1, PT, R13, RZ, PT ;  /* 0x000000ff0d00720c */ /* 0x000fe20003f25270 */
[----:B--2---:R-:W-:Y:S01]  /*04c0*/  IMAD.MOV R9, RZ, RZ, -R3 ;  /* 0x000000ffff097224 */ /* 0x004fe200078e0a03 */
[----:B------:R-:W-:Y:S01]  /*04d0*/  ISETP.GE.AND P2, PT, R0, RZ, PT ;  /* 0x000000ff0000720c */ /* 0x000fe20003f46270 */
[----:B------:R-:W-:-:S02]  /*04e0*/  IMAD.MOV R0, RZ, RZ, -R5 ;  /* 0x000000ffff007224 */ /* 0x000fc400078e0a05 */
[----:B------:R-:W-:Y:S02]  /*04f0*/  IMAD R9, R9, R12, RZ ;  /* 0x0000000c09097224 */ /* 0x000fe400078e02ff */
[----:B------:R-:W-:Y:S02]  /*0500*/  IMAD R25, R0, R27, RZ ;  /* 0x0000001b00197224 */ /* 0x000fe400078e02ff */
[----:B------:R-:W-:Y:S02]  /*0510*/  @P0 IADD3 R2, R2, 0x1, RZ ;  /* 0x0000000102020810 */ /* 0x000fe40007ffe0ff */
[----:B------:R-:W-:-:S04]  /*0520*/  IMAD.HI.U32 R25, R5, R25, R4 ;  /* 0x0000001905197227 */ /* 0x000fc800078e0004 */
[----:B------:R-:W-:Y:S02]  /*0530*/  IMAD.MOV.U32 R6, RZ, RZ, R2 ;  /* 0x000000ffff067224 */ /* 0x000fe400078e0002 */
[----:B------:R-:W-:Y:S02]  /*0540*/  IMAD.MOV.U32 R2, RZ, RZ, RZ ;  /* 0x000000ffff027224 */ /* 0x000fe400078e00ff */
[----:B------:R-:W-:Y:S01]  /*0550*/  @!P2 IMAD.MOV R6, RZ, RZ, -R6 ;  /* 0x000000ffff06a224 */ /* 0x000fe200078e0a06 */
[----:B------:R-:W-:Y:S01]  /*0560*/  @!P1 LOP3.LUT R6, RZ, R13, RZ, 0x33, !PT ;  /* 0x0000000dff069212 */ /* 0x000fe200078e33ff */
[----:B------:R-:W-:-:S04]  /*0570*/  IMAD.HI.U32 R9, R3, R9, R2 ;  /* 0x0000000903097227 */ /* 0x000fc800078e0002 */
[----:B------:R-:W-:Y:S02]  /*0580*/  IMAD.SHL.U32 R252, R6, 0x100, RZ ;  /* 0x0000010006fc7824 */ /* 0x000fe400078e00ff */
[----:B------:R-:W-:-:S03]  /*0590*/  IMAD.MOV R6, RZ, RZ, -R6 ;  /* 0x000000ffff067224 */ /* 0x000fc600078e0a06 */
[----:B------:R-:W-:Y:S01]  /*05a0*/  IABS R8, R252 ;  /* 0x000000fc00087213 */ /* 0x000fe20000000000 */
[----:B------:R-:W-:Y:S01]  /*05b0*/  IMAD R6, R13, R6, R14 ;  /* 0x000000060d067224 */ /* 0x000fe200078e020e */
[C---:B------:R-:W-:Y:S02]  /*05c0*/  IADD3 R16, R252.reuse, 0x1, RZ ;  /* 0x00000001fc107810 */ /* 0x040fe40007ffe0ff */
[C---:B------:R-:W-:Y:S01]  /*05d0*/  IADD3 R17, R252.reuse, 0xff, RZ ;  /* 0x000000fffc117810 */ /* 0x040fe20007ffe0ff */
[C---:B------:R-:W-:Y:S01]  /*05e0*/  IMAD.HI.U32 R0, R25.reuse, R8, RZ ;  /* 0x0000000819007227 */ /* 0x040fe200078e00ff */
[----:B------:R-:W-:Y:S02]  /*05f0*/  IABS R20, R16 ;  /* 0x0000001000147213 */ /* 0x000fe40000000000 */
[----:B------:R-:W-:Y:S01]  /*0600*/  IADD3 R15, R252, 0x2, RZ ;  /* 0x00000002fc0f7810 */ /* 0x000fe20007ffe0ff */
[----:B------:R1:W-:Y:S01]  /*0610*/  STL [R1+0x15cc], R17 ;  /* 0x0015cc1101007387 */ /* 0x0003e20000100800 */
[----:B------:R-:W-:Y:S01]  /*0620*/  IADD3 R0, -R0, RZ, RZ ;  /* 0x000000ff00007210 */ /* 0x000fe20007ffe1ff */
[----:B------:R-:W-:Y:S01]  /*0630*/  IMAD.HI.U32 R2, R25, R20, RZ ;  /* 0x0000001419027227 */ /* 0x000fe200078e00ff */
[----:B------:R-:W-:Y:S01]  /*0640*/  IABS R10, R15 ;  /* 0x0000000f000a7213 */ /* 0x000fe20000000000 */
[----:B------:R2:W-:Y:S01]  /*0650*/  STL [R1+0x11dc], R16 ;  /* 0x0011dc1001007387 */ /* 0x0005e20000100800 */
[----:B------:R-:W-:Y:S01]  /*0660*/  IABS R26, R17 ;  /* 0x00000011001a7213 */ /* 0x000fe20000000000 */
[----:B------:R-:W-:Y:S01]  /*0670*/  IMAD R13, R27, R0, R8 ;  /* 0x000000001b0d7224 */ /* 0x000fe200078e0208 */
[C---:B------:R-:W-:Y:S01]  /*0680*/  IADD3 R7, R252.reuse, 0x6, RZ ;  /* 0x00000006fc077810 */ /* 0x040fe20007ffe0ff */
[----:B------:R-:W-:Y:S01]  /*0690*/  IMAD.MOV R2, RZ, RZ, -R2 ;  /* 0x000000ffff027224 */ /* 0x000fe200078e0a02 */
[----:B------:R3:W-:Y:S01]  /*06a0*/  STL [R1+0x11d8], R15 ;  /* 0x0011d80f01007387 */ /* 0x0007e20000100800 */
[C---:B-1----:R-:W-:Y:S01]  /*06b0*/  IADD3 R17, R252.reuse, 0x3, RZ ;  /* 0x00000003fc117810 */ /* 0x042fe20007ffe0ff */
[----:B------:R-:W-:Y:S01]  /*06c0*/  IMAD.HI.U32 R3, R25, R10, RZ ;  /* 0x0000000a19037227 */ /* 0x000fe200078e00ff */
[----:B------:R-:W-:-:S02]  /*06d0*/  IADD3 R5, R252, 0x7, RZ ;  /* 0x00000007fc057810 */ /* 0x000fc40007ffe0ff */
[C---:B--2---:R-:W-:Y:S01]  /*06e0*/  IADD3 R16, R252.reuse, 0x4, RZ ;  /* 0x00000004fc107810 */ /* 0x044fe20007ffe0ff */
[----:B------:R-:W-:Y:S01]  /*06f0*/  IMAD R20, R27, R2, R20 ;  /* 0x000000021b147224 */ /* 0x000fe200078e0214 */
[----:B------:R-:W-:Y:S01]  /*0700*/  STL [R1+0x11d4], R17 ;  /* 0x0011d41101007387 */ /* 0x000fe20000100800 */
[----:B------:R-:W-:Y:S01]  /*0710*/  IMAD.MOV R3, RZ, RZ, -R3 ;  /* 0x000000ffff037224 */ /* 0x000fe200078e0a03 */
[----:B------:R-:W-:Y:S01]  /*0720*/  IABS R8, R16 ;  /* 0x0000001000087213 */ /* 0x000fe20000000000 */
[C---:B------:R-:W-:Y:S01]  /*0730*/  IMAD.HI.U32 R4, R25.reuse, R26, RZ ;  /* 0x0000001a19047227 */ /* 0x040fe200078e00ff */
[C---:B---3--:R-:W-:Y:S01]  /*0740*/  IADD3 R15, R252.reuse, 0x5, RZ ;  /* 0x00000005fc0f7810 */ /* 0x048fe20007ffe0ff */
[----:B------:R1:W-:Y:S01]  /*0750*/  STL [R1+0x123c], R16 ;  /* 0x00123c1001007387 */ /* 0x0003e20000100800 */
[----:B------:R-:W-:Y:S01]  /*0760*/  IABS R18, R17 ;  /* 0x0000001100127213 */ /* 0x000fe20000000000 */
[----:B------:R-:W-:Y:S01]  /*0770*/  IMAD.HI.U32 R2, R25, R8, RZ ;  /* 0x0000000819027227 */ /* 0x000fe200078e00ff */
[C---:B------:R-:W-:Y:S01]  /*0780*/  IADD3 R21, R252.reuse, 0x8, RZ ;  /* 0x00000008fc157810 */ /* 0x040fe20007ffe0ff */
[----:B------:R2:W-:Y:S01]  /*0790*/  STL [R1+0x1238], R15 ;  /* 0x0012380f01007387 */ /* 0x0005e20000100800 */
[----:B------:R-:W-:Y:S01]  /*07a0*/  IABS R14, R7 ;  /* 0x00000007000e7213 */ /* 0x000fe20000000000 */
[----:B------:R-:W-:Y:S01]  /*07b0*/  IMAD R19, R27, R3, R10 ;  /* 0x000000031b137224 */ /* 0x000fe200078e020a */
[C---:B------:R-:W-:Y:S01]  /*07c0*/  IADD3 R10, R252.reuse, 0xa, RZ ;  /* 0x0000000afc0a7810 */ /* 0x040fe20007ffe0ff */
[----:B------:R-:W-:Y:S01]  /*07d0*/  IMAD.MOV R2, RZ, RZ, -R2 ;  /* 0x000000ffff027224 */ /* 0x000fe200078e0a02 */
[----:B------:R3:W-:Y:S01]  /*07e0*/  STL [R1+0x1248], R7 ;  /* 0x0012480701007387 */ /* 0x0007e20000100800 */
[----:B-1----:R-:W-:Y:S01]  /*07f0*/  IABS R16, R15 ;  /* 0x0000000f00107213 */ /* 0x002fe20000000000 */
[C---:B------:R-:W-:Y:S01]  /*0800*/  IMAD.HI.U32 R0, R25.reuse, R18, RZ ;  /* 0x0000001219007227 */ /* 0x040fe200078e00ff */
[----:B------:R-:W-:Y:S01]  /*0810*/  IABS R28, R5 ;  /* 0x00000005001c7213 */ /* 0x000fe20000000000 */
[----:B------:R1:W-:Y:S01]  /*0820*/  STL [R1+0x1244], R5 ;  /* 0x0012440501007387 */ /* 0x0003e20000100800 */
[C---:B--2---:R-:W-:Y:S01]  /*0830*/  IADD3 R15, R252.reuse, 0x9, RZ ;  /* 0x00000009fc0f7810 */ /* 0x044fe20007ffe0ff */
[----:B------:R-:W-:Y:S01]  /*0840*/  IMAD.MOV R4, RZ, RZ, -R4 ;  /* 0x000000ffff047224 */ /* 0x000fe200078e0a04 */
[----:B------:R-:W-:Y:S01]  /*0850*/  IADD3 R23, R252, 0xd, RZ ;  /* 0x0000000dfc177810 */ /* 0x000fe20007ffe0ff */
[----:B------:R-:W-:Y:S01]  /*0860*/  IMAD.HI.U32 R3, R25, R16, RZ ;  /* 0x0000001019037227 */ /* 0x000fe200078e00ff */
[----:B------:R-:W-:Y:S01]  /*0870*/  STL [R1+0x124c], R21 ;  /* 0x00124c1501007387 */ /* 0x000fe20000100800 */
[----:B------:R-:W-:-:S02]  /*0880*/  IABS R30, R15 ;  /* 0x0000000f001e7213 */ /* 0x000fc40000000000 */
[----:B------:R-:W-:Y:S01]  /*0890*/  IMAD R17, R27, R2, R8 ;  /* 0x000000021b117224 */ /* 0x000fe200078e0208 */
[----:B------:R-:W-:Y:S01]  /*08a0*/  STL [R1+0x1254], R15 ;  /* 0x0012540f01007387 */ /* 0x000fe20000100800 */
[----:B------:R-:W-:Y:S01]  /*08b0*/  IMAD.MOV R0, RZ, RZ, -R0 ;  /* 0x000000ffff007224 */ /* 0x000fe200078e0a00 */
[----:B------:R-:W-:Y:S01]  /*08c0*/  IABS R8, R21 ;  /* 0x0000001500087213 */ /* 0x000fe20000000000 */
[----:B------:R-:W-:Y:S01]  /*08d0*/  IMAD.IADD R6, R11, 0x1, R6 ;  /* 0x000000010b067824 */ /* 0x000fe200078e0206 */
[----:B------:R2:W-:Y:S01]  /*08e0*/  STL [R1+0x1258], R10 ;  /* 0x0012580a01007387 */ /* 0x0005e20000100800 */
[----:B------:R-:W-:Y:S01]  /*08f0*/  IMAD R26, R27, R4, R26 ;  /* 0x000000041b1a7224 */ /* 0x000fe200078e021a */
[C---:B------:R-:W-:Y:S01]  /*0900*/  IADD3 R11, R252.reuse, 0xb, RZ ;  /* 0x0000000bfc0b7810 */ /* 0x040fe20007ffe0ff */
[----:B------:R-:W-:Y:S01]  /*0910*/  IMAD.MOV R3, RZ, RZ, -R3 ;  /* 0x000000ffff037224 */ /* 0x000fe200078e0a03 */
[C---:B---3--:R-:W-:Y:S01]  /*0920*/  IADD3 R7, R252.reuse, 0xc, RZ ;  /* 0x0000000cfc077810 */ /* 0x048fe20007ffe0ff */
[C---:B------:R-:W-:Y:S01]  /*0930*/  IMAD.HI.U32 R4, R25.reuse, R14, RZ ;  /* 0x0000000e19047227 */ /* 0x040fe200078e00ff */
[----:B------:R-:W-:Y:S01]  /*0940*/  IABS R32, R11 ;  /* 0x0000000b00207213 */ /* 0x000fe20000000000 */
[----:B------:R3:W-:Y:S01]  /*0950*/  STL [R1+0x1260], R11 ;  /* 0x0012600b01007387 */ /* 0x0007e20000100800 */
[----:B------:R-:W-:Y:S01]  /*0960*/  IABS R22, R7 ;  /* 0x0000000700167213 */ /* 0x000fe20000000000 */
[----:B-1----:R-:W-:Y:S01]  /*0970*/  IMAD.HI.U32 R5, R25, R28, RZ ;  /* 0x0000001c19057227 */ /* 0x002fe200078e00ff */
[----:B--2---:R-:W-:Y:S01]  /*0980*/  IABS R10, R10 ;  /* 0x0000000a000a7213 */ /* 0x004fe20000000000 */
[----:B------:R1:W-:Y:S01]  /*0990*/  STL [R1+0x1264], R7 ;  /* 0x0012640701007387 */ /* 0x0003e20000100800 */
[C---:B------:R-:W-:Y:S01]  /*09a0*/  IADD3 R21, R252.reuse, 0xe, RZ ;  /* 0x0000000efc157810 */ /* 0x040fe20007ffe0ff */
[----:B------:R-:W-:Y:S01]  /*09b0*/  IMAD R18, R27, R0, R18 ;  /* 0x000000001b127224 */ /* 0x000fe200078e0212 */
[----:B------:R-:W-:Y:S01]  /*09c0*/  IADD3 R5, -R5, RZ, RZ ;  /* 0x000000ff05057210 */ /* 0x000fe20007ffe1ff */
[----:B------:R-:W-:Y:S01]  /*09d0*/  IMAD.HI.U32 R0, R25, R8, RZ ;  /* 0x0000000819007227 */ /* 0x000fe200078e00ff */
[C---:B------:R-:W-:Y:S01]  /*09e0*/  IADD3 R15, R252.reuse, 0xf, RZ ;  /* 0x0000000ffc0f7810 */ /* 0x040fe20007ffe0ff */
[----:B------:R2:W-:Y:S01]  /*09f0*/  STL [R1+0x126c], R23 ;  /* 0x00126c1701007387 */ /* 0x0005e20000100800 */
[C---:B---3--:R-:W-:Y:S01]  /*0a00*/  IADD3 R11, R252.reuse, 0x10, RZ ;  /* 0x00000010fc0b7810 */ /* 0x048fe20007ffe0ff */
[----:B------:R-:W-:Y:S01]  /*0a10*/  IMAD R16, R27, R3, R16 ;  /* 0x000000031b107224 */ /* 0x000fe200078e0210 */
[----:B------:R-:W-:Y:S01]  /*0a20*/  IABS R34, R23 ;  /* 0x0000001700227213 */ /* 0x000fe20000000000 */
[----:B------:R-:W-:Y:S01]  /*0a30*/  IMAD.MOV R4, RZ, RZ, -R4 ;  /* 0x000000ffff047224 */ /* 0x000fe200078e0a04 */
[----:B------:R-:W-:Y:S01]  /*0a40*/  IABS R36, R15 ;  /* 0x0000000f00247213 */ /* 0x000fe20000000000 */
[C---:B------:R-:W-:Y:S01]  /*0a50*/  IMAD.HI.U32 R3, R25.reuse, R10, RZ ;  /* 0x0000000a19037227 */ /* 0x040fe200078e00ff */
[C---:B-1----:R-:W-:Y:S01]  /*0a60*/  IADD3 R7, R252.reuse, 0x11, RZ ;  /* 0x00000011fc077810 */ /* 0x042fe20007ffe0ff */
[----:B------:R-:W-:Y:S01]  /*0a70*/  STL [R1+0x1274], R21 ;  /* 0x0012741501007387 */ /* 0x000fe20000100800 */
[C---:B------:R-:W-:Y:S01]  /*0a80*/  IADD3 R24, R252.reuse, 0xb7, RZ ;  /* 0x000000b7fc187810 */ /* 0x040fe20007ffe0ff */
[----:B------:R-:W-:Y:S01]  /*0a90*/  IMAD.MOV R0, RZ, RZ, -R0 ;  /* 0x000000ffff007224 */ /* 0x000fe200078e0a00 */
[----:B------:R-:W-:Y:S01]  /*0aa0*/  IABS R38, R7 ;  /* 0x0000000700267213 */ /* 0x000fe20000000000 */
[----:B------:R-:W-:Y:S01]  /*0ab0*/  IMAD.HI.U32 R2, R25, R30, RZ ;  /* 0x0000001e19027227 */ /* 0x000fe200078e00ff */
[----:B------:R1:W-:Y:S01]  /*0ac0*/  STL [R1+0x1278], R15 ;  /* 0x0012780f01007387 */ /* 0x0003e20000100800 */
[----:B--2---:R-:W-:-:S02]  /*0ad0*/  IADD3 R23, R252, 0x17, RZ ;  /* 0x00000017fc177810 */ /* 0x004fc40007ffe0ff */
[----:B------:R-:W-:Y:S01]  /*0ae0*/  IMAD R14, R27, R4, R14 ;  /* 0x000000041b0e7224 */ /* 0x000fe200078e020e */
[----:B------:R-:W-:Y:S01]  /*0af0*/  STL [R1+0x127c], R11 ;  /* 0x00127c0b01007387 */ /* 0x000fe20000100800 */
[----:B------:R-:W-:Y:S01]  /*0b00*/  IMAD.MOV R3, RZ, RZ, -R3 ;  /* 0x000000ffff037224 */ /* 0x000fe200078e0a03 */
[----:B------:R-:W-:Y:S01]  /*0b10*/  IABS R44, R23 ;  /* 0x00000017002c7213 */ /* 0x000fe20000000000 */
[----:B------:R-:W-:Y:S01]  /*0b20*/  IMAD.HI.U32 R4, R25, R32, RZ ;  /* 0x0000002019047227 */ /* 0x000fe200078e00ff */
[----:B------:R2:W-:Y:S01]  /*0b30*/  STL [R1+0x1284], R7 ;  /* 0x0012840701007387 */ /* 0x0005e20000100800 */
[----:B------:R-:W-:Y:S02]  /*0b40*/  IABS R204, R24 ;  /* 0x0000001800cc7213 */ /* 0x000fe40000000000 */
[C---:B------:R-:W-:Y:S01]  /*0b50*/  IMAD R29, R27.reuse, R0, R8 ;  /* 0x000000001b1d7224 */ /* 0x040fe200078e0208 */
[----:B------:R-:W-:Y:S01]  /*0b60*/  IABS R8, R21 ;  /* 0x0000001500087213 */ /* 0x000fe20000000000 */
[----:B------:R-:W-:Y:S01]  /*0b70*/  IMAD R28, R27, R5, R28 ;  /* 0x000000051b1c7224 */ /* 0x000fe200078e021c */
[C---:B-1----:R-:W-:Y:S01]  /*0b80*/  IADD3 R15, R252.reuse, 0x14, RZ ;  /* 0x00000014fc0f7810 */ /* 0x042fe20007ffe0ff */
[----:B------:R-:W-:Y:S01]  /*0b90*/  IMAD.MOV R2, RZ, RZ, -R2 ;  /* 0x000000ffff027224 */ /* 0x000fe200078e0a02 */
[C---:B------:R-:W-:Y:S01]  /*0ba0*/  IADD3 R21, R252.reuse, 0x13, RZ ;  /* 0x00000013fc157810 */ /* 0x040fe20007ffe0ff */
[----:B------:R-:W-:Y:S01]  /*0bb0*/  IMAD.HI.U32 R5, R25, R22, RZ ;  /* 0x0000001619057227 */ /* 0x000fe200078e00ff */
[----:B--2---:R-:W-:-:S02]  /*0bc0*/  IADD3 R7, R252, 0x16, RZ ;  /* 0x00000016fc077810 */ /* 0x004fc40007ffe0ff */
[----:B------:R-:W-:Y:S01]  /*0bd0*/  IABS R40, R21 ;  /* 0x0000001500287213 */ /* 0x000fe20000000000 */
[C---:B------:R-:W-:Y:S01]  /*0be0*/  IMAD R31, R27.reuse, R3, R10 ;  /* 0x000000031b1f7224 */ /* 0x040fe200078e020a */
[----:B------:R-:W-:Y:S01]  /*0bf0*/  IABS R10, R11 ;  /* 0x0000000b000a7213 */ /* 0x000fe20000000000 */
[----:B------:R-:W-:Y:S01]  /*0c00*/  IMAD.MOV R4, RZ, RZ, -R4 ;  /* 0x000000ffff047224 */ /* 0x000fe200078e0a04 */
[----:B------:R-:W-:Y:S01]  /*0c10*/  IADD3 R11, R252, 0x15, RZ ;  /* 0x00000015fc0b7810 */ /* 0x000fe20007ffe0ff */
[----:B------:R-:W-:Y:S02]  /*0c20*/  IMAD R30, R27, R2, R30 ;  /* 0x000000021b1e7224 */ /* 0x000fe400078e021e */
[----:B------:R-:W-:Y:S01]  /*0c30*/  IMAD.MOV R5, RZ, RZ, -R5 ;  /* 0x000000ffff057224 */ /* 0x000fe200078e0a05 */
[----:B------:R-:W-:Y:S01]  /*0c40*/  IABS R42, R11 ;  /* 0x0000000b002a7213 */ /* 0x000fe20000000000 */
[----:B------:R-:W-:-:S04]  /*0c50*/  IMAD.HI.U32 R2, R25, R8, RZ ;  /* 0x0000000819027227 */ /* 0x000fc800078e00ff */
[----:B------:R-:W-:Y:S02]  /*0c60*/  IMAD R32, R27, R4, R32 ;  /* 0x000000041b207224 */ /* 0x000fe400078e0220 */
[----:B------:R-:W-:-:S04]  /*0c70*/  IMAD.HI.U32 R4, R25, R10, RZ ;  /* 0x0000000a19047227 */ /* 0x000fc800078e00ff */
[----:B------:R-:W-:Y:S01]  /*0c80*/  IMAD R33, R27, R5, R22 ;  /* 0x000000051b217224 */ /* 0x000fe200078e0216 */
[----:B------:R-:W-:Y:S01]  /*0c90*/  IADD3 R22, R252, 0x12, RZ ;  /* 0x00000012fc167810 */ /* 0x000fe20007ffe0ff */
[----:B------:R-:W-:Y:S01]  /*0ca0*/  IMAD.MOV R2, RZ, RZ, -R2 ;  /* 0x000000ffff027224 */ /* 0x000fe200078e0a02 */
[----:B------:R-:W-:Y:S01]  /*0cb0*/  IADD3 R4, -R4, RZ, RZ ;  /* 0x000000ff04047210 */ /* 0x000fe20007ffe1ff */
[----:B------:R-:W-:Y:S02]  /*0cc0*/  IMAD.HI.U32 R0, R25, R34, RZ ;  /* 0x0000002219007227 */ /* 0x000fe400078e00ff */
[----:B------:R1:W-:Y:S02]  /*0cd0*/  STL [R1+0x1288], R22 ;  /* 0x0012881601007387 */ /* 0x0003e40000100800 */
[----:B------:R-:W-:Y:S01]  /*0ce0*/  IMAD R35, R27, R2, R8 ;  /* 0x000000021b237224 */ /* 0x000fe200078e0208 */
[----:B------:R-:W-:Y:S01]  /*0cf0*/  IABS R8, R22 ;  /* 0x0000001600087213 */ /* 0x000fe20000000000 */
[----:B------:R-:W-:Y:S01]  /*0d00*/  IMAD.HI.U32 R3, R25, R36, RZ ;  /* 0x0000002419037227 */ /* 0x000fe200078e00ff */
[----:B------:R2:W-:Y:S03]  /*0d10*/  STL [R1+0x1298], R21 ;  /* 0x0012981501007387 */ /* 0x0005e60000100800 */
[----:B------:R-:W-:Y:S01]  /*0d20*/  IMAD.MOV R0, RZ, RZ, -R0 ;  /* 0x000000ffff007224 */ /* 0x000fe200078e0a00 */
[----:B------:R3:W-:Y:S01]  /*0d30*/  STL [R1+0x129c], R15 ;  /* 0x00129c0f01007387 */ /* 0x0007e20000100800 */
[C---:B------:R-:W-:Y:S01]  /*0d40*/  IMAD R37, R27.reuse, R4, R10 ;  /* 0x000000041b257224 */ /* 0x040fe200078e020a */
[----:B------:R-:W-:Y:S01]  /*0d50*/  IABS R10, R15 ;  /* 0x0000000f000a7213 */ /* 0x000fe20000000000 */
[----:B------:R-:W-:Y:S01]  /*0d60*/  IMAD.MOV R3, RZ, RZ, -R3 ;  /* 0x000000ffff037224 */ /* 0x000fe200078e0a03 */
[----:B-1----:R-:W-:Y:S01]  /*0d70*/  IABS R22, R7 ;  /* 0x0000000700167213 */ /* 0x002fe20000000000 */
[----:B------:R-:W-:Y:S01]  /*0d80*/  IMAD R34, R27, R0, R34 ;  /* 0x000000001b227224 */ /* 0x000fe200078e0222 */
[C---:B--2---:R-:W-:Y:S01]  /*0d90*/  IADD3 R21, R252.reuse, 0x18, RZ ;  /* 0x00000018fc157810 */ /* 0x044fe20007ffe0ff */
[----:B------:R-:W-:Y:S01]  /*0da0*/  IMAD.HI.U32 R0, R25, R8, RZ ;  /* 0x0000000819007227 */ /* 0x000fe200078e00ff */
[----:B------:R1:W-:Y:S01]  /*0db0*/  STL [R1+0x12a0], R11 ;  /* 0x0012a00b01007387 */ /* 0x0003e20000100800 */
[----:B---3--:R-:W-:-:S02]  /*0dc0*/  IADD3 R15, R252, 0x19, RZ ;  /* 0x00000019fc0f7810 */ /* 0x008fc40007ffe0ff */
[----:B------:R-:W-:Y:S01]  /*0dd0*/  IMAD.HI.U32 R5, R25, R38, RZ ;  /* 0x0000002619057227 */ /* 0x000fe200078e00ff */
[----:B------:R2:W-:Y:S01]  /*0de0*/  STL [R1+0x12a8], R7 ;  /* 0x0012a80701007387 */ /* 0x0005e20000100800 */
[----:B------:R-:W-:Y:S02]  /*0df0*/  IABS R46, R15 ;  /* 0x0000000f002e7213 */ /* 0x000fe40000000000 */
[----:B------:R-:W-:Y:S01]  /*0e00*/  IMAD R36, R27, R3, R36 ;  /* 0x000000031b247224 */ /* 0x000fe200078e0224 */
[----:B------:R3:W-:Y:S01]  /*0e10*/  STL [R1+0x12b4], R23 ;  /* 0x0012b41701007387 */ /* 0x0007e20000100800 */
[C---:B------:R-:W-:Y:S01]  /*0e20*/  IMAD.HI.U32 R3, R25.reuse, R10, RZ ;  /* 0x0000000a19037227 */ /* 0x040fe200078e00ff */
[C---:B-1----:R-:W-:Y:S02]  /*0e30*/  IADD3 R11, R252.reuse, 0x1a, RZ ;  /* 0x0000001afc0b7810 */ /* 0x042fe40007ffe0ff */
[----:B------:R-:W-:Y:S01]  /*0e40*/  STL [R1+0x12bc], R21 ;  /* 0x0012bc1501007387 */ /* 0x000fe20000100800 */
[----:B------:R-:W-:Y:S01]  /*0e50*/  IMAD.MOV R0, RZ, RZ, -R0 ;  /* 0x000000ffff007224 */ /* 0x000fe200078e0a00 */
[----:B--2---:R-:W-:Y:S01]  /*0e60*/  IADD3 R7, R252, 0x1b, RZ ;  /* 0x0000001bfc077810 */ /* 0x004fe20007ffe0ff */
[----:B------:R-:W-:Y:S01]  /*0e70*/  IMAD.MOV R5, RZ, RZ, -R5 ;  /* 0x000000ffff057224 */ /* 0x000fe200078e0a05 */
[----:B------:R1:W-:Y:S01]  /*0e80*/  STL [R1+0x12c0], R15 ;  /* 0x0012c00f01007387 */ /* 0x0003e20000100800 */
[----:B------:R-:W-:Y:S01]  /*0e90*/  IMAD.HI.U32 R2, R25, R40, RZ ;  /* 0x0000002819027227 */ /* 0x000fe200078e00ff */
[----:B------:R-:W-:-:S02]  /*0ea0*/  IABS R48, R7 ;  /* 0x0000000700307213 */ /* 0x000fc40000000000 */
[----:B------:R2:W-:Y:S01]  /*0eb0*/  STL [R1+0x12c8], R11 ;  /* 0x0012c80b01007387 */ /* 0x0005e20000100800 */
[----:B------:R-:W-:Y:S01]  /*0ec0*/  IMAD.MOV R3, RZ, RZ, -R3 ;  /* 0x000000ffff037224 */ /* 0x000fe200078e0a03 */
[C---:B---3--:R-:W-:Y:S01]  /*0ed0*/  IADD3 R23, R252.reuse, 0x21, RZ ;  /* 0x00000021fc177810 */ /* 0x048fe20007ffe0ff */
[C---:B------:R-:W-:Y:S01]  /*0ee0*/  IMAD R39, R27.reuse, R0, R8 ;  /* 0x000000001b277224 */ /* 0x040fe200078e0208 */
[----:B------:R-:W-:Y:S01]  /*0ef0*/  IABS R8, R21 ;  /* 0x0000001500087213 */ /* 0x000fe20000000000 */
[----:B------:R-:W-:Y:S01]  /*0f00*/  IMAD R38, R27, R5, R38 ;  /* 0x000000051b267224 */ /* 0x000fe200078e0226 */
[C---:B-1----:R-:W-:Y:S01]  /*0f10*/  IADD3 R15, R252.reuse, 0x1e, RZ ;  /* 0x0000001efc0f7810 */ /* 0x042fe20007ffe0ff */
[C---:B------:R-:W-:Y:S01]  /*0f20*/  IMAD.HI.U32 R4, R25.reuse, R42, RZ ;  /* 0x0000002a19047227 */ /* 0x040fe200078e00ff */
[----:B------:R-:W-:Y:S01]  /*0f30*/  IADD3 R21, R252, 0x1d, RZ ;  /* 0x0000001dfc157810 */ /* 0x000fe20007ffe0ff */
[----:B------:R1:W-:Y:S01]  /*0f40*/  STL [R1+0x12cc], R7 ;  /* 0x0012cc0701007387 */ /* 0x0003e20000100800 */
[----:B------:R-:W-:Y:S01]  /*0f50*/  IABS R54, R23 ;  /* 0x0000001700367213 */ /* 0x000fe20000000000 */
[----:B------:R-:W-:Y:S01]  /*0f60*/  IMAD.MOV R2, RZ, RZ, -R2 ;  /* 0x000000ffff027224 */ /* 0x000fe200078e0a02 */
[----:B------:R-:W-:Y:S01]  /*0f70*/  IABS R50, R21 ;  /* 0x0000001500327213 */ /* 0x000fe20000000000 */
[----:B------:R-:W-:-:S04]  /*0f80*/  IMAD.HI.U32 R5, R25, R22, RZ ;  /* 0x0000001619057227 */ /* 0x000fc800078e00ff */
[C---:B------:R-:W-:Y:S01]  /*0f90*/  IMAD R41, R27.reuse, R3, R10 ;  /* 0x000000031b297224 */ /* 0x040fe200078e020a */
[----:B------:R-:W-:Y:S01]  /*0fa0*/  IABS R10, R11 ;  /* 0x0000000b000a7213 */ /* 0x000fe20000000000 */
[----:B------:R-:W-:Y:S01]  /*0fb0*/  IMAD.MOV R4, RZ, RZ, -R4 ;  /* 0x000000ffff047224 */ /* 0x000fe200078e0a04 */
[C---:B--2---:R-:W-:Y:S01]  /*0fc0*/  IADD3 R11, R252.reuse, 0x1f, RZ ;  /* 0x0000001ffc0b7810 */ /* 0x044fe20007ffe0ff */
[----:B------:R-:W-:Y:S01]  /*0fd0*/  IMAD R40, R27, R2, R40 ;  /* 0x000000021b287224 */ /* 0x000fe200078e0228 */
[----:B-1----:R-:W-:Y:S01]  /*0fe0*/  IADD3 R7, R252, 0x20, RZ ;  /* 0x00000020fc077810 */ /* 0x002fe20007ffe0ff */
[----:B------:R-:W-:Y:S01]  /*0ff0*/  IMAD.MOV R5, RZ, RZ, -R5 ;  /* 0x000000ffff057224 */ /* 0x000fe200078e0a05 */
[----:B------:R-:W-:Y:S01]  /*1000*/  IABS R52, R11 ;  /* 0x0000000b00347213 */ /* 0x000fe20000000000 */
[----:B------:R-:W-:-:S04]  /*1010*/  IMAD.HI.U32 R2, R25, R8, RZ ;  /* 0x0000000819027227 */ /* 0x000fc800078e00ff */
[C---:B------:R-:W-:Y:S02]  /*1020*/  IMAD R42, R27.reuse, R4, R42 ;  /* 0x000000041b2a7224 */ /* 0x040fe400078e022a */
[----:B------:R-:W-:Y:S01]  /*1030*/  IMAD R43, R27, R5, R22 ;  /* 0x000000051b2b7224 */ /* 0x000fe200078e0216 */
[----:B------:R-:W-:Y:S01]  /*1040*/  IADD3 R22, R252, 0x1c, RZ ;  /* 0x0000001cfc167810 */ /* 0x000fe20007ffe0ff */
[----:B------:R-:W-:-:S04]  /*1050*/  IMAD.HI.U32 R4, R25, R10, RZ ;  /* 0x0000000a19047227 */ /* 0x000fc800078e00ff */
[----:B------:R-:W-:Y:S01]  /*1060*/  IMAD.MOV R2, RZ, RZ, -R2 ;  /* 0x000000ffff027224 */ /* 0x000fe200078e0a02 */
[----:B------:R-:W-:Y:S01]  /*1070*/  STL [R1+0x12d4], R22 ;  /* 0x0012d41601007387 */ /* 0x000fe20000100800 */
[----:B------:R-:W-:-:S03]  /*1080*/  IMAD.HI.U32 R0, R25, R44, RZ ;  /* 0x0000002c19007227 */ /* 0x000fc600078e00ff */
[----:B------:R1:W-:Y:S01]  /*1090*/  STL [R1+0x12d8], R21 ;  /* 0x0012d81501007387 */ /* 0x0003e20000100800 */
[----:B------:R-:W-:-:S03]  /*10a0*/  IMAD.HI.U32 R3, R25, R46, RZ ;  /* 0x0000002e19037227 */ /* 0x000fc600078e00ff */
[----:B------:R2:W-:Y:S01]  /*10b0*/  STL [R1+0x12e0], R15 ;  /* 0x0012e00f01007387 */ /* 0x0005e20000100800 */
[----:B------:R-:W-:Y:S01]  /*10c0*/  IMAD.MOV R4, RZ, RZ, -R4 ;  /* 0x000000ffff047224 */ /* 0x000fe200078e0a04 */
[----:B------:R-:W-:Y:S01]  /*10d0*/  IADD3 R3, -R3, RZ, RZ ;  /* 0x000000ff03037210 */ /* 0x000fe20007ffe1ff */
[C---:B------:R-:W-:Y:S01]  /*10e0*/  IMAD R45, R27.reuse, R2, R8 ;  /* 0x000000021b2d7224 */ /* 0x040fe200078e0208 */
[----:B------:R-:W-:Y:S01]  /*10f0*/  IABS R8, R22 ;  /* 0x0000001600087213 */ /* 0x000fe20000000000 */
[----:B------:R-:W-:Y:S01]  /*1100*/  IMAD.MOV R0, RZ, RZ, -R0 ;  /* 0x000000ffff007224 */ /* 0x000fe200078e0a00 */
[C---:B-1----:R-:W-:Y:S01]  /*1110*/  IADD3 R21, R252.reuse, 0x22, RZ ;  /* 0x00000022fc157810 */ /* 0x042fe20007ffe0ff */
[C---:B------:R-:W-:Y:S01]  /*1120*/  IMAD R47, R27.reuse, R4, R10 ;  /* 0x000000041b2f7224 */ /* 0x040fe200078e020a */
[----:B------:R-:W-:Y:S01]  /*1130*/  IABS R10, R15 ;  /* 0x0000000f000a7213 */ /* 0x000fe20000000000 */
[----:B------:R-:W-:Y:S01]  /*1140*/  IMAD R44, R27, R0, R44 ;  /* 0x000000001b2c7224 */ /* 0x000fe200078e022c */
[----:B------:R-:W-:Y:S01]  /*1150*/  IABS R22, R7 ;  /* 0x0000000700167213 */ /* 0x000fe20000000000 */
[----:B------:R-:W-:Y:S01]  /*1160*/  IMAD.HI.U32 R0, R25, R8, RZ ;  /* 0x0000000819007227 */ /* 0x000fe200078e00ff */
[----:B------:R1:W-:Y:S01]  /*1170*/  STL [R1+0x12e4], R11 ;  /* 0x0012e40b01007387 */ /* 0x0003e20000100800 */
[----:B--2---:R-:W-:-:S02]  /*1180*/  IADD3 R15, R252, 0x23, RZ ;  /* 0x00000023fc0f7810 */ /* 0x004fc40007ffe0ff */
        /* <DEDUP_REMOVED lines=9> */
[C---:B--2---:R-:W-:Y:S01]  /*1220*/  IADD3 R7, R252.reuse, 0x25, RZ ;  /* 0x00000025fc077810 */ /* 0x044fe20007ffe0ff */
[----:B------:R-:W-:Y:S01]  /*1230*/  IMAD.HI.U32 R2, R25, R50, RZ ;  /* 0x0000003219027227 */ /* 0x000fe200078e00ff */
[----:B------:R1:W-:Y:S02]  /*1240*/  STL [R1+0x1304], R15 ;  /* 0x0013040f01007387 */ /* 0x0003e40000100800 */
[----:B------:R-:W-:Y:S01]  /*1250*/  IABS R58, R7 ;  /* 0x00000007003a7213 */ /* 0x000fe20000000000 */
[----:B------:R-:W-:Y:S01]  /*1260*/  IMAD.MOV R5, RZ, RZ, -R5 ;  /* 0x000000ffff057224 */ /* 0x000fe200078e0a05 */
[----:B------:R2:W-:Y:S01]  /*1270*/  STL [R1+0x1308], R11 ;  /* 0x0013080b01007387 */ /* 0x0005e20000100800 */
[----:B------:R-:W-:Y:S01]  /*1280*/  IMAD.MOV R3, RZ, RZ, -R3 ;  /* 0x000000ffff037224 */ /* 0x000fe200078e0a03 */
[C---:B---3--:R-:W-:Y:S01]  /*1290*/  IADD3 R23, R252.reuse, 0x2b, RZ ;  /* 0x0000002bfc177810 */ /* 0x048fe20007ffe0ff */
[----:B------:R-:W-:Y:S01]  /*12a0*/  IMAD R49, R27, R0, R8 ;  /* 0x000000001b317224 */ /* 0x000fe200078e0208 */
[----:B------:R-:W-:Y:S01]  /*12b0*/  IABS R8, R21 ;  /* 0x0000001500087213 */ /* 0x000fe20000000000 */
[----:B------:R-:W-:Y:S01]  /*12c0*/  IMAD.HI.U32 R4, R25, R52, RZ ;  /* 0x0000003419047227 */ /* 0x000fe200078e00ff */
[C---:B-1----:R-:W-:Y:S01]  /*12d0*/  IADD3 R15, R252.reuse, 0x28, RZ ;  /* 0x00000028fc0f7810 */ /* 0x042fe20007ffe0ff */
[----:B------:R1:W-:Y:S01]  /*12e0*/  STL [R1+0x130c], R7 ;  /* 0x00130c0701007387 */ /* 0x0003e20000100800 */
[----:B------:R-:W-:Y:S01]  /*12f0*/  IADD3 R21, R252, 0x27, RZ ;  /* 0x00000027fc157810 */ /* 0x000fe20007ffe0ff */
[----:B------:R-:W-:Y:S01]  /*1300*/  IMAD.MOV R2, RZ, RZ, -R2 ;  /* 0x000000ffff027224 */ /* 0x000fe200078e0a02 */
[----:B------:R-:W-:Y:S01]  /*1310*/  IABS R64, R23 ;  /* 0x0000001700407213 */ /* 0x000fe20000000000 */
[----:B------:R-:W-:Y:S01]  /*1320*/  IMAD R48, R27, R5, R48 ;  /* 0x000000051b307224 */ /* 0x000fe200078e0230 */
        /* <DEDUP_REMOVED lines=8> */
[----:B------:R-:W-:Y:S01]  /*13b0*/  IMAD.HI.U32 R2, R25, R8, RZ ;  /* 0x0000000819027227 */ /* 0x000fe200078e00ff */
[----:B------:R-:W-:-:S03]  /*13c0*/  IABS R62, R11 ;  /* 0x0000000b003e7213 */ /* 0x000fc60000000000 */
[----:B------:R-:W-:Y:S01]  /*13d0*/  IMAD.MOV R5, RZ, RZ, -R5 ;  /* 0x000000ffff057224 */ /* 0x000fe200078e0a05 */
[----:B------:R-:W-:Y:S01]  /*13e0*/  IADD3 R2, -R2, RZ, RZ ;  /* 0x000000ff02027210 */ /* 0x000fe20007ffe1ff */
[----:B------:R-:W-:Y:S02]  /*13f0*/  IMAD R52, R27, R4, R52 ;  /* 0x000000041b347224 */ /* 0x000fe400078e0234 */
[----:B------:R-:W-:-:S04]  /*1400*/  IMAD.HI.U32 R4, R25, R10, RZ ;  /* 0x0000000a19047227 */ /* 0x000fc800078e00ff */
[----:B------:R-:W-:Y:S01]  /*1410*/  IMAD R53, R27, R5, R22 ;  /* 0x000000051b357224 */ /* 0x000fe200078e0216 */
[----:B------:R-:W-:Y:S01]  /*1420*/  IADD3 R22, R252, 0x26, RZ ;  /* 0x00000026fc167810 */ /* 0x000fe20007ffe0ff */
[----:B------:R-:W-:-:S04]  /*1430*/  IMAD.HI.U32 R0, R25, R54, RZ ;  /* 0x0000003619007227 */ /* 0x000fc800078e00ff */
[----:B------:R-:W-:Y:S01]  /*1440*/  IMAD.MOV R4, RZ, RZ, -R4 ;  /* 0x000000ffff047224 */ /* 0x000fe200078e0a04 */
[----:B------:R1:W-:Y:S01]  /*1450*/  STL [R1+0x1324], R22 ;  /* 0x0013241601007387 */ /* 0x0003e20000100800 */
[----:B------:R-:W-:-:S03]  /*1460*/  IMAD.HI.U32 R3, R25, R56, RZ ;  /* 0x0000003819037227 */ /* 0x000fc600078e00ff */
[----:B------:R2:W-:Y:S01]  /*1470*/  STL [R1+0x1328], R21 ;  /* 0x0013281501007387 */ /* 0x0005e20000100800 */
[C---:B------:R-:W-:Y:S01]  /*1480*/  IMAD R55, R27.reuse, R2, R8 ;  /* 0x000000021b377224 */ /* 0x040fe200078e0208 */
[----:B------:R-:W-:Y:S01]  /*1490*/  IABS R8, R22 ;  /* 0x0000001600087213 */ /* 0x000fe20000000000 */
        /* <DEDUP_REMOVED lines=25> */
[----:B------:R-:W-:Y:S01]  /*1630*/  STL [R1+0x134c], R11 ;  /* 0x00134c0b01007387 */ /* 0x000fe20000100800 */
[----:B------:R-:W-:Y:S01]  /*1640*/  IMAD.MOV R3, RZ, RZ, -R3 ;  /* 0x000000ffff037224 */ /* 0x000fe200078e0a03 */
[C---:B---3--:R-:W-:Y:S01]  /*1650*/  IADD3 R23, R252.reuse, 0x35, RZ ;  /* 0x00000035fc177810 */ /* 0x048fe20007ffe0ff */
[----:B------:R-:W-:Y:S01]  /*1660*/  IMAD.HI.U32 R4, R25, R62, RZ ;  /* 0x0000003e19047227 */ /* 0x000fe200078e00ff */
[----:B------:R2:W-:Y:S01]  /*1670*/  STL [R1+0x1350], R7 ;  /* 0x0013500701007387 */ /* 0x0005e20000100800 */
[C---:B-1----:R-:W-:Y:S02]  /*1680*/  IADD3 R15, R252.reuse, 0x32, RZ ;  /* 0x00000032fc0f7810 */ /* 0x042fe40007ffe0ff */
[C---:B------:R-:W-:Y:S01]  /*1690*/  IMAD R59, R27.reuse, R0, R8 ;  /* 0x000000001b3b7224 */ /* 0x040fe200078e0208 */
[----:B------:R-:W-:Y:S01]  /*16a0*/  IABS R8, R21 ;  /* 0x0000001500087213 */ /* 0x000fe20000000000 */
[----:B------:R-:W-:Y:S01]  /*16b0*/  IMAD R58, R27, R5, R58 ;  /* 0x000000051b3a7224 */ /* 0x000fe200078e023a */
[C---:B------:R-:W-:Y:S01]  /*16c0*/  IADD3 R21, R252.reuse, 0x31, RZ ;  /* 0x00000031fc157810 */ /* 0x040fe20007ffe0ff */
[----:B------:R-:W-:Y:S01]  /*16d0*/  IMAD.MOV R2, RZ, RZ, -R2 ;  /* 0x000000ffff027224 */ /* 0x000fe200078e0a02 */
[----:B------:R-:W-:Y:S01]  /*16e0*/  IABS R74, R23 ;  /* 0x00000017004a7213 */ /* 0x000fe20000000000 */
        /* <DEDUP_REMOVED lines=13> */
[----:B------:R-:W-:-:S04]  /*17c0*/  IMAD.HI.U32 R0, R25, R64, RZ ;  /* 0x0000004019007227 */ /* 0x000fc800078e00ff */
[----:B------:R-:W-:Y:S01]  /*17d0*/  IMAD R63, R27, R5, R22 ;  /* 0x000000051b3f7224 */ /* 0x000fe200078e0216 */
[----:B------:R-:W-:Y:S01]  /*17e0*/  IADD3 R22, R252, 0x30, RZ ;  /* 0x00000030fc167810 */ /* 0x000fe20007ffe0ff */
[----:B------:R-:W-:Y:S01]  /*17f0*/  IMAD.MOV R2, RZ, RZ, -R2 ;  /* 0x000000ffff027224 */ /* 0x000fe200078e0a02 */
[----:B------:R-:W-:Y:S01]  /*1800*/  IADD3 R0, -R0, RZ, RZ ;  /* 0x000000ff00007210 */ /* 0x000fe20007ffe1ff */
[----:B------:R-:W-:Y:S02]  /*1810*/  IMAD.MOV R4, RZ, RZ, -R4 ;  /* 0x000000ffff047224 */ /* 0x000fe400078e0a04 */
[----:B------:R-:W-:Y:S01]  /*1820*/  IMAD.HI.U32 R3, R25, R66, RZ ;  /* 0x0000004219037227 */ /* 0x000fe200078e00ff */
[----:B------:R1:W-:Y:S03]  /*1830*/  STL [R1+0x1358], R22 ;  /* 0x0013581601007387 */ /* 0x0003e60000100800 */
[C---:B------:R-:W-:Y:S01]  /*1840*/  IMAD R65, R27.reuse, R2, R8 ;  /* 0x000000021b417224 */ /* 0x040fe200078e0208 */
[----:B------:R-:W-:Y:S01]  /*1850*/  IABS R8, R22 ;  /* 0x0000001600087213 */ /* 0x000fe20000000000 */
[----:B------:R-:W-:Y:S01]  /*1860*/  IMAD R67, R27, R4, R10 ;  /* 0x000000041b437224 */ /* 0x000fe200078e020a */
[----:B------:R-:W-:Y:S01]  /*1870*/  IABS R10, R15 ;  /* 0x0000000f000a7213 */ /* 0x000fe20000000000 */
[----:B------:R-:W-:Y:S01]  /*1880*/  IMAD.MOV R3, RZ, RZ, -R3 ;  /* 0x000000ffff037224 */ /* 0x000fe200078e0a03 */
[----:B------:R2:W-:Y:S01]  /*1890*/  STL [R1+0x135c], R21 ;  /* 0x00135c1501007387 */ /* 0x0005e20000100800 */
[----:B------:R-:W-:Y:S01]  /*18a0*/  IMAD.HI.U32 R5, R25, R68, RZ ;  /* 0x0000004419057227 */ /* 0x000fe200078e00ff */
[----:B-1----:R-:W-:-:S02]  /*18b0*/  IABS R22, R7 ;  /* 0x0000000700167213 */ /* 0x002fc40000000000 */
[----:B------:R1:W-:Y:S01]  /*18c0*/  STL [R1+0x1360], R15 ;  /* 0x0013600f01007387 */ /* 0x0003e20000100800 */
[----:B------:R-:W-:Y:S02]  /*18d0*/  IMAD R64, R27, R0, R64 ;  /* 0x000000001b407224 */ /* 0x000fe400078e0240 */
[----:B------:R-:W-:Y:S01]  /*18e0*/  IMAD.HI.U32 R0, R25, R8, RZ ;  /* 0x0000000819007227 */ /* 0x000fe200078e00ff */
[----:B------:R3:W-:Y:S01]  /*18f0*/  STL [R1+0x1364], R11 ;  /* 0x0013640b01007387 */ /* 0x0007e20000100800 */
[C---:B--2---:R-:W-:Y:S02]  /*1900*/  IADD3 R21, R252.reuse, 0x36, RZ ;  /* 0x00000036fc157810 */ /* 0x044fe40007ffe0ff */
[----:B------:R-:W-:Y:S01]  /*1910*/  IMAD R66, R27, R3, R66 ;  /* 0x000000031b427224 */ /* 0x000fe200078e0242 */
[----:B------:R2:W-:Y:S01]  /*1920*/  STL [R1+0x136c], R7 ;  /* 0x00136c0701007387 */ /* 0x0005e20000100800 */
[----:B------:R-:W-:Y:S01]  /*1930*/  IMAD.HI.U32 R3, R25, R10, RZ ;  /* 0x0000000a19037227 */ /* 0x000fe200078e00ff */
[----:B-1----:R-:W-:-:S02]  /*1940*/  IADD3 R15, R252, 0x37, RZ ;  /* 0x00000037fc0f7810 */ /* 0x002fc40007ffe0ff */
[----:B------:R1:W-:Y:S01]  /*1950*/  STL [R1+0x137c], R23 ;  /* 0x00137c1701007387 */ /* 0x0003e20000100800 */
[----:B------:R-:W-:Y:S01]  /*1960*/  IMAD.MOV R5, RZ, RZ, -R5 ;  /* 0x000000ffff057224 */ /* 0x000fe200078e0a05 */
[C---:B---3--:R-:W-:Y:S01]  /*1970*/  IADD3 R11, R252.reuse, 0x38, RZ ;  /* 0x00000038fc0b7810 */ /* 0x048fe20007ffe0ff */
[----:B------:R-:W-:Y:S01]  /*1980*/  IMAD.MOV R0, RZ, RZ, -R0 ;  /* 0x000000ffff007224 */ /* 0x000fe200078e0a00 */
[----:B------:R-:W-:Y:S01]  /*1990*/  IABS R76, R15 ;  /* 0x0000000f004c7213 */ /* 0x000fe20000000000 */
[----:B------:R-:W-:Y:S01]  /*19a0*/  IMAD.HI.U32 R2, R25, R70, RZ ;  /* 0x0000004619027227 */ /* 0x000fe200078e00ff */
[----:B------:R-:W-:Y:S01]  /*19b0*/  STL [R1+0x1384], R21 ;  /* 0x0013841501007387 */ /* 0x000fe20000100800 */
[C---:B--2---:R-:W-:Y:S02]  /*19c0*/  IADD3 R7, R252.reuse, 0x39, RZ ;  /* 0x00000039fc077810 */ /* 0x044fe40007ffe0ff */
[----:B------:R-:W-:Y:S01]  /*19d0*/  IMAD.MOV R3, RZ, RZ, -R3 ;  /* 0x000000ffff037224 */ /* 0x000fe200078e0a03 */
[----:B------:R2:W-:Y:S01]  /*19e0*/  STL [R1+0x1388], R15 ;  /* 0x0013880f01007387 */ /* 0x0005e20000100800 */
[----:B------:R-:W-:Y:S01]  /*19f0*/  IMAD R68, R27, R5, R68 ;  /* 0x000000051b447224 */ /* 0x000fe200078e0244 */
[----:B------:R-:W-:Y:S01]  /*1a00*/  IABS R78, R7 ;  /* 0x00000007004e7213 */ /* 0x000fe20000000000 */
[----:B------:R-:W-:Y:S01]  /*1a10*/  IMAD.HI.U32 R4, R25, R72, RZ ;  /* 0x0000004819047227 */ /* 0x000fe200078e00ff */
[----:B------:R3:W-:Y:S01]  /*1a20*/  STL [R1+0x138c], R11 ;  /* 0x00138c0b01007387 */ /* 0x0007e20000100800 */
[----:B-1----:R-:W-:-:S02]  /*1a30*/  IADD3 R23, R252, 0x3f, RZ ;  /* 0x0000003ffc177810 */ /* 0x002fc40007ffe0ff */
[----:B------:R-:W-:Y:S01]  /*1a40*/  IMAD.HI.U32 R5, R25, R22, RZ ;  /* 0x0000001619057227 */ /* 0x000fe200078e00ff */
[----:B------:R1:W-:Y:S01]  /*1a50*/  STL [R1+0x1390], R7 ;  /* 0x0013900701007387 */ /* 0x0003e20000100800 */
[----:B------:R-:W-:Y:S02]  /*1a60*/  IABS R84, R23 ;  /* 0x0000001700547213 */ /* 0x000fe40000000000 */
[----:B------:R-:W-:Y:S01]  /*1a70*/  IMAD R69, R27, R0, R8 ;  /* 0x000000001b457224 */ /* 0x000fe200078e0208 */
[----:B------:R-:W-:Y:S01]  /*1a80*/  IABS R8, R21 ;  /* 0x0000001500087213 */ /* 0x000fe20000000000 */
[----:B------:R-:W-:Y:S01]  /*1a90*/  IMAD.MOV R2, RZ, RZ, -R2 ;  /* 0x000000ffff027224 */ /* 0x000fe200078e0a02 */
[----:B------:R-:W-:Y:S01]  /*1aa0*/  IADD3 R5, -R5, RZ, RZ ;  /* 0x000000ff05057210 */ /* 0x000fe20007ffe1ff */
[C---:B------:R-:W-:Y:S01]  /*1ab0*/  IMAD R71, R27.reuse, R3, R10 ;  /* 0x000000031b477224 */ /* 0x040fe200078e020a */
[----:B------:R-:W-:Y:S01]  /*1ac0*/  IABS R10, R11 ;  /* 0x0000000b000a7213 */ /* 0x000fe20000000000 */
[----:B------:R-:W-:Y:S01]  /*1ad0*/  IMAD.MOV R4, RZ, RZ, -R4 ;  /* 0x000000ffff047224 */ /* 0x000fe200078e0a04 */
[C---:B--2---:R-:W-:Y:S01]  /*1ae0*/  IADD3 R15, R252.reuse, 0x3c, RZ ;  /* 0x0000003cfc0f7810 */ /* 0x044fe20007ffe0ff */
[----:B------:R-:W-:Y:S01]  /*1af0*/  IMAD R70, R27, R2, R70 ;  /* 0x000000021b467224 */ /* 0x000fe200078e0246 */
[C---:B------:R-:W-:Y:S01]  /*1b00*/  IADD3 R21, R252.reuse, 0x3b, RZ ;  /* 0x0000003bfc157810 */ /* 0x040fe20007ffe0ff */
[----:B------:R-:W-:Y:S01]  /*1b10*/  IMAD.HI.U32 R2, R25, R8, RZ ;  /* 0x0000000819027227 */ /* 0x000fe200078e00ff */
[----:B---3--:R-:W-:-:S02]  /*1b20*/  IADD3 R11, R252, 0x3d, RZ ;  /* 0x0000003dfc0b7810 */ /* 0x008fc40007ffe0ff */
[----:B------:R-:W-:Y:S01]  /*1b30*/  IABS R80, R21 ;  /* 0x0000001500507213 */ /* 0x000fe20000000000 */
[----:B------:R-:W-:Y:S01]  /*1b40*/  IMAD R72, R27, R4, R72 ;  /* 0x000000041b487224 */ /* 0x000fe200078e0248 */
[----:B------:R-:W-:Y:S01]  /*1b50*/  IABS R82, R11 ;  /* 0x0000000b00527213 */ /* 0x000fe20000000000 */
[----:B------:R-:W-:Y:S01]  /*1b60*/  IMAD.HI.U32 R4, R25, R10, RZ ;  /* 0x0000000a19047227 */ /* 0x000fe200078e00ff */
[----:B-1----:R-:W-:-:S03]  /*1b70*/  IADD3 R7, R252, 0x3e, RZ ;  /* 0x0000003efc077810 */ /* 0x002fc60007ffe0ff */
[----:B------:R-:W-:Y:S01]  /*1b80*/  IMAD R73, R27, R5, R22 ;  /* 0x000000051b497224 */ /* 0x000fe200078e0216 */
[C---:B------:R-:W-:Y:S01]  /*1b90*/  IADD3 R22, R252.reuse, 0x3a, RZ ;  /* 0x0000003afc167810 */ /* 0x040fe20007ffe0ff */
[----:B------:R-:W-:Y:S02]  /*1ba0*/  IMAD.MOV R2, RZ, RZ, -R2 ;  /* 0x000000ffff027224 */ /* 0x000fe400078e0a02 */
[C---:B------:R-:W-:Y:S02]  /*1bb0*/  IMAD.HI.U32 R0, R25.reuse, R74, RZ ;  /* 0x0000004a19007227 */ /* 0x040fe400078e00ff */
[----:B------:R1:W-:Y:S02]  /*1bc0*/  STL [R1+0x13a4], R22 ;  /* 0x0013a41601007387 */ /* 0x0003e40000100800 */
[----:B------:R-:W-:Y:S02]  /*1bd0*/  IMAD.MOV R4, RZ, RZ, -R4 ;  /* 0x000000ffff047224 */ /* 0x000fe400078e0a04 */
[----:B------:R-:W-:Y:S01]  /*1be0*/  IMAD.HI.U32 R3, R25, R76, RZ ;  /* 0x0000004c19037227 */ /* 0x000fe200078e00ff */
[----:B------:R2:W-:Y:S03]  /*1bf0*/  STL [R1+0x13a8], R21 ;  /* 0x0013a81501007387 */ /* 0x0005e60000100800 */
        /* <DEDUP_REMOVED lines=28> */
[----:B------:R-:W-:Y:S01]  /*1dc0*/  IMAD.HI.U32 R4, R25, R82, RZ ;  /* 0x0000005219047227 */ /* 0x000fe200078e00ff */
[----:B---3--:R-:W-:Y:S02]  /*1dd0*/  IADD3 R23, R252, 0x49, RZ ;  /* 0x00000049fc177810 */ /* 0x008fe40007ffe0ff */
[----:B------:R2:W-:Y:S01]  /*1de0*/  STL [R1+0x13e0], R7 ;  /* 0x0013e00701007387 */ /* 0x0005e20000100800 */
[----:B------:R-:W-:Y:S01]  /*1df0*/  IMAD.MOV R3, RZ, RZ, -R3 ;  /* 0x000000ffff037224 */ /* 0x000fe200078e0a03 */
[----:B------:R-:W-:Y:S01]  /*1e00*/  IADD3 R4, -R4, RZ, RZ ;  /* 0x000000ff04047210 */ /* 0x000fe20007ffe1ff */
        /* <DEDUP_REMOVED lines=11> */
[----:B------:R-:W-:Y:S01]  /*1ec0*/  IMAD R80, R27, R2, R80 ;  /* 0x000000021b507224 */ /* 0x000fe200078e0250 */
[----:B------:R-:W-:Y:S01]  /*1ed0*/  IADD3 R11, R252, 0x47, RZ ;  /* 0x00000047fc0b7810 */ /* 0x000fe20007ffe0ff */
[----:B------:R-:W-:Y:S01]  /*1ee0*/  IMAD.MOV R5, RZ, RZ, -R5 ;  /* 0x000000ffff057224 */ /* 0x000fe200078e0a05 */
[----:B------:R-:W-:Y:S01]  /*1ef0*/  IABS R94, R23 ;  /* 0x00000017005e7213 */ /* 0x000fe20000000000 */
[----:B------:R-:W-:Y:S01]  /*1f00*/  IMAD.HI.U32 R2, R25, R8, RZ ;  /* 0x0000000819027227 */ /* 0x000fe200078e00ff */
[----:B------:R-:W-:-:S03]  /*1f10*/  IABS R92, R11 ;  /* 0x0000000b005c7213 */ /* 0x000fc60000000000 */
[----:B------:R-:W-:Y:S02]  /*1f20*/  IMAD R82, R27, R4, R82 ;  /* 0x000000041b527224 */ /* 0x000fe400078e0252 */
[----:B------:R-:W-:-:S04]  /*1f30*/  IMAD.HI.U32 R4, R25, R10, RZ ;  /* 0x0000000a19047227 */ /* 0x000fc800078e00ff */
        /* <DEDUP_REMOVED lines=11> */
[----:B-1----:R-:W-:Y:S01]  /*1ff0*/  IABS R22, R7 ;  /* 0x0000000700167213 */ /* 0x002fe20000000000 */
[C---:B------:R-:W-:Y:S01]  /*2000*/  IMAD R87, R27.reuse, R4, R10 ;  /* 0x000000041b577224 */ /* 0x040fe200078e020a */
[----:B------:R-:W-:Y:S01]  /*2010*/  IABS R10, R15 ;  /* 0x0000000f000a7213 */ /* 0x000fe20000000000 */
[----:B------:R-:W-:Y:S01]  /*2020*/  IMAD.MOV R3, RZ, RZ, -R3 ;  /* 0x000000ffff037224 */ /* 0x000fe200078e0a03 */
[----:B--2---:R-:W-:Y:S01]  /*2030*/  IADD3 R21, R252, 0x4a, RZ ;  /* 0x0000004afc157810 */ /* 0x004fe20007ffe0ff */
[----:B------:R-:W-:Y:S01]  /*2040*/  IMAD R84, R27, R0, R84 ;  /* 0x000000001b547224 */ /* 0x000fe200078e0254 */
[----:B------:R1:W-:Y:S01]  /*2050*/  STL [R1+0x13f8], R15 ;  /* 0x0013f80f01007387 */ /* 0x0003e20000100800 */
[----:B------:R-:W-:-:S03]  /*2060*/  IMAD.HI.U32 R0, R25, R8, RZ ;  /* 0x0000000819007227 */ /* 0x000fc600078e00ff */
[----:B------:R2:W-:Y:S01]  /*2070*/  STL [R1+0x13fc], R11 ;  /* 0x0013fc0b01007387 */ /* 0x0005e20000100800 */
[----:B------:R-:W-:-:S03]  /*2080*/  IMAD.HI.U32 R5, R25, R88, RZ ;  /* 0x0000005819057227 */ /* 0x000fc600078e00ff */
[----:B------:R3:W-:Y:S01]  /*2090*/  STL [R1+0x1404], R7 ;  /* 0x0014040701007387 */ /* 0x0007e20000100800 */
[----:B------:R-:W-:Y:S01]  /*20a0*/  IMAD R86, R27, R3, R86 ;  /* 0x000000031b567224 */ /* 0x000fe200078e0256 */
[C---:B-1----:R-:W-:Y:S01]  /*20b0*/  IADD3 R15, R252.reuse, 0x4b, RZ ;  /* 0x0000004bfc0f7810 */ /* 0x042fe20007ffe0ff */
[----:B------:R-:W-:Y:S01]  /*20c0*/  IMAD.HI.U32 R3, R25, R10, RZ ;  /* 0x0000000a19037227 */ /* 0x000fe200078e00ff */
[----:B------:R1:W-:Y:S01]  /*20d0*/  STL [R1+0x1414], R23 ;  /* 0x0014141701007387 */ /* 0x0003e20000100800 */
[C---:B--2---:R-:W-:Y:S02]  /*20e0*/  IADD3 R11, R252.reuse, 0x4c, RZ ;  /* 0x0000004cfc0b7810 */ /* 0x044fe40007ffe0ff */
[----:B------:R-:W-:Y:S01]  /*20f0*/  IMAD.MOV R0, RZ, RZ, -R0 ;  /* 0x000000ffff007224 */ /* 0x000fe200078e0a00 */
[----:B------:R-:W-:Y:S01]  /*2100*/  IADD3 R3, -R3, RZ, RZ ;  /* 0x000000ff03037210 */ /* 0x000fe20007ffe1ff */
[----:B------:R-:W-:Y:S01]  /*2110*/  IMAD.MOV R5, RZ, RZ, -R5 ;  /* 0x000000ffff057224 */ /* 0x000fe200078e0a05 */
[----:B------:R-:W-:Y:S01]  /*2120*/  IABS R96, R15 ;  /* 0x0000000f00607213 */ /* 0x000fe20000000000 */
[----:B------:R-:W-:Y:S01]  /*2130*/  IMAD.HI.U32 R2, R25, R90, RZ ;  /* 0x0000005a19027227 */ /* 0x000fe200078e00ff */
[C---:B---3--:R-:W-:Y:S01]  /*2140*/  IADD3 R7, R252.reuse, 0x4d, RZ ;  /* 0x0000004dfc077810 */ /* 0x048fe20007ffe0ff */
[----:B------:R2:W-:Y:S01]  /*2150*/  STL [R1+0x1418], R21 ;  /* 0x0014181501007387 */ /* 0x0005e20000100800 */
[----:B-1----:R-:W-:Y:S01]  /*2160*/  IADD3 R23, R252, 0x53, RZ ;  /* 0x00000053fc177810 */ /* 0x002fe20007ffe0ff */
[C---:B------:R-:W-:Y:S01]  /*2170*/  IMAD R89, R27.reuse, R0, R8 ;  /* 0x000000001b597224 */ /* 0x040fe200078e0208 */
[----:B------:R-:W-:Y:S01]  /*2180*/  IABS R8, R21 ;  /* 0x0000001500087213 */ /* 0x000fe20000000000 */
[----:B------:R-:W-:Y:S01]  /*2190*/  IMAD R88, R27, R5, R88 ;  /* 0x000000051b587224 */ /* 0x000fe200078e0258 */
[----:B------:R1:W-:Y:S01]  /*21a0*/  STL [R1+0x141c], R15 ;  /* 0x00141c0f01007387 */ /* 0x0003e20000100800 */
[----:B------:R-:W-:Y:S01]  /*21b0*/  IMAD.HI.U32 R4, R25, R92, RZ ;  /* 0x0000005c19047227 */ /* 0x000fe200078e00ff */
[----:B------:R-:W-:-:S02]  /*21c0*/  IABS R98, R7 ;  /* 0x0000000700627213 */ /* 0x000fc40000000000 */
[----:B------:R3:W-:Y:S01]  /*21d0*/  STL [R1+0x1420], R11 ;  /* 0x0014200b01007387 */ /* 0x0007e20000100800 */
[----:B------:R-:W-:Y:S01]  /*21e0*/  IMAD.MOV R2, RZ, RZ, -R2 ;  /* 0x000000ffff027224 */ /* 0x000fe200078e0a02 */
[C---:B--2---:R-:W-:Y:S01]  /*21f0*/  IADD3 R21, R252.reuse, 0x4f, RZ ;  /* 0x0000004ffc157810 */ /* 0x044fe20007ffe0ff */
[----:B------:R-:W-:Y:S01]  /*2200*/  IMAD.HI.U32 R5, R25, R22, RZ ;  /* 0x0000001619057227 */ /* 0x000fe200078e00ff */
[----:B------:R2:W-:Y:S01]  /*2210*/  STL [R1+0x1424], R7 ;  /* 0x0014240701007387 */ /* 0x0005e20000100800 */
[----:B------:R-:W-:Y:S02]  /*2220*/  IABS R104, R23 ;  /* 0x0000001700687213 */ /* 0x000fe40000000000 */
[C---:B------:R-:W-:Y:S01]  /*2230*/  IMAD R91, R27.reuse, R3, R10 ;  /* 0x000000031b5b7224 */ /* 0x040fe200078e020a */
[----:B------:R-:W-:Y:S01]  /*2240*/  IABS R10, R11 ;  /* 0x0000000b000a7213 */ /* 0x000fe20000000000 */
[----:B------:R-:W-:Y:S01]  /*2250*/  IMAD.MOV R4, RZ, RZ, -R4 ;  /* 0x000000ffff047224 */ /* 0x000fe200078e0a04 */
[C---:B-1----:R-:W-:Y:S01]  /*2260*/  IADD3 R15, R252.reuse, 0x50, RZ ;  /* 0x00000050fc0f7810 */ /* 0x042fe20007ffe0ff */
[----:B------:R-:W-:Y:S01]  /*2270*/  IMAD R90, R27, R2, R90 ;  /* 0x000000021b5a7224 */ /* 0x000fe200078e025a */
[----:B------:R-:W-:Y:S01]  /*2280*/  IABS R100, R21 ;  /* 0x0000001500647213 */ /* 0x000fe20000000000 */
[----:B------:R-:W-:Y:S01]  /*2290*/  IMAD.MOV R5, RZ, RZ, -R5 ;  /* 0x000000ffff057224 */ /* 0x000fe200078e0a05 */
[C---:B---3--:R-:W-:Y:S01]  /*22a0*/  IADD3 R11, R252.reuse, 0x51, RZ ;  /* 0x00000051fc0b7810 */ /* 0x048fe20007ffe0ff */
[----:B------:R-:W-:Y:S01]  /*22b0*/  IMAD.HI.U32 R2, R25, R8, RZ ;  /* 0x0000000819027227 */ /* 0x000fe200078e00ff */
[----:B--2---:R-:W-:-:S02]  /*22c0*/  IADD3 R7, R252, 0x52, RZ ;  /* 0x00000052fc077810 */ /* 0x004fc40007ffe0ff */
[----:B------:R-:W-:Y:S01]  /*22d0*/  IABS R102, R11 ;  /* 0x0000000b00667213 */ /* 0x000fe20000000000 */
[C---:B------:R-:W-:Y:S02]  /*22e0*/  IMAD R92, R27.reuse, R4, R92 ;  /* 0x000000041b5c7224 */ /* 0x040fe400078e025c */
[----:B------:R-:W-:Y:S01]  /*22f0*/  IMAD R93, R27, R5, R22 ;  /* 0x000000051b5d7224 */ /* 0x000fe200078e0216 */
[----:B------:R-:W-:Y:S01]  /*2300*/  IADD3 R22, R252, 0x4e, RZ ;  /* 0x0000004efc167810 */ /* 0x000fe20007ffe0ff */
[----:B------:R-:W-:-:S04]  /*2310*/  IMAD.HI.U32 R4, R25, R10, RZ ;  /* 0x0000000a19047227 */ /* 0x000fc800078e00ff */
[----:B------:R-:W-:Y:S01]  /*2320*/  IMAD.MOV R2, RZ, RZ, -R2 ;  /* 0x000000ffff027224 */ /* 0x000fe200078e0a02 */
[----:B------:R1:W-:Y:S01]  /*2330*/  STL [R1+0x143c], R22 ;  /* 0x00143c1601007387 */ /* 0x0003e20000100800 */
[----:B------:R-:W-:-:S03]  /*2340*/  IMAD.HI.U32 R0, R25, R94, RZ ;  /* 0x0000005e19007227 */ /* 0x000fc600078e00ff */
[----:B------:R2:W-:Y:S01]  /*2350*/  STL [R1+0x1440], R21 ;  /* 0x0014401501007387 */ /* 0x0005e20000100800 */
[----:B------:R-:W-:Y:S02]  /*2360*/  IMAD.MOV R4, RZ, RZ, -R4 ;  /* 0x000000ffff047224 */ /* 0x000fe400078e0a04 */
[----:B------:R-:W-:Y:S01]  /*2370*/  IMAD R95, R27, R2, R8 ;  /* 0x000000021b5f7224 */ /* 0x000fe200078e0208 */
[----:B------:R-:W-:Y:S01]  /*2380*/  IABS R8, R22 ;  /* 0x0000001600087213 */ /* 0x000fe20000000000 */
[----:B------:R-:W-:Y:S01]  /*2390*/  IMAD.HI.U32 R3, R25, R96, RZ ;  /* 0x0000006019037227 */ /* 0x000fe200078e00ff */
[----:B-1----:R-:W-:Y:S01]  /*23a0*/  IABS R22, R7 ;  /* 0x0000000700167213 */ /* 0x002fe20000000000 */
[----:B------:R1:W-:Y:S02]  /*23b0*/  STL [R1+0x1444], R15 ;  /* 0x0014440f01007387 */ /* 0x0003e40000100800 */
[----:B------:R-:W-:Y:S01]  /*23c0*/  IMAD.MOV R0, RZ, RZ, -R0 ;  /* 0x000000ffff007224 */ /* 0x000fe200078e0a00 */
[----:B--2---:R-:W-:Y:S01]  /*23d0*/  IADD3 R21, R252, 0x54, RZ ;  /* 0x00000054fc157810 */ /* 0x004fe20007ffe0ff */
[C---:B------:R-:W-:Y:S01]  /*23e0*/  IMAD R97, R27.reuse, R4, R10 ;  /* 0x000000041b617224 */ /* 0x040fe200078e020a */
[----:B------:R-:W-:Y:S01]  /*23f0*/  IABS R10, R15 ;  /* 0x0000000f000a7213 */ /* 0x000fe20000000000 */
[----:B------:R-:W-:Y:S01]  /*2400*/  IMAD.MOV R3, RZ, RZ, -R3 ;  /* 0x000000ffff037224 */ /* 0x000fe200078e0a03 */
[----:B------:R2:W-:Y:S01]  /*2410*/  STL [R1+0x1448], R11 ;  /* 0x0014480b01007387 */ /* 0x0005e20000100800 */
[----:B------:R-:W-:-:S02]  /*2420*/  IMAD R94, R27, R0, R94 ;  /* 0x000000001b5e7224 */ /* 0x000fc400078e025e */
[C---:B------:R-:W-:Y:S01]  /*2430*/  IMAD.HI.U32 R0, R25.reuse, R8, RZ ;  /* 0x0000000819007227 */ /* 0x040fe200078e00ff */
[C---:B-1----:R-:W-:Y:S01]  /*2440*/  IADD3 R15, R252.reuse, 0x55, RZ ;  /* 0x00000055fc0f7810 */ /* 0x042fe20007ffe0ff */
[----:B------:R1:W-:Y:S02]  /*2450*/  STL [R1+0x144c], R7 ;  /* 0x00144c0701007387 */ /* 0x0003e40000100800 */
[----:B------:R-:W-:Y:S01]  /*2460*/  IMAD.HI.U32 R5, R25, R98, RZ ;  /* 0x0000006219057227 */ /* 0x000fe200078e00ff */
[----:B------:R-:W-:Y:S01]  /*2470*/  IABS R106, R15 ;  /* 0x0000000f006a7213 */ /* 0x000fe20000000000 */
[----:B------:R3:W-:Y:S01]  /*2480*/  STL [R1+0x1458], R23 ;  /* 0x0014581701007387 */ /* 0x0007e20000100800 */
[C---:B--2---:R-:W-:Y:S01]  /*2490*/  IADD3 R11, R252.reuse, 0x56, RZ ;  /* 0x00000056fc0b7810 */ /* 0x044fe20007ffe0ff */
[----:B------:R-:W-:Y:S02]  /*24a0*/  IMAD R96, R27, R3, R96 ;  /* 0x000000031b607224 */ /* 0x000fe400078e0260 */
[----:B------:R-:W-:Y:S01]  /*24b0*/  IMAD.HI.U32 R2, R25, R100, RZ ;  /* 0x0000006419027227 */ /* 0x000fe200078e00ff */
[----:B------:R-:W-:Y:S01]  /*24c0*/  STL [R1+0x1460], R21 ;  /* 0x0014601501007387 */ /* 0x000fe20000100800 */
[----:B-1----:R-:W-:-:S02]  /*24d0*/  IADD3 R7, R252, 0x57, RZ ;  /* 0x00000057fc077810 */ /* 0x002fc40007ffe0ff */
[----:B------:R-:W-:Y:S01]  /*24e0*/  IMAD.HI.U32 R3, R25, R10, RZ ;  /* 0x0000000a19037227 */ /* 0x000fe200078e00ff */
[----:B------:R-:W-:Y:S01]  /*24f0*/  IADD3 R2, -R2, RZ, RZ ;  /* 0x000000ff02027210 */ /* 0x000fe20007ffe1ff */
[----:B------:R1:W-:Y:S01]  /*2500*/  STL [R1+0x1464], R15 ;  /* 0x0014640f01007387 */ /* 0x0003e20000100800 */
[----:B------:R-:W-:Y:S01]  /*2510*/  IABS R108, R7 ;  /* 0x00000007006c7213 */ /* 0x000fe20000000000 */
[----:B------:R-:W-:Y:S01]  /*2520*/  IMAD.MOV R0, RZ, RZ, -R0 ;  /* 0x000000ffff007224 */ /* 0x000fe200078e0a00 */
[C---:B---3--:R-:W-:Y:S01]  /*2530*/  IADD3 R23, R252.reuse, 0x5d, RZ ;  /* 0x0000005dfc177810 */ /* 0x048fe20007ffe0ff */
[----:B------:R-:W-:Y:S01]  /*2540*/  IMAD.MOV R5, RZ, RZ, -R5 ;  /* 0x000000ffff057224 */ /* 0x000fe200078e0a05 */
[----:B------:R2:W-:Y:S01]  /*2550*/  STL [R1+0x146c], R11 ;  /* 0x00146c0b01007387 */ /* 0x0005e20000100800 */
[----:B------:R-:W-:Y:S01]  /*2560*/  IMAD.MOV R3, RZ, RZ, -R3 ;  /* 0x000000ffff037224 */ /* 0x000fe200078e0a03 */
[----:B------:R-:W-:Y:S01]  /*2570*/  IABS R114, R23 ;  /* 0x0000001700727213 */ /* 0x000fe20000000000 */
[C---:B------:R-:W-:Y:S01]  /*2580*/  IMAD R99, R27.reuse, R0, R8 ;  /* 0x000000001b637224 */ /* 0x040fe200078e0208 */
[----:B------:R-:W-:Y:S01]  /*2590*/  IABS R8, R21 ;  /* 0x0000001500087213 */ /* 0x000fe20000000000 */
[----:B------:R-:W-:Y:S01]  /*25a0*/  IMAD R98, R27, R5, R98 ;  /* 0x000000051b627224 */ /* 0x000fe200078e0262 */
[C---:B-1----:R-:W-:Y:S01]  /*25b0*/  IADD3 R15, R252.reuse, 0x5a, RZ ;  /* 0x0000005afc0f7810 */ /* 0x042fe20007ffe0ff */
[C---:B------:R-:W-:Y:S01]  /*25c0*/  IMAD.HI.U32 R4, R25.reuse, R102, RZ ;  /* 0x0000006619047227 */ /* 0x040fe200078e00ff */
[----:B------:R-:W-:Y:S01]  /*25d0*/  IADD3 R21, R252, 0x59, RZ ;  /* 0x00000059fc157810 */ /* 0x000fe20007ffe0ff */
[----:B------:R1:W-:Y:S02]  /*25e0*/  STL [R1+0x1470], R7 ;  /* 0x0014700701007387 */ /* 0x0003e40000100800 */
[----:B------:R-:W-:Y:S01]  /*25f0*/  IMAD.HI.U32 R5, R25, R22, RZ ;  /* 0x0000001619057227 */ /* 0x000fe200078e00ff */
[----:B------:R-:W-:-:S03]  /*2600*/  IABS R110, R21 ;  /* 0x00000015006e7213 */ /* 0x000fc60000000000 */
        /* <DEDUP_REMOVED lines=21> */
[----:B------:R3:W-:Y:S01]  /*2760*/  STL [R1+0x1484], R15 ;  /* 0x0014840f01007387 */ /* 0x0007e20000100800 */
[----:B-1----:R-:W-:Y:S02]  /*2770*/  IABS R22, R7 ;  /* 0x0000000700167213 */ /* 0x002fe40000000000 */
[----:B------:R-:W-:Y:S01]  /*2780*/  IMAD.MOV R0, RZ, RZ, -R0 ;  /* 0x000000ffff007224 */ /* 0x000fe200078e0a00 */
[C---:B--2---:R-:W-:Y:S01]  /*2790*/  IADD3 R21, R252.reuse, 0x5e, RZ ;  /* 0x0000005efc157810 */ /* 0x044fe20007ffe0ff */
[C---:B------:R-:W-:Y:S01]  /*27a0*/  IMAD R107, R27.reuse, R4, R10 ;  /* 0x000000041b6b7224 */ /* 0x040fe200078e020a */
[----:B------:R-:W-:Y:S01]  /*27b0*/  IABS R10, R15 ;  /* 0x0000000f000a7213 */ /* 0x000fe20000000000 */
[----:B------:R-:W-:Y:S01]  /*27c0*/  IMAD.MOV R3, RZ, RZ, -R3 ;  /* 0x000000ffff037224 */ /* 0x000fe200078e0a03 */
[----:B------:R1:W-:Y:S01]  /*27d0*/  STL [R1+0x1488], R11 ;  /* 0x0014880b01007387 */ /* 0x0003e20000100800 */
[----:B------:R-:W-:Y:S01]  /*27e0*/  IMAD R104, R27, R0, R104 ;  /* 0x000000001b687224 */ /* 0x000fe200078e0268 */
[----:B---3--:R-:W-:Y:S01]  /*27f0*/  IADD3 R15, R252, 0x5f, RZ ;  /* 0x0000005ffc0f7810 */ /* 0x008fe20007ffe0ff */
[C---:B------:R-:W-:Y:S01]  /*2800*/  IMAD.HI.U32 R0, R25.reuse, R8, RZ ;  /* 0x0000000819007227 */ /* 0x040fe200078e00ff */
[----:B------:R2:W-:Y:S02]  /*2810*/  STL [R1+0x1490], R7 ;  /* 0x0014900701007387 */ /* 0x0005e40000100800 */
[----:B------:R-:W-:Y:S01]  /*2820*/  IABS R116, R15 ;  /* 0x0000000f00747213 */ /* 0x000fe20000000000 */
[----:B------:R-:W-:Y:S01]  /*2830*/  IMAD.HI.U32 R5, R25, R108, RZ ;  /* 0x0000006c19057227 */ /* 0x000fe200078e00ff */
[----:B------:R-:W-:Y:S01]  /*2840*/  IADD3 R0, -R0, RZ, RZ ;  /* 0x000000ff00007210 */ /* 0x000fe20007ffe1ff */
[----:B------:R3:W-:Y:S01]  /*2850*/  STL [R1+0x14a0], R23 ;  /* 0x0014a01701007387 */ /* 0x0007e20000100800 */
[----:B-1----:R-:W-:Y:S01]  /*2860*/  IADD3 R11, R252, 0x60, RZ ;  /* 0x00000060fc0b7810 */ /* 0x002fe20007ffe0ff */
[----:B------:R-:W-:-:S02]  /*2870*/  IMAD R106, R27, R3, R106 ;  /* 0x000000031b6a7224 */ /* 0x000fc400078e026a */
[C---:B------:R-:W-:Y:S01]  /*2880*/  IMAD.HI.U32 R3, R25.reuse, R10, RZ ;  /* 0x0000000a19037227 */ /* 0x040fe200078e00ff */
[C---:B--2---:R-:W-:Y:S01]  /*2890*/  IADD3 R7, R252.reuse, 0x61, RZ ;  /* 0x00000061fc077810 */ /* 0x044fe20007ffe0ff */
[----:B------:R-:W-:Y:S02]  /*28a0*/  STL [R1+0x14a4], R21 ;  /* 0x0014a41501007387 */ /* 0x000fe40000100800 */
[----:B------:R-:W-:Y:S01]  /*28b0*/  IMAD.MOV R5, RZ, RZ, -R5 ;  /* 0x000000ffff057224 */ /* 0x000fe200078e0a05 */
[----:B------:R-:W-:Y:S01]  /*28c0*/  IABS R118, R7 ;  /* 0x0000000700767213 */ /* 0x000fe20000000000 */
[C---:B------:R-:W-:Y:S01]  /*28d0*/  IMAD.HI.U32 R2, R25.reuse, R110, RZ ;  /* 0x0000006e19027227 */ /* 0x040fe200078e00ff */
[----:B------:R1:W-:Y:S01]  /*28e0*/  STL [R1+0x14a8], R15 ;  /* 0x0014a80f01007387 */ /* 0x0003e20000100800 */
[----:B---3--:R-:W-:Y:S02]  /*28f0*/  IADD3 R23, R252, 0x67, RZ ;  /* 0x00000067fc177810 */ /* 0x008fe40007ffe0ff */
[----:B------:R-:W-:Y:S01]  /*2900*/  IMAD.MOV R3, RZ, RZ, -R3 ;  /* 0x000000ffff037224 */ /* 0x000fe200078e0a03 */
[----:B------:R2:W-:Y:S01]  /*2910*/  STL [R1+0x14ac], R11 ;  /* 0x0014ac0b01007387 */ /* 0x0005e20000100800 */
[----:B------:R-:W-:Y:S01]  /*2920*/  IMAD.HI.U32 R4, R25, R112, RZ ;  /* 0x0000007019047227 */ /* 0x000fe200078e00ff */
[----:B------:R-:W-:-:S02]  /*2930*/  IABS R124, R23 ;  /* 0x00000017007c7213 */ /* 0x000fc40000000000 */
[----:B------:R3:W-:Y:S01]  /*2940*/  STL [R1+0x14b0], R7 ;  /* 0x0014b00701007387 */ /* 0x0007e20000100800 */
[C---:B------:R-:W-:Y:S01]  /*2950*/  IMAD R109, R27.reuse, R0, R8 ;  /* 0x000000001b6d7224 */ /* 0x040fe200078e0208 */
[----:B------:R-:W-:Y:S01]  /*2960*/  IABS R8, R21 ;  /* 0x0000001500087213 */ /* 0x000fe20000000000 */
[----:B------:R-:W-:Y:S01]  /*2970*/  IMAD R108, R27, R5, R108 ;  /* 0x000000051b6c7224 */ /* 0x000fe200078e026c */
[C---:B-1----:R-:W-:Y:S01]  /*2980*/  IADD3 R15, R252.reuse, 0x64, RZ ;  /* 0x00000064fc0f7810 */ /* 0x042fe20007ffe0ff */
[----:B------:R-:W-:Y:S01]  /*2990*/  IMAD.MOV R2, RZ, RZ, -R2 ;  /* 0x000000ffff027224 */ /* 0x000fe200078e0a02 */
[----:B------:R-:W-:Y:S01]  /*29a0*/  IADD3 R21, R252, 0x63, RZ ;  /* 0x00000063fc157810 */ /* 0x000fe20007ffe0ff */
[----:B------:R-:W-:-:S03]  /*29b0*/  IMAD.HI.U32 R5, R25, R22, RZ ;  /* 0x0000001619057227 */ /* 0x000fc600078e00ff */
[----:B------:R-:W-:Y:S01]  /*29c0*/  IABS R120, R21 ;  /* 0x0000001500787213 */ /* 0x000fe20000000000 */
[C---:B------:R-:W-:Y:S01]  /*29d0*/  IMAD R111, R27.reuse, R3, R10 ;  /* 0x000000031b6f7224 */ /* 0x040fe200078e020a */
[----:B------:R-:W-:Y:S01]  /*29e0*/  IABS R10, R11 ;  /* 0x0000000b000a7213 */ /* 0x000fe20000000000 */
[----:B------:R-:W-:Y:S01]  /*29f0*/  IMAD.MOV R4, RZ, RZ, -R4 ;  /* 0x000000ffff047224 */ /* 0x000fe200078e0a04 */
[C---:B--2---:R-:W-:Y:S01]  /*2a00*/  IADD3 R11, R252.reuse, 0x65, RZ ;  /* 0x00000065fc0b7810 */ /* 0x044fe20007ffe0ff */
[----:B------:R-:W-:Y:S01]  /*2a10*/  IMAD R110, R27, R2, R110 ;  /* 0x000000021b6e7224 */ /* 0x000fe200078e026e */
[----:B---3--:R-:W-:Y:S01]  /*2a20*/  IADD3 R7, R252, 0x66, RZ ;  /* 0x00000066fc077810 */ /* 0x008fe20007ffe0ff */
[----:B------:R-:W-:Y:S01]  /*2a30*/  IMAD.MOV R5, RZ, RZ, -R5 ;  /* 0x000000ffff057224 */ /* 0x000fe200078e0a05 */
[----:B------:R-:W-:Y:S01]  /*2a40*/  IABS R122, R11 ;  /* 0x0000000b007a7213 */ /* 0x000fe20000000000 */
[----:B------:R-:W-:-:S04]  /*2a50*/  IMAD.HI.U32 R2, R25, R8, RZ ;  /* 0x0000000819027227 */ /* 0x000fc800078e00ff */
        /* <DEDUP_REMOVED lines=14> */
[----:B------:R-:W-:Y:S01]  /*2b40*/  IMAD R117, R27, R4, R10 ;  /* 0x000000041b757224 */ /* 0x000fe200078e020a */
[----:B------:R-:W-:Y:S01]  /*2b50*/  IABS R10, R15 ;  /* 0x0000000f000a7213 */ /* 0x000fe20000000000 */
[----:B------:R-:W-:Y:S01]  /*2b60*/  IMAD.MOV R3, RZ, RZ, -R3 ;  /* 0x000000ffff037224 */ /* 0x000fe200078e0a03 */
[----:B-1----:R-:W-:Y:S01]  /*2b70*/  IABS R22, R7 ;  /* 0x0000000700167213 */ /* 0x002fe20000000000 */
[----:B------:R-:W-:Y:S01]  /*2b80*/  IMAD.HI.U32 R5, R25, R118, RZ ;  /* 0x0000007619057227 */ /* 0x000fe200078e00ff */
[C---:B--2---:R-:W-:Y:S01]  /*2b90*/  IADD3 R21, R252.reuse, 0x68, RZ ;  /* 0x00000068fc157810 */ /* 0x044fe20007ffe0ff */
[----:B------:R1:W-:Y:S02]  /*2ba0*/  STL [R1+0x14d4], R11 ;  /* 0x0014d40b01007387 */ /* 0x0003e40000100800 */
[----:B------:R-:W-:Y:S01]  /*2bb0*/  IMAD R114, R27, R0, R114 ;  /* 0x000000001b727224 */ /* 0x000fe200078e0272 */
[----:B------:R-:W-:Y:S01]  /*2bc0*/  IADD3 R5, -R5, RZ, RZ ;  /* 0x000000ff05057210 */ /* 0x000fe20007ffe1ff */
[----:B------:R-:W-:Y:S01]  /*2bd0*/  IMAD.HI.U32 R0, R25, R8, RZ ;  /* 0x0000000819007227 */ /* 0x000fe200078e00ff */
[----:B------:R2:W-:Y:S01]  /*2be0*/  STL [R1+0x14d8], R7 ;  /* 0x0014d80701007387 */ /* 0x0005e20000100800 */
[----:B---3--:R-:W-:-:S02]  /*2bf0*/  IADD3 R15, R252, 0x69, RZ ;  /* 0x00000069fc0f7810 */ /* 0x008fc40007ffe0ff */
[----:B------:R-:W-:Y:S01]  /*2c00*/  IMAD R116, R27, R3, R116 ;  /* 0x000000031b747224 */ /* 0x000fe200078e0274 */
[----:B------:R3:W-:Y:S01]  /*2c10*/  STL [R1+0x14e4], R23 ;  /* 0x0014e41701007387 */ /* 0x0007e20000100800 */
[C---:B------:R-:W-:Y:S01]  /*2c20*/  IMAD.HI.U32 R3, R25.reuse, R10, RZ ;  /* 0x0000000a19037227 */ /* 0x040fe200078e00ff */
[C---:B-1----:R-:W-:Y:S02]  /*2c30*/  IADD3 R11, R252.reuse, 0x6a, RZ ;  /* 0x0000006afc0b7810 */ /* 0x042fe40007ffe0ff */
[----:B------:R1:W-:Y:S01]  /*2c40*/  STL [R1+0x14ec], R21 ;  /* 0x0014ec1501007387 */ /* 0x0003e20000100800 */
[----:B------:R-:W-:Y:S01]  /*2c50*/  IMAD.MOV R0, RZ, RZ, -R0 ;  /* 0x000000ffff007224 */ /* 0x000fe200078e0a00 */
[C---:B--2---:R-:W-:Y:S01]  /*2c60*/  IADD3 R7, R252.reuse, 0x6b, RZ ;  /* 0x0000006bfc077810 */ /* 0x044fe20007ffe0ff */
[C---:B------:R-:W-:Y:S01]  /*2c70*/  IMAD.HI.U32 R2, R25.reuse, R120, RZ ;  /* 0x0000007819027227 */ /* 0x040fe200078e00ff */
[----:B------:R-:W-:Y:S01]  /*2c80*/  IABS R126, R15 ;  /* 0x0000000f007e7213 */ /* 0x000fe20000000000 */
[----:B------:R2:W-:Y:S01]  /*2c90*/  STL [R1+0x14f0], R15 ;  /* 0x0014f00f01007387 */ /* 0x0005e20000100800 */
[----:B------:R-:W-:Y:S01]  /*2ca0*/  IABS R128, R7 ;  /* 0x0000000700807213 */ /* 0x000fe20000000000 */
[----:B------:R-:W-:Y:S01]  /*2cb0*/  IMAD.MOV R3, RZ, RZ, -R3 ;  /* 0x000000ffff037224 */ /* 0x000fe200078e0a03 */
[C---:B---3--:R-:W-:Y:S01]  /*2cc0*/  IADD3 R23, R252.reuse, 0x71, RZ ;  /* 0x00000071fc177810 */ /* 0x048fe20007ffe0ff */
[----:B------:R-:W-:Y:S01]  /*2cd0*/  IMAD.HI.U32 R4, R25, R122, RZ ;  /* 0x0000007a19047227 */ /* 0x000fe200078e00ff */
[----:B------:R-:W-:Y:S02]  /*2ce0*/  STL [R1+0x14f8], R11 ;  /* 0x0014f80b01007387 */ /* 0x000fe40000100800 */
[----:B------:R-:W-:Y:S01]  /*2cf0*/  IABS R134, R23 ;  /* 0x0000001700867213 */ /* 0x000fe20000000000 */
[C---:B------:R-:W-:Y:S01]  /*2d00*/  IMAD R119, R27.reuse, R0, R8 ;  /* 0x000000001b777224 */ /* 0x040fe200078e0208 */
[----:B------:R-:W-:Y:S01]  /*2d10*/  IABS R8, R21 ;  /* 0x0000001500087213 */ /* 0x000fe20000000000 */
[----:B------:R-:W-:Y:S01]  /*2d20*/  IMAD R118, R27, R5, R118 ;  /* 0x000000051b767224 */ /* 0x000fe200078e0276 */
[----:B------:R3:W-:Y:S01]  /*2d30*/  STL [R1+0x14fc], R7 ;  /* 0x0014fc0701007387 */ /* 0x0007e20000100800 */
[----:B------:R-:W-:Y:S01]  /*2d40*/  IMAD.MOV R2, RZ, RZ, -R2 ;  /* 0x000000ffff027224 */ /* 0x000fe200078e0a02 */
[C---:B-1----:R-:W-:Y:S01]  /*2d50*/  IADD3 R21, R252.reuse, 0x6d, RZ ;  /* 0x0000006dfc157810 */ /* 0x042fe20007ffe0ff */
[----:B------:R-:W-:Y:S01]  /*2d60*/  IMAD.HI.U32 R5, R25, R22, RZ ;  /* 0x0000001619057227 */ /* 0x000fe200078e00ff */
[----:B--2---:R-:W-:-:S02]  /*2d70*/  IADD3 R15, R252, 0x6e, RZ ;  /* 0x0000006efc0f7810 */ /* 0x004fc40007ffe0ff */
[----:B------:R-:W-:Y:S01]  /*2d80*/  IABS R130, R21 ;  /* 0x0000001500827213 */ /* 0x000fe20000000000 */
[C---:B------:R-:W-:Y:S01]  /*2d90*/  IMAD R121, R27.reuse, R3, R10 ;  /* 0x000000031b797224 */ /* 0x040fe200078e020a */
[----:B------:R-:W-:Y:S01]  /*2da0*/  IABS R10, R11 ;  /* 0x0000000b000a7213 */ /* 0x000fe20000000000 */
[----:B------:R-:W-:Y:S01]  /*2db0*/  IMAD.MOV R4, RZ, RZ, -R4 ;  /* 0x000000ffff047224 */ /* 0x000fe200078e0a04 */
[C---:B---3--:R-:W-:Y:S01]  /*2dc0*/  IADD3 R7, R252.reuse, 0x70, RZ ;  /* 0x00000070fc077810 */ /* 0x048fe20007ffe0ff */
[----:B------:R-:W-:Y:S01]  /*2dd0*/  IMAD R120, R27, R2, R120 ;  /* 0x000000021b787224 */ /* 0x000fe200078e0278 */
[----:B------:R-:W-:Y:S01]  /*2de0*/  IADD3 R11, R252, 0x6f, RZ ;  /* 0x0000006ffc0b7810 */ /* 0x000fe20007ffe0ff */
[----:B------:R-:W-:Y:S02]  /*2df0*/  IMAD.MOV R5, RZ, RZ, -R5 ;  /* 0x000000ffff057224 */ /* 0x000fe400078e0a05 */
[----:B------:R-:W-:Y:S01]  /*2e00*/  IMAD.HI.U32 R2, R25, R8, RZ ;  /* 0x0000000819027227 */ /* 0x000fe200078e00ff */
[----:B------:R-:W-:-:S03]  /*2e10*/  IABS R132, R11 ;  /* 0x0000000b00847213 */ /* 0x000fc60000000000 */
[----:B------:R-:W-:Y:S02]  /*2e20*/  IMAD R122, R27, R4, R122 ;  /* 0x000000041b7a7224 */ /* 0x000fe400078e027a */
[----:B------:R-:W-:-:S04]  /*2e30*/  IMAD.HI.U32 R4, R25, R10, RZ ;  /* 0x0000000a19047227 */ /* 0x000fc800078e00ff */
[----:B------:R-:W-:Y:S01]  /*2e40*/  IMAD R123, R27, R5, R22 ;  /* 0x000000051b7b7224 */ /* 0x000fe200078e0216 */
[----:B------:R-:W-:Y:S01]  /*2e50*/  IADD3 R22, R252, 0x6c, RZ ;  /* 0x0000006cfc167810 */ /* 0x000fe20007ffe0ff */
[----:B------:R-:W-:Y:S01]  /*2e60*/  IMAD.MOV R2, RZ, RZ, -R2 ;  /* 0x000000ffff027224 */ /* 0x000fe200078e0a02 */
[----:B------:R-:W-:Y:S01]  /*2e70*/  IADD3 R4, -R4, RZ, RZ ;  /* 0x000000ff04047210 */ /* 0x000fe20007ffe1ff */
[C---:B------:R-:W-:Y:S02]  /*2e80*/  IMAD.HI.U32 R0, R25.reuse, R124, RZ ;  /* 0x0000007c19007227 */ /* 0x040fe400078e00ff */
[----:B------:R1:W-:Y:S02]  /*2e90*/  STL [R1+0x1510], R22 ;  /* 0x0015101601007387 */ /* 0x0003e40000100800 */
[----:B------:R-:W-:Y:S02]  /*2ea0*/  IMAD.HI.U32 R5, R25, R128, RZ ;  /* 0x0000008019057227 */ /* 0x000fe400078e00ff */
[----:B------:R2:W-:Y:S02]  /*2eb0*/  STL [R1+0x1518], R21 ;  /* 0x0015181501007387 */ /* 0x0005e40000100800 */
[----:B------:R-:W-:Y:S01]  /*2ec0*/  IMAD R125, R27, R2, R8 ;  /* 0x000000021b7d7224 */ /* 0x000fe200078e0208 */
[----:B------:R-:W-:Y:S01]  /*2ed0*/  IABS R8, R22 ;  /* 0x0000001600087213 */ /* 0x000fe20000000000 */
[----:B------:R-:W-:Y:S01]  /*2ee0*/  IMAD.HI.U32 R3, R25, R126, RZ ;  /* 0x0000007e19037227 */ /* 0x000fe200078e00ff */
[----:B------:R3:W-:Y:S01]  /*2ef0*/  STL [R1+0x1520], R15 ;  /* 0x0015200f01007387 */ /* 0x0007e20000100800 */
[----:B-1----:R-:W-:-:S02]  /*2f00*/  IABS R22, R7 ;  /* 0x0000000700167213 */ /* 0x002fc40000000000 */
[----:B------:R-:W-:Y:S01]  /*2f10*/  IMAD.MOV R0, RZ, RZ, -R0 ;  /* 0x000000ffff007224 */ /* 0x000fe200078e0a00 */
[----:B------:R1:W-:Y:S01]  /*2f20*/  STL [R1+0x1528], R11 ;  /* 0x0015280b01007387 */ /* 0x0003e20000100800 */
[----:B------:R-:W-:Y:S01]  /*2f30*/  IMAD.MOV R5, RZ, RZ, -R5 ;  /* 0x000000ffff057224 */ /* 0x000fe200078e0a05 */
[C---:B--2---:R-:W-:Y:S01]  /*2f40*/  IADD3 R21, R252.reuse, 0x72, RZ ;  /* 0x00000072fc157810 */ /* 0x044fe20007ffe0ff */
[C---:B------:R-:W-:Y:S01]  /*2f50*/  IMAD R127, R27.reuse, R4, R10 ;  /* 0x000000041b7f7224 */ /* 0x040fe200078e020a */
[----:B------:R-:W-:Y:S01]  /*2f60*/  IABS R10, R15 ;  /* 0x0000000f000a7213 */ /* 0x000fe20000000000 */
[----:B------:R-:W-:Y:S01]  /*2f70*/  IMAD.MOV R3, RZ, RZ, -R3 ;  /* 0x000000ffff037224 */ /* 0x000fe200078e0a03 */
[----:B------:R2:W-:Y:S01]  /*2f80*/  STL [R1+0x1530], R7 ;  /* 0x0015300701007387 */ /* 0x0005e20000100800 */
[----:B------:R-:W-:Y:S01]  /*2f90*/  IMAD R124, R27, R0, R124 ;  /* 0x000000001b7c7224 */ /* 0x000fe200078e027c */
[C---:B---3--:R-:W-:Y:S01]  /*2fa0*/  IADD3 R15, R252.reuse, 0x73, RZ ;  /* 0x00000073fc0f7810 */ /* 0x048fe20007ffe0ff */
[----:B------:R-:W-:Y:S01]  /*2fb0*/  IMAD.HI.U32 R0, R25, R8, RZ ;  /* 0x0000000819007227 */ /* 0x000fe200078e00ff */
[----:B-1----:R-:W-:Y:S01]  /*2fc0*/  IADD3 R11, R252, 0x74, RZ ;  /* 0x00000074fc0b7810 */ /* 0x002fe20007ffe0ff */
[----:B------:R-:W-:Y:S01]  /*2fd0*/  STL [R1+0x1560], R23 ;  /* 0x0015601701007387 */ /* 0x000fe20000100800 */
[----:B------:R-:W-:Y:S01]  /*2fe0*/  IABS R136, R15 ;  /* 0x0000000f00887213 */ /* 0x000fe20000000000 */
[----:B------:R-:W-:-:S02]  /*2ff0*/  IMAD R128, R27, R5, R128 ;  /* 0x000000051b807224 */ /* 0x000fc400078e0280 */
[----:B------:R-:W-:Y:S01]  /*3000*/  IMAD.HI.U32 R2, R25, R130, RZ ;  /* 0x0000008219027227 */ /* 0x000fe200078e00ff */
[C---:B--2---:R-:W-:Y:S01]  /*3010*/  IADD3 R7, R252.reuse, 0x75, RZ ;  /* 0x00000075fc077810 */ /* 0x044fe20007ffe0ff */
[----:B------:R-:W-:Y:S02]  /*3020*/  STL [R1+0x1568], R21 ;  /* 0x0015681501007387 */ /* 0x000fe40000100800 */
[----:B------:R-:W-:Y:S01]  /*3030*/  IMAD R126, R27, R3, R126 ;  /* 0x000000031b7e7224 */ /* 0x000fe200078e027e */
[----:B------:R-:W-:Y:S01]  /*3040*/  IABS R138, R7 ;  /* 0x00000007008a7213 */ /* 0x000fe20000000000 */
[C---:B------:R-:W-:Y:S01]  /*3050*/  IMAD.HI.U32 R5, R25.reuse, R22, RZ ;  /* 0x0000001619057227 */ /* 0x040fe200078e00ff */
[----:B------:R1:W-:Y:S03]  /*3060*/  STL [R1+0x1570], R15 ;  /* 0x0015700f01007387 */ /* 0x0003e60000100800 */
[C---:B------:R-:W-:Y:S01]  /*3070*/  IMAD.HI.U32 R3, R25.reuse, R10, RZ ;  /* 0x0000000a19037227 */ /* 0x040fe200078e00ff */
[----:B------:R2:W-:Y:S03]  /*3080*/  STL [R1+0x1578], R11 ;  /* 0x0015780b01007387 */ /* 0x0005e60000100800 */
[----:B------:R-:W-:Y:S01]  /*3090*/  IMAD.MOV R0, RZ, RZ, -R0 ;  /* 0x000000ffff007224 */ /* 0x000fe200078e0a00 */
[----:B------:R3:W-:Y:S01]  /*30a0*/  STL [R1+0x1580], R7 ;  /* 0x0015800701007387 */ /* 0x0007e20000100800 */
[----:B------:R-:W-:Y:S01]  /*30b0*/  IMAD.MOV R2, RZ, RZ, -R2 ;  /* 0x000000ffff027224 */ /* 0x000fe200078e0a02 */
[----:B-1----:R-:W-:Y:S01]  /*30c0*/  IADD3 R15, R252, 0x78, RZ ;  /* 0x00000078fc0f7810 */ /* 0x002fe20007ffe0ff */
[----:B------:R-:W-:-:S03]  /*30d0*/  IMAD.HI.U32 R4, R25, R132, RZ ;  /* 0x0000008419047227 */ /* 0x000fc600078e00ff */
[----:B------:R-:W-:Y:S01]  /*30e0*/  IABS R141, R15 ;  /* 0x0000000f008d7213 */ /* 0x000fe20000000000 */
[----:B------:R-:W-:Y:S02]  /*30f0*/  IMAD.MOV R5, RZ, RZ, -R5 ;  /* 0x000000ffff057224 */ /* 0x000fe400078e0a05 */
[----:B------:R-:W-:Y:S02]  /*3100*/  IMAD.MOV R3, RZ, RZ, -R3 ;  /* 0x000000ffff037224 */ /* 0x000fe400078e0a03 */
[C---:B------:R-:W-:Y:S01]  /*3110*/  IMAD R129, R27.reuse, R0, R8 ;  /* 0x000000001b817224 */ /* 0x040fe200078e0208 */
[----:B------:R-:W-:Y:S01]  /*3120*/  IABS R0, R11 ;  /* 0x0000000b00007213 */ /* 0x000fe20000000000 */
[C---:B------:R-:W-:Y:S01]  /*3130*/  IMAD R130, R27.reuse, R2, R130 ;  /* 0x000000021b827224 */ /* 0x040fe200078e0282 */
[----:B------:R-:W-:Y:S01]  /*3140*/  IABS R2, R21 ;  /* 0x0000001500027213 */ /* 0x000fe20000000000 */
[----:B------:R-:W-:Y:S01]  /*3150*/  IMAD.MOV R4, RZ, RZ, -R4 ;  /* 0x000000ffff047224 */ /* 0x000fe200078e0a04 */
[C---:B------:R-:W-:Y:S01]  /*3160*/  IADD3 R21, R252.reuse, 0x77, RZ ;  /* 0x00000077fc157810 */ /* 0x040fe20007ffe0ff */
[C---:B------:R-:W-:Y:S01]  /*3170*/  IMAD R133, R27.reuse, R5, R22 ;  /* 0x000000051b857224 */ /* 0x040fe200078e0216 */
[C---:B------:R-:W-:Y:S01]  /*3180*/  IADD3 R22, R252.reuse, 0x76, RZ ;  /* 0x00000076fc167810 */ /* 0x040fe20007ffe0ff */
[----:B------:R-:W-:Y:S01]  /*3190*/  IMAD R131, R27, R3, R10 ;  /* 0x000000031b837224 */ /* 0x000fe200078e020a */
[C---:B------:R-:W-:Y:S01]  /*31a0*/  IADD3 R10, R252.reuse, 0x7a, RZ ;  /* 0x0000007afc0a7810 */ /* 0x040fe20007ffe0ff */
[C---:B------:R-:W-:Y:S01]  /*31b0*/  IMAD.HI.U32 R3, R25.reuse, R134, RZ ;  /* 0x0000008619037227 */ /* 0x040fe200078e00ff */
[----:B--2---:R-:W-:Y:S01]  /*31c0*/  IADD3 R11, R252, 0x79, RZ ;  /* 0x00000079fc0b7810 */ /* 0x004fe20007ffe0ff */
[----:B------:R-:W-:Y:S01]  /*31d0*/  STL [R1+0x15b0], R22 ;  /* 0x0015b01601007387 */ /* 0x000fe20000100800 */
[----:B------:R-:W-:Y:S01]  /*31e0*/  IABS R143, R10 ;  /* 0x0000000a008f7213 */ /* 0x000fe20000000000 */
[----:B---3--:R-:W-:Y:S01]  /*31f0*/  IMAD.HI.U32 R7, R25, R0, RZ ;  /* 0x0000000019077227 */ /* 0x008fe200078e00ff */
[----:B------:R-:W-:Y:S01]  /*3200*/  IABS R142, R11 ;  /* 0x0000000b008e7213 */ /* 0x000fe20000000000 */
[----:B------:R-:W-:Y:S01]  /*3210*/  STL [R1+0x15b8], R21 ;  /* 0x0015b81501007387 */ /* 0x000fe20000100800 */
[----:B------:R-:W-:Y:S01]  /*3220*/  IABS R140, R21 ;  /* 0x00000015008c7213 */ /* 0x000fe20000000000 */
[----:B------:R-:W-:Y:S01]  /*3230*/  IMAD R132, R27, R4, R132 ;  /* 0x000000041b847224 */ /* 0x000fe200078e0284 */
[----:B------:R-:W-:Y:S01]  /*3240*/  IABS R139, R22 ;  /* 0x00000016008b7213 */ /* 0x000fe20000000000 */
[C---:B------:R-:W-:Y:S01]  /*3250*/  IMAD.HI.U32 R4, R25.reuse, R2, RZ ;  /* 0x0000000219047227 */ /* 0x040fe200078e00ff */
[----:B------:R1:W-:Y:S03]  /*3260*/  STL [R1+0x15c0], R15 ;  /* 0x0015c00f01007387 */ /* 0x0003e60000100800 */
[----:B------:R-:W-:Y:S01]  /*3270*/  IMAD.HI.U32 R8, R25, R138, RZ ;  /* 0x0000008a19087227 */ /* 0x000fe200078e00ff */
[----:B------:R2:W-:Y:S01]  /*3280*/  STL [R1+0x15c4], R11 ;  /* 0x0015c40b01007387 */ /* 0x0005e20000100800 */
[----:B------:R-:W-:-:S02]  /*3290*/  ISETP.GT.U32.AND P2, PT, R27, R13, PT ;  /* 0x0000000d1b00720c */ /* 0x000fc40003f44070 */
[----:B------:R-:W-:Y:S01]  /*32a0*/  IMAD.MOV R3, RZ, RZ, -R3 ;  /* 0x000000ffff037224 */ /* 0x000fe200078e0a03 */
[----:B------:R3:W-:Y:S01]  /*32b0*/  STL [R1+0x15c8], R10 ;  /* 0x0015c80a01007387 */ /* 0x0007e20000100800 */
[----:B------:R-:W-:Y:S01]  /*32c0*/  IMAD.MOV R7, RZ, RZ, -R7 ;  /* 0x000000ffff077224 */ /* 0x000fe200078e0a07 */
[C---:B-1----:R-:W-:Y:S01]  /*32d0*/  IADD3 R15, R252.reuse, 0x7b, RZ ;  /* 0x0000007bfc0f7810 */ /* 0x042fe20007ffe0ff */
[----:B------:R-:W-:Y:S01]  /*32e0*/  IMAD.MOV R4, RZ, RZ, -R4 ;  /* 0x000000ffff047224 */ /* 0x000fe200078e0a04 */
[C---:B------:R-:W-:Y:S01]  /*32f0*/  IADD3 R21, R252.reuse, 0xef, RZ ;  /* 0x000000effc157810 */ /* 0x040fe20007ffe0ff */
[----:B------:R-:W-:Y:S01]  /*3300*/  IMAD.MOV R8, RZ, RZ, -R8 ;  /* 0x000000ffff087224 */ /* 0x000fe200078e0a08 */
[C---:B--2---:R-:W-:Y:S01]  /*3310*/  IADD3 R11, R252.reuse, 0x7c, RZ ;  /* 0x0000007cfc0b7810 */ /* 0x044fe20007ffe0ff */
[C---:B------:R-:W-:Y:S01]  /*3320*/  IMAD R134, R27.reuse, R3, R134 ;  /* 0x000000031b867224 */ /* 0x040fe200078e0286 */
[----:B------:R1:W-:Y:S01]  /*3330*/  STL [R1+0x15a4], R15 ;  /* 0x0015a40f01007387 */ /* 0x0003e20000100800 */
[----:B------:R-:W-:Y:S01]  /*3340*/  IMAD R137, R27, R7, R0 ;  /* 0x000000071b897224 */ /* 0x000fe200078e0200 */
[C---:B---3--:R-:W-:Y:S01]  /*3350*/  IADD3 R10, R252.reuse, 0x7d, RZ ;  /* 0x0000007dfc0a7810 */ /* 0x048fe20007ffe0ff */
[C---:B------:R-:W-:Y:S01]  /*3360*/  IMAD.HI.U32 R3, R25.reuse, R141, RZ ;  /* 0x0000008d19037227 */ /* 0x040fe200078e00ff */
[C---:B------:R-:W-:Y:S01]  /*3370*/  IADD3 R7, R252.reuse, 0x7f, RZ ;  /* 0x0000007ffc077810 */ /* 0x040fe20007ffe0ff */
[----:B------:R-:W-:Y:S01]  /*3380*/  STL [R1+0x15a8], R11 ;  /* 0x0015a80b01007387 */ /* 0x000fe20000100800 */
[----:B------:R-:W-:Y:S01]  /*3390*/  IABS R146, R10 ;  /* 0x0000000a00927213 */ /* 0x000fe20000000000 */
[----:B------:R-:W-:Y:S01]  /*33a0*/  IMAD.HI.U32 R0, R25, R143, RZ ;  /* 0x0000008f19007227 */ /* 0x000fe200078e00ff */
[----:B------:R-:W-:Y:S01]  /*33b0*/  IABS R148, R7 ;  /* 0x0000000700947213 */ /* 0x000fe20000000000 */
[----:B------:R2:W-:Y:S01]  /*33c0*/  STL [R1+0x15ac], R10 ;  /* 0x0015ac0a01007387 */ /* 0x0005e20000100800 */
[----:B------:R-:W-:Y:S01]  /*33d0*/  IABS R144, R15 ;  /* 0x0000000f00907213 */ /* 0x000fe20000000000 */
[C---:B------:R-:W-:Y:S01]  /*33e0*/  IMAD R135, R27.reuse, R4, R2 ;  /* 0x000000041b877224 */ /* 0x040fe200078e0202 */
[----:B------:R-:W-:Y:S01]  /*33f0*/  IABS R145, R11 ;  /* 0x0000000b00917213 */ /* 0x000fe20000000000 */
[----:B------:R-:W-:Y:S01]  /*3400*/  IMAD R138, R27, R8, R138 ;  /* 0x000000081b8a7224 */ /* 0x000fe200078e028a */
[C---:B------:R-:W-:Y:S01]  /*3410*/  IADD3 R8, R252.reuse, 0x7e, RZ ;  /* 0x0000007efc087810 */ /* 0x040fe20007ffe0ff */
[----:B------:R-:W-:Y:S01]  /*3420*/  IMAD.HI.U32 R2, R25, R142, RZ ;  /* 0x0000008e19027227 */ /* 0x000fe200078e00ff */
[----:B-1----:R-:W-:-:S02]  /*3430*/  IADD3 R15, R252, 0x80, RZ ;  /* 0x00000080fc0f7810 */ /* 0x002fc40007ffe0ff */
[----:B------:R-:W-:Y:S01]  /*3440*/  IABS R147, R8 ;  /* 0x0000000800937213 */ /* 0x000fe20000000000 */
[----:B------:R-:W-:Y:S01]  /*3450*/  IMAD.MOV R3, RZ, RZ, -R3 ;  /* 0x000000ffff037224 */ /* 0x000fe200078e0a03 */
[----:B------:R1:W-:Y:S01]  /*3460*/  STL [R1+0x15b4], R8 ;  /* 0x0015b40801007387 */ /* 0x0003e20000100800 */
[----:B------:R-:W-:Y:S01]  /*3470*/  IMAD.MOV R0, RZ, RZ, -R0 ;  /* 0x000000ffff007224 */ /* 0x000fe200078e0a00 */
[C---:B--2---:R-:W-:Y:S01]  /*3480*/  IADD3 R10, R252.reuse, 0x82, RZ ;  /* 0x00000082fc0a7810 */ /* 0x044fe20007ffe0ff */
[----:B------:R-:W-:Y:S01]  /*3490*/  IMAD.HI.U32 R4, R25, R140, RZ ;  /* 0x0000008c19047227 */ /* 0x000fe200078e00ff */
[----:B------:R2:W-:Y:S01]  /*34a0*/  STL [R1+0x15bc], R7 ;  /* 0x0015bc0701007387 */ /* 0x0005e20000100800 */
[C---:B------:R-:W-:Y:S02]  /*34b0*/  IADD3 R11, R252.reuse, 0x81, RZ ;  /* 0x00000081fc0b7810 */ /* 0x040fe40007ffe0ff */
[----:B------:R-:W-:Y:S01]  /*34c0*/  IMAD.MOV R2, RZ, RZ, -R2 ;  /* 0x000000ffff027224 */ /* 0x000fe200078e0a02 */
[----:B------:R-:W-:Y:S01]  /*34d0*/  IABS R151, R10 ;  /* 0x0000000a00977213 */ /* 0x000fe20000000000 */
[----:B------:R-:W-:Y:S01]  /*34e0*/  IMAD R141, R27, R3, R141 ;  /* 0x000000031b8d7224 */ /* 0x000fe200078e028d */
[----:B-1----:R-:W-:Y:S01]  /*34f0*/  IADD3 R8, R252, 0x83, RZ ;  /* 0x00000083fc087810 */ /* 0x002fe20007ffe0ff */
[----:B------:R-:W-:Y:S01]  /*3500*/  IMAD.HI.U32 R5, R25, R136, RZ ;  /* 0x0000008819057227 */ /* 0x000fe200078e00ff */
[----:B------:R1:W-:Y:S01]  /*3510*/  STL [R1+0x1590], R15 ;  /* 0x0015900f01007387 */ /* 0x0003e20000100800 */
[----:B------:R-:W-:-:S02]  /*3520*/  IABS R149, R15 ;  /* 0x0000000f00957213 */ /* 0x000fc40000000000 */
[----:B------:R-:W-:Y:S01]  /*3530*/  IMAD R143, R27, R0, R143 ;  /* 0x000000001b8f7224 */ /* 0x000fe200078e028f */
[----:B--2---:R-:W-:Y:S01]  /*3540*/  IADD3 R7, R252, 0x84, RZ ;  /* 0x00000084fc077810 */ /* 0x004fe20007ffe0ff */
[----:B------:R-:W-:Y:S01]  /*3550*/  IMAD.HI.U32 R3, R25, R146, RZ ;  /* 0x0000009219037227 */ /* 0x000fe200078e00ff */
[----:B------:R-:W-:Y:S01]  /*3560*/  IADD3 R5, -R5, RZ, RZ ;  /* 0x000000ff05057210 */ /* 0x000fe20007ffe1ff */
[----:B------:R-:W-:Y:S01]  /*3570*/  STL [R1+0x1594], R11 ;  /* 0x0015940b01007387 */ /* 0x000fe20000100800 */
[----:B------:R-:W-:Y:S01]  /*3580*/  IABS R153, R7 ;  /* 0x0000000700997213 */ /* 0x000fe20000000000 */
[----:B------:R-:W-:Y:S01]  /*3590*/  IMAD.MOV R4, RZ, RZ, -R4 ;  /* 0x000000ffff047224 */ /* 0x000fe200078e0a04 */
[----:B------:R-:W-:Y:S01]  /*35a0*/  IABS R152, R8 ;  /* 0x0000000800987213 */ /* 0x000fe20000000000 */
[----:B------:R-:W-:Y:S01]  /*35b0*/  IMAD.HI.U32 R0, R25, R148, RZ ;  /* 0x0000009419007227 */ /* 0x000fe200078e00ff */
[----:B------:R2:W-:Y:S01]  /*35c0*/  STL [R1+0x1598], R10 ;  /* 0x0015980a01007387 */ /* 0x0005e20000100800 */
[----:B------:R-:W-:-:S02]  /*35d0*/  IABS R150, R11 ;  /* 0x0000000b00967213 */ /* 0x000fc40000000000 */
[----:B------:R-:W-:Y:S01]  /*35e0*/  IMAD R142, R27, R2, R142 ;  /* 0x000000021b8e7224 */ /* 0x000fe200078e028e */
[----:B------:R3:W-:Y:S01]  /*35f0*/  STL [R1+0x159c], R8 ;  /* 0x00159c0801007387 */ /* 0x0007e20000100800 */
[----:B------:R-:W-:Y:S01]  /*3600*/  IMAD.HI.U32 R2, R25, R147, RZ ;  /* 0x0000009319027227 */ /* 0x000fe200078e00ff */
[C---:B-1----:R-:W-:Y:S02]  /*3610*/  IADD3 R15, R252.reuse, 0x85, RZ ;  /* 0x00000085fc0f7810 */ /* 0x042fe40007ffe0ff */
[----:B------:R1:W-:Y:S01]  /*3620*/  STL [R1+0x15a0], R7 ;  /* 0x0015a00701007387 */ /* 0x0003e20000100800 */
[----:B------:R-:W-:Y:S01]  /*3630*/  IMAD.MOV R3, RZ, RZ, -R3 ;  /* 0x000000ffff037224 */ /* 0x000fe200078e0a03 */
[C---:B--2---:R-:W-:Y:S01]  /*3640*/  IADD3 R10, R252.reuse, 0x87, RZ ;  /* 0x00000087fc0a7810 */ /* 0x044fe20007ffe0ff */
[----:B------:R-:W-:Y:S01]  /*3650*/  IMAD R140, R27, R4, R140 ;  /* 0x000000041b8c7224 */ /* 0x000fe200078e028c */
[C---:B------:R-:W-:Y:S01]  /*3660*/  IADD3 R11, R252.reuse, 0x86, RZ ;  /* 0x00000086fc0b7810 */ /* 0x040fe20007ffe0ff */
[----:B------:R-:W-:Y:S01]  /*3670*/  IMAD.MOV R0, RZ, RZ, -R0 ;  /* 0x000000ffff007224 */ /* 0x000fe200078e0a00 */
[C---:B---3--:R-:W-:Y:S01]  /*3680*/  IADD3 R8, R252.reuse, 0x88, RZ ;  /* 0x00000088fc087810 */ /* 0x048fe20007ffe0ff */
[----:B------:R-:W-:Y:S01]  /*3690*/  IMAD.HI.U32 R4, R25, R145, RZ ;  /* 0x0000009119047227 */ /* 0x000fe200078e00ff */
[----:B------:R-:W-:Y:S01]  /*36a0*/  IABS R156, R10 ;  /* 0x0000000a009c7213 */ /* 0x000fe20000000000 */
[----:B------:R2:W-:Y:S01]  /*36b0*/  STL [R1+0x1574], R15 ;  /* 0x0015740f01007387 */ /* 0x0005e20000100800 */
[----:B-1----:R-:W-:Y:S01]  /*36c0*/  IADD3 R7, R252, 0x89, RZ ;  /* 0x00000089fc077810 */ /* 0x002fe20007ffe0ff */
[----:B------:R-:W-:Y:S01]  /*36d0*/  IMAD.MOV R2, RZ, RZ, -R2 ;  /* 0x000000ffff027224 */ /* 0x000fe200078e0a02 */
[----:B------:R-:W-:Y:S01]  /*36e0*/  IADD3 R4, -R4, RZ, RZ ;  /* 0x000000ff04047210 */ /* 0x000fe20007ffe1ff */
[C---:B------:R-:W-:Y:S01]  /*36f0*/  IMAD R146, R27.reuse, R3, R146 ;  /* 0x000000031b927224 */ /* 0x040fe200078e0292 */
[----:B------:R-:W-:Y:S01]  /*3700*/  IABS R158, R7 ;  /* 0x00000007009e7213 */ /* 0x000fe20000000000 */
[----:B------:R-:W-:Y:S01]  /*3710*/  IMAD R148, R27, R0, R148 ;  /* 0x000000001b947224 */ /* 0x000fe200078e0294 */
[----:B------:R-:W-:Y:S01]  /*3720*/  STL [R1+0x157c], R11 ;  /* 0x00157c0b01007387 */ /* 0x000fe20000100800 */
[----:B------:R-:W-:Y:S01]  /*3730*/  IMAD.HI.U32 R3, R25, R151, RZ ;  /* 0x0000009719037227 */ /* 0x000fe200078e00ff */
[----:B------:R-:W-:-:S02]  /*3740*/  IABS R157, R8 ;  /* 0x00000008009d7213 */ /* 0x000fc40000000000 */
[----:B------:R1:W-:Y:S01]  /*3750*/  STL [R1+0x1584], R10 ;  /* 0x0015840a01007387 */ /* 0x0003e20000100800 */
[----:B------:R-:W-:Y:S01]  /*3760*/  IMAD R136, R27, R5, R136 ;  /* 0x000000051b887224 */ /* 0x000fe200078e0288 */
[----:B------:R-:W-:Y:S01]  /*3770*/  IABS R154, R15 ;  /* 0x0000000f009a7213 */ /* 0x000fe20000000000 */
[C---:B------:R-:W-:Y:S01]  /*3780*/  IMAD.HI.U32 R0, R25.reuse, R153, RZ ;  /* 0x0000009919007227 */ /* 0x040fe200078e00ff */
[----:B------:R3:W-:Y:S01]  /*3790*/  STL [R1+0x1588], R8 ;  /* 0x0015880801007387 */ /* 0x0007e20000100800 */
[----:B------:R-:W-:Y:S02]  /*37a0*/  IABS R155, R11 ;  /* 0x0000000b009b7213 */ /* 0x000fe40000000000 */
[----:B------:R-:W-:Y:S01]  /*37b0*/  IMAD.HI.U32 R5, R25, R139, RZ ;  /* 0x0000008b19057227 */ /* 0x000fe200078e00ff */
[----:B------:R4:W-:Y:S01]  /*37c0*/  STL [R1+0x158c], R7 ;  /* 0x00158c0701007387 */ /* 0x0009e20000100800 */
[C---:B--2---:R-:W-:Y:S02]  /*37d0*/  IADD3 R15, R252.reuse, 0x8a, RZ ;  /* 0x0000008afc0f7810 */ /* 0x044fe40007ffe0ff */
[----:B------:R-:W-:Y:S01]  /*37e0*/  IMAD R147, R27, R2, R147 ;  /* 0x000000021b937224 */ /* 0x000fe200078e0293 */
[C---:B-1----:R-:W-:Y:S01]  /*37f0*/  IADD3 R10, R252.reuse, 0x8c, RZ ;  /* 0x0000008cfc0a7810 */ /* 0x042fe20007ffe0ff */
[----:B------:R-:W-:Y:S01]  /*3800*/  IMAD.HI.U32 R2, R25, R152, RZ ;  /* 0x0000009819027227 */ /* 0x000fe200078e00ff */
[C---:B------:R-:W-:Y:S01]  /*3810*/  IADD3 R11, R252.reuse, 0x8b, RZ ;  /* 0x0000008bfc0b7810 */ /* 0x040fe20007ffe0ff */
[----:B------:R1:W-:Y:S01]  /*3820*/  STL [R1+0x1554], R15 ;  /* 0x0015540f01007387 */ /* 0x0003e20000100800 */
[C---:B---3--:R-:W-:Y:S01]  /*3830*/  IADD3 R8, R252.reuse, 0x8d, RZ ;  /* 0x0000008dfc087810 */ /* 0x048fe20007ffe0ff */
[----:B------:R-:W-:Y:S01]  /*3840*/  IMAD.MOV R3, RZ, RZ, -R3 ;  /* 0x000000ffff037224 */ /* 0x000fe200078e0a03 */
[----:B----4-:R-:W-:Y:S01]  /*3850*/  IADD3 R7, R252, 0x8e, RZ ;  /* 0x0000008efc077810 */ /* 0x010fe20007ffe0ff */
[----:B------:R-:W-:Y:S01]  /*3860*/  IMAD.MOV R0, RZ, RZ, -R0 ;  /* 0x000000ffff007224 */ /* 0x000fe200078e0a00 */
[----:B------:R-:W-:Y:S01]  /*3870*/  IABS R161, R10 ;  /* 0x0000000a00a17213 */ /* 0x000fe20000000000 */
[----:B------:R-:W-:Y:S01]  /*3880*/  IMAD.MOV R5, RZ, RZ, -R5 ;  /* 0x000000ffff057224 */ /* 0x000fe200078e0a05 */
[----:B------:R-:W-:Y:S01]  /*3890*/  IABS R163, R7 ;  /* 0x0000000700a37213 */ /* 0x000fe20000000000 */
[----:B------:R-:W-:Y:S01]  /*38a0*/  IMAD R145, R27, R4, R145 ;  /* 0x000000041b917224 */ /* 0x000fe200078e0291 */
[----:B------:R-:W-:Y:S01]  /*38b0*/  STL [R1+0x1558], R11 ;  /* 0x0015580b01007387 */ /* 0x000fe20000100800 */
[----:B------:R-:W-:Y:S01]  /*38c0*/  IMAD.MOV R2, RZ, RZ, -R2 ;  /* 0x000000ffff027224 */ /* 0x000fe200078e0a02 */
[----:B------:R-:W-:Y:S01]  /*38d0*/  IABS R162, R8 ;  /* 0x0000000800a27213 */ /* 0x000fe20000000000 */
[----:B------:R-:W-:Y:S01]  /*38e0*/  IMAD.HI.U32 R4, R25, R150, RZ ;  /* 0x0000009619047227 */ /* 0x000fe200078e00ff */
[----:B------:R2:W-:Y:S01]  /*38f0*/  STL [R1+0x155c], R10 ;  /* 0x00155c0a01007387 */ /* 0x0005e20000100800 */
[----:B------:R-:W-:-:S02]  /*3900*/  IABS R159, R15 ;  /* 0x0000000f009f7213 */ /* 0x000fc40000000000 */
[C---:B------:R-:W-:Y:S01]  /*3910*/  IMAD R151, R27.reuse, R3, R151 ;  /* 0x000000031b977224 */ /* 0x040fe200078e0297 */
[----:B------:R-:W-:Y:S01]  /*3920*/  IABS R160, R11 ;  /* 0x0000000b00a07213 */ /* 0x000fe20000000000 */
[----:B------:R-:W-:Y:S01]  /*3930*/  IMAD R153, R27, R0, R153 ;  /* 0x000000001b997224 */ /* 0x000fe200078e0299 */
[----:B------:R3:W-:Y:S01]  /*3940*/  STL [R1+0x1564], R8 ;  /* 0x0015640801007387 */ /* 0x0007e20000100800 */
[----:B------:R-:W-:Y:S01]  /*3950*/  IMAD.HI.U32 R3, R25, R156, RZ ;  /* 0x0000009c19037227 */ /* 0x000fe200078e00ff */
[C---:B-1----:R-:W-:Y:S02]  /*3960*/  IADD3 R15, R252.reuse, 0x8f, RZ ;  /* 0x0000008ffc0f7810 */ /* 0x042fe40007ffe0ff */
[C---:B--2---:R-:W-:Y:S01]  /*3970*/  IADD3 R10, R252.reuse, 0x91, RZ ;  /* 0x00000091fc0a7810 */ /* 0x044fe20007ffe0ff */
[----:B------:R-:W-:Y:S01]  /*3980*/  IMAD R139, R27, R5, R139 ;  /* 0x000000051b8b7224 */ /* 0x000fe200078e028b */
[----:B------:R1:W-:Y:S01]  /*3990*/  STL [R1+0x156c], R7 ;  /* 0x00156c0701007387 */ /* 0x0003e20000100800 */
[----:B------:R-:W-:Y:S01]  /*39a0*/  IMAD.HI.U32 R0, R25, R158, RZ ;  /* 0x0000009e19007227 */ /* 0x000fe200078e00ff */
[----:B------:R-:W-:-:S02]  /*39b0*/  IADD3 R11, R252, 0x90, RZ ;  /* 0x00000090fc0b7810 */ /* 0x000fc40007ffe0ff */
[C---:B---3--:R-:W-:Y:S01]  /*39c0*/  IADD3 R8, R252.reuse, 0x92, RZ ;  /* 0x00000092fc087810 */ /* 0x048fe20007ffe0ff */
[----:B------:R-:W-:Y:S01]  /*39d0*/  IMAD.HI.U32 R5, R25, R144, RZ ;  /* 0x0000009019057227 */ /* 0x000fe200078e00ff */
[----:B------:R-:W-:Y:S01]  /*39e0*/  IABS R166, R10 ;  /* 0x0000000a00a67213 */ /* 0x000fe20000000000 */
[----:B------:R2:W-:Y:S01]  /*39f0*/  STL [R1+0x1540], R15 ;  /* 0x0015400f01007387 */ /* 0x0005e20000100800 */
[----:B------:R-:W-:Y:S01]  /*3a00*/  IABS R167, R8 ;  /* 0x0000000800a77213 */ /* 0x000fe20000000000 */
[----:B------:R-:W-:Y:S01]  /*3a10*/  IMAD R152, R27, R2, R152 ;  /* 0x000000021b987224 */ /* 0x000fe200078e0298 */
[----:B-1----:R-:W-:Y:S01]  /*3a20*/  IADD3 R7, R252, 0x93, RZ ;  /* 0x00000093fc077810 */ /* 0x002fe20007ffe0ff */
[----:B------:R-:W-:Y:S01]  /*3a30*/  IMAD.MOV R4, RZ, RZ, -R4 ;  /* 0x000000ffff047224 */ /* 0x000fe200078e0a04 */
[----:B------:R-:W-:Y:S01]  /*3a40*/  STL [R1+0x1544], R11 ;  /* 0x0015440b01007387 */ /* 0x000fe20000100800 */
[----:B------:R-:W-:Y:S01]  /*3a50*/  IMAD.HI.U32 R2, R25, R157, RZ ;  /* 0x0000009d19027227 */ /* 0x000fe200078e00ff */
[----:B------:R-:W-:-:S02]  /*3a60*/  IABS R168, R7 ;  /* 0x0000000700a87213 */ /* 0x000fc40000000000 */
[----:B------:R1:W-:Y:S01]  /*3a70*/  STL [R1+0x1548], R10 ;  /* 0x0015480a01007387 */ /* 0x0003e20000100800 */
[----:B------:R-:W-:Y:S01]  /*3a80*/  IMAD.MOV R3, RZ, RZ, -R3 ;  /* 0x000000ffff037224 */ /* 0x000fe200078e0a03 */
[----:B------:R-:W-:Y:S01]  /*3a90*/  IABS R164, R15 ;  /* 0x0000000f00a47213 */ /* 0x000fe20000000000 */
[----:B------:R-:W-:Y:S01]  /*3aa0*/  IMAD.MOV R0, RZ, RZ, -R0 ;  /* 0x000000ffff007224 */ /* 0x000fe200078e0a00 */
[----:B------:R-:W-:Y:S01]  /*3ab0*/  IABS R165, R11 ;  /* 0x0000000b00a57213 */ /* 0x000fe20000000000 */
[----:B------:R-:W-:Y:S01]  /*3ac0*/  IMAD.MOV R5, RZ, RZ, -R5 ;  /* 0x000000ffff057224 */ /* 0x000fe200078e0a05 */
[----:B------:R3:W-:Y:S01]  /*3ad0*/  STL [R1+0x154c], R8 ;  /* 0x00154c0801007387 */ /* 0x0007e20000100800 */
[----:B------:R-:W-:Y:S01]  /*3ae0*/  IMAD R150, R27, R4, R150 ;  /* 0x000000041b967224 */ /* 0x000fe200078e0296 */
[C---:B--2---:R-:W-:Y:S01]  /*3af0*/  IADD3 R15, R252.reuse, 0x94, RZ ;  /* 0x00000094fc0f7810 */ /* 0x044fe20007ffe0ff */
[----:B------:R-:W-:Y:S01]  /*3b00*/  IMAD.MOV R2, RZ, RZ, -R2 ;  /* 0x000000ffff027224 */ /* 0x000fe200078e0a02 */
[C---:B-1----:R-:W-:Y:S01]  /*3b10*/  IADD3 R10, R252.reuse, 0x96, RZ ;  /* 0x00000096fc0a7810 */ /* 0x042fe20007ffe0ff */
[----:B------:R-:W-:Y:S01]  /*3b20*/  IMAD.HI.U32 R4, R25, R155, RZ ;  /* 0x0000009b19047227 */ /* 0x000fe200078e00ff */
[----:B------:R1:W-:Y:S01]  /*3b30*/  STL [R1+0x1550], R7 ;  /* 0x0015500701007387 */ /* 0x0003e20000100800 */
[----:B------:R-:W-:-:S02]  /*3b40*/  IADD3 R11, R252, 0x95, RZ ;  /* 0x00000095fc0b7810 */ /* 0x000fc40007ffe0ff */
[C---:B------:R-:W-:Y:S01]  /*3b50*/  IMAD R156, R27.reuse, R3, R156 ;  /* 0x000000031b9c7224 */ /* 0x040fe200078e029c */
[C---:B---3--:R-:W-:Y:S01]  /*3b60*/  IADD3 R8, R252.reuse, 0x97, RZ ;  /* 0x00000097fc087810 */ /* 0x048fe20007ffe0ff */
[----:B------:R-:W-:Y:S01]  /*3b70*/  IMAD R158, R27, R0, R158 ;  /* 0x000000001b9e7224 */ /* 0x000fe200078e029e */
[----:B------:R-:W-:Y:S01]  /*3b80*/  IABS R171, R10 ;  /* 0x0000000a00ab7213 */ /* 0x000fe20000000000 */
[----:B------:R-:W-:Y:S01]  /*3b90*/  IMAD.HI.U32 R3, R25, R161, RZ ;  /* 0x000000a119037227 */ /* 0x000fe200078e00ff */
[----:B------:R2:W-:Y:S01]  /*3ba0*/  STL [R1+0x1524], R15 ;  /* 0x0015240f01007387 */ /* 0x0005e20000100800 */
[----:B------:R-:W-:Y:S02]  /*3bb0*/  IABS R172, R8 ;  /* 0x0000000800ac7213 */ /* 0x000fe40000000000 */
[----:B------:R-:W-:Y:S01]  /*3bc0*/  IMAD R144, R27, R5, R144 ;  /* 0x000000051b907224 */ /* 0x000fe200078e0290 */
[----:B-1----:R-:W-:Y:S01]  /*3bd0*/  IADD3 R7, R252, 0x98, RZ ;  /* 0x00000098fc077810 */ /* 0x002fe20007ffe0ff */
[----:B------:R-:W-:Y:S01]  /*3be0*/  IMAD.HI.U32 R0, R25, R163, RZ ;  /* 0x000000a319007227 */ /* 0x000fe200078e00ff */
[----:B------:R-:W-:Y:S01]  /*3bf0*/  STL [R1+0x152c], R11 ;  /* 0x00152c0b01007387 */ /* 0x000fe20000100800 */
[----:B------:R-:W-:-:S02]  /*3c00*/  IABS R169, R15 ;  /* 0x0000000f00a97213 */ /* 0x000fc40000000000 */
[----:B------:R-:W-:Y:S01]  /*3c10*/  IMAD.HI.U32 R5, R25, R149, RZ ;  /* 0x0000009519057227 */ /* 0x000fe200078e00ff */
[----:B------:R-:W-:Y:S01]  /*3c20*/  IADD3 R0, -R0, RZ, RZ ;  /* 0x000000ff00007210 */ /* 0x000fe20007ffe1ff */
[----:B------:R1:W-:Y:S01]  /*3c30*/  STL [R1+0x1534], R10 ;  /* 0x0015340a01007387 */ /* 0x0003e20000100800 */
[----:B------:R-:W-:Y:S01]  /*3c40*/  IABS R173, R7 ;  /* 0x0000000700ad7213 */ /* 0x000fe20000000000 */
[----:B------:R-:W-:Y:S01]  /*3c50*/  IMAD R157, R27, R2, R157 ;  /* 0x000000021b9d7224 */ /* 0x000fe200078e029d */
[----:B------:R-:W-:Y:S01]  /*3c60*/  IABS R170, R11 ;  /* 0x0000000b00aa7213 */ /* 0x000fe20000000000 */
[----:B------:R-:W-:Y:S01]  /*3c70*/  IMAD.MOV R4, RZ, RZ, -R4 ;  /* 0x000000ffff047224 */ /* 0x000fe200078e0a04 */
[----:B------:R3:W-:Y:S01]  /*3c80*/  STL [R1+0x1538], R8 ;  /* 0x0015380801007387 */ /* 0x0007e20000100800 */
[----:B------:R-:W-:Y:S01]  /*3c90*/  IMAD.HI.U32 R2, R25, R162, RZ ;  /* 0x000000a219027227 */ /* 0x000fe200078e00ff */
[C---:B--2---:R-:W-:Y:S02]  /*3ca0*/  IADD3 R15, R252.reuse, 0x99, RZ ;  /* 0x00000099fc0f7810 */ /* 0x044fe40007ffe0ff */
[----:B------:R2:W-:Y:S01]  /*3cb0*/  STL [R1+0x153c], R7 ;  /* 0x00153c0701007387 */ /* 0x0005e20000100800 */
[----:B------:R-:W-:Y:S01]  /*3cc0*/  IMAD.MOV R3, RZ, RZ, -R3 ;  /* 0x000000ffff037224 */ /* 0x000fe200078e0a03 */
[C---:B-1----:R-:W-:Y:S01]  /*3cd0*/  IADD3 R10, R252.reuse, 0x9b, RZ ;  /* 0x0000009bfc0a7810 */ /* 0x042fe20007ffe0ff */
[----:B------:R-:W-:Y:S01]  /*3ce0*/  IMAD.MOV R5, RZ, RZ, -R5 ;  /* 0x000000ffff057224 */ /* 0x000fe200078e0a05 */
[C---:B------:R-:W-:Y:S01]  /*3cf0*/  IADD3 R11, R252.reuse, 0x9a, RZ ;  /* 0x0000009afc0b7810 */ /* 0x040fe20007ffe0ff */
[----:B------:R-:W-:Y:S01]  /*3d00*/  IMAD R155, R27, R4, R155 ;  /* 0x000000041b9b7224 */ /* 0x000fe200078e029b */
[----:B------:R-:W-:Y:S01]  /*3d10*/  IABS R176, R10 ;  /* 0x0000000a00b07213 */ /* 0x000fe20000000000 */
[----:B------:R-:W-:Y:S01]  /*3d20*/  IMAD.MOV R2, RZ, RZ, -R2 ;  /* 0x000000ffff027224 */ /* 0x000fe200078e0a02 */
[C---:B---3--:R-:W-:Y:S01]  /*3d30*/  IADD3 R8, R252.reuse, 0x9c, RZ ;  /* 0x0000009cfc087810 */ /* 0x048fe20007ffe0ff */
[----:B------:R-:W-:Y:S01]  /*3d40*/  IMAD.HI.U32 R4, R25, R160, RZ ;  /* 0x000000a019047227 */ /* 0x000fe200078e00ff */
[----:B--2---:R-:W-:Y:S01]  /*3d50*/  IADD3 R7, R252, 0x9d, RZ ;  /* 0x0000009dfc077810 */ /* 0x004fe20007ffe0ff */
[----:B------:R-:W-:Y:S01]  /*3d60*/  STL [R1+0x1504], R15 ;  /* 0x0015040f01007387 */ /* 0x000fe20000100800 */
[----:B------:R-:W-:Y:S01]  /*3d70*/  IABS R177, R8 ;  /* 0x0000000800b17213 */ /* 0x000fe20000000000 */
[----:B------:R-:W-:Y:S01]  /*3d80*/  IMAD R161, R27, R3, R161 ;  /* 0x000000031ba17224 */ /* 0x000fe200078e02a1 */
[----:B------:R-:W-:Y:S01]  /*3d90*/  IABS R178, R7 ;  /* 0x0000000700b27213 */ /* 0x000fe20000000000 */
[----:B------:R-:W-:Y:S01]  /*3da0*/  IMAD.HI.U32 R3, R25, R166, RZ ;  /* 0x000000a619037227 */ /* 0x000fe200078e00ff */
[----:B------:R-:W-:Y:S01]  /*3db0*/  STL [R1+0x1508], R11 ;  /* 0x0015080b01007387 */ /* 0x000fe20000100800 */
[----:B------:R-:W-:-:S02]  /*3dc0*/  IABS R174, R15 ;  /* 0x0000000f00ae7213 */ /* 0x000fc40000000000 */
[----:B------:R-:W-:Y:S01]  /*3dd0*/  IMAD R149, R27, R5, R149 ;  /* 0x000000051b957224 */ /* 0x000fe200078e0295 */
[----:B------:R1:W-:Y:S01]  /*3de0*/  STL [R1+0x150c], R10 ;  /* 0x00150c0a01007387 */ /* 0x0003e20000100800 */
[----:B------:R-:W-:Y:S01]  /*3df0*/  IMAD.HI.U32 R5, R25, R154, RZ ;  /* 0x0000009a19057227 */ /* 0x000fe200078e00ff */
[----:B------:R-:W-:Y:S02]  /*3e00*/  IABS R175, R11 ;  /* 0x0000000b00af7213 */ /* 0x000fe40000000000 */
[----:B------:R-:W-:Y:S01]  /*3e10*/  STL [R1+0x1514], R8 ;  /* 0x0015140801007387 */ /* 0x000fe20000100800 */
[----:B------:R-:W-:Y:S01]  /*3e20*/  IMAD R162, R27, R2, R162 ;  /* 0x000000021ba27224 */ /* 0x000fe200078e02a2 */
[----:B------:R-:W-:Y:S01]  /*3e30*/  IADD3 R5, -R5, RZ, RZ ;  /* 0x000000ff05057210 */ /* 0x000fe20007ffe1ff */
[----:B------:R-:W-:Y:S01]  /*3e40*/  IMAD R163, R27, R0, R163 ;  /* 0x000000001ba37224 */ /* 0x000fe200078e02a3 */
[----:B------:R2:W-:Y:S01]  /*3e50*/  STL [R1+0x151c], R7 ;  /* 0x00151c0701007387 */ /* 0x0005e20000100800 */
[----:B------:R-:W-:Y:S01]  /*3e60*/  IMAD.MOV R4, RZ, RZ, -R4 ;  /* 0x000000ffff047224 */ /* 0x000fe200078e0a04 */
[C---:B-1----:R-:W-:Y:S01]  /*3e70*/  IADD3 R10, R252.reuse, 0xa0, RZ ;  /* 0x000000a0fc0a7810 */ /* 0x042fe20007ffe0ff */
[----:B------:R-:W-:Y:S01]  /*3e80*/  IMAD.HI.U32 R2, R25, R167, RZ ;  /* 0x000000a719027227 */ /* 0x000fe200078e00ff */
[----:B------:R-:W-:-:S02]  /*3e90*/  IADD3 R15, R252, 0x9e, RZ ;  /* 0x0000009efc0f7810 */ /* 0x000fc40007ffe0ff */
[C---:B------:R-:W-:Y:S01]  /*3ea0*/  IADD3 R11, R252.reuse, 0x9f, RZ ;  /* 0x0000009ffc0b7810 */ /* 0x040fe20007ffe0ff */
[----:B------:R-:W-:Y:S01]  /*3eb0*/  IMAD.HI.U32 R0, R25, R168, RZ ;  /* 0x000000a819007227 */ /* 0x000fe200078e00ff */
[----:B------:R-:W-:Y:S01]  /*3ec0*/  IABS R181, R10 ;  /* 0x0000000a00b57213 */ /* 0x000fe20000000000 */
[----:B------:R1:W-:Y:S01]  /*3ed0*/  STL [R1+0x1500], R15 ;  /* 0x0015000f01007387 */ /* 0x0003e20000100800 */
[C---:B--2---:R-:W-:Y:S01]  /*3ee0*/  IADD3 R7, R252.reuse, 0xa2, RZ ;  /* 0x000000a2fc077810 */ /* 0x044fe20007ffe0ff */
[----:B------:R-:W-:Y:S01]  /*3ef0*/  IMAD.MOV R3, RZ, RZ, -R3 ;  /* 0x000000ffff037224 */ /* 0x000fe200078e0a03 */
[----:B------:R-:W-:Y:S01]  /*3f00*/  IADD3 R8, R252, 0xa1, RZ ;  /* 0x000000a1fc087810 */ /* 0x000fe20007ffe0ff */
[----:B------:R-:W-:Y:S01]  /*3f10*/  IMAD R160, R27, R4, R160 ;  /* 0x000000041ba07224 */ /* 0x000fe200078e02a0 */
[----:B------:R-:W-:Y:S01]  /*3f20*/  IABS R183, R7 ;  /* 0x0000000700b77213 */ /* 0x000fe20000000000 */
[----:B------:R-:W-:Y:S01]  /*3f30*/  IMAD.MOV R2, RZ, RZ, -R2 ;  /* 0x000000ffff027224 */ /* 0x000fe200078e0a02 */
[----:B------:R-:W-:Y:S01]  /*3f40*/  STL [R1+0x14f4], R11 ;  /* 0x0014f40b01007387 */ /* 0x000fe20000100800 */
        /* <DEDUP_REMOVED lines=8> */
[----:B------:R-:W-:Y:S02]  /*3fd0*/  IABS R180, R11 ;  /* 0x0000000b00b47213 */ /* 0x000fe40000000000 */
[----:B------:R4:W-:Y:S01]  /*3fe0*/  STL [R1+0x14dc], R7 ;  /* 0x0014dc0701007387 */ /* 0x0009e20000100800 */
[C---:B------:R-:W-:Y:S01]  /*3ff0*/  IMAD R167, R27.reuse, R2, R167 ;  /* 0x000000021ba77224 */ /* 0x040fe200078e02a7 */
[C---:B-1----:R-:W-:Y:S01]  /*4000*/  IADD3 R15, R252.reuse, 0xa3, RZ ;  /* 0x000000a3fc0f7810 */ /* 0x042fe20007ffe0ff */
[C---:B------:R-:W-:Y:S01]  /*4010*/  IMAD R168, R27.reuse, R0, R168 ;  /* 0x000000001ba87224 */ /* 0x040fe200078e02a8 */
[C---:B--2---:R-:W-:Y:S01]  /*4020*/  IADD3 R10, R252.reuse, 0xa5, RZ ;  /* 0x000000a5fc0a7810 */ /* 0x044fe20007ffe0ff */
[----:B------:R-:W-:Y:S01]  /*4030*/  IMAD R154, R27, R5, R154 ;  /* 0x000000051b9a7224 */ /* 0x000fe200078e029a */
[C---:B------:R-:W-:Y:S01]  /*4040*/  IADD3 R11, R252.reuse, 0xa4, RZ ;  /* 0x000000a4fc0b7810 */ /* 0x040fe20007ffe0ff */
[----:B------:R-:W-:Y:S01]  /*4050*/  IMAD.MOV R4, RZ, RZ, -R4 ;  /* 0x000000ffff047224 */ /* 0x000fe200078e0a04 */
[C---:B---3--:R-:W-:Y:S01]  /*4060*/  IADD3 R8, R252.reuse, 0xa6, RZ ;  /* 0x000000a6fc087810 */ /* 0x048fe20007ffe0ff */
[C---:B------:R-:W-:Y:S01]  /*4070*/  IMAD.HI.U32 R2, R25.reuse, R172, RZ ;  /* 0x000000ac19027227 */ /* 0x040fe200078e00ff */
[----:B----4-:R-:W-:Y:S01]  /*4080*/  IADD3 R7, R252, 0xa7, RZ ;  /* 0x000000a7fc077810 */ /* 0x010fe20007ffe0ff */
[----:B------:R1:W-:Y:S01]  /*4090*/  STL [R1+0x14c4], R15 ;  /* 0x0014c40f01007387 */ /* 0x0003e20000100800 */
[----:B------:R-:W-:Y:S01]  /*40a0*/  IABS R186, R10 ;  /* 0x0000000a00ba7213 */ /* 0x000fe20000000000 */
[C---:B------:R-:W-:Y:S01]  /*40b0*/  IMAD.HI.U32 R0, R25.reuse, R173, RZ ;  /* 0x000000ad19007227 */ /* 0x040fe200078e00ff */
[----:B------:R-:W-:Y:S01]  /*40c0*/  IADD3 R2, -R2, RZ, RZ ;  /* 0x000000ff02027210 */ /* 0x000fe20007ffe1ff */
[----:B------:R-:W-:Y:S01]  /*40d0*/  STL [R1+0x14c0], R11 ;  /* 0x0014c00b01007387 */ /* 0x000fe20000100800 */
[----:B------:R-:W-:Y:S01]  /*40e0*/  IABS R188, R7 ;  /* 0x0000000700bc7213 */ /* 0x000fe20000000000 */
[----:B------:R-:W-:Y:S01]  /*40f0*/  IMAD.HI.U32 R5, R25, R159, RZ ;  /* 0x0000009f19057227 */ /* 0x000fe200078e00ff */
[----:B------:R-:W-:Y:S01]  /*4100*/  IABS R187, R8 ;  /* 0x0000000800bb7213 */ /* 0x000fe20000000000 */
[----:B------:R2:W-:Y:S01]  /*4110*/  STL [R1+0x14bc], R10 ;  /* 0x0014bc0a01007387 */ /* 0x0005e20000100800 */
[----:B------:R-:W-:Y:S01]  /*4120*/  IABS R184, R15 ;  /* 0x0000000f00b87213 */ /* 0x000fe20000000000 */
[----:B------:R-:W-:Y:S01]  /*4130*/  IMAD.MOV R3, RZ, RZ, -R3 ;  /* 0x000000ffff037224 */ /* 0x000fe200078e0a03 */
[----:B------:R-:W-:Y:S01]  /*4140*/  IABS R185, R11 ;  /* 0x0000000b00b97213 */ /* 0x000fe20000000000 */
[----:B------:R-:W-:Y:S01]  /*4150*/  IMAD R165, R27, R4, R165 ;  /* 0x000000041ba57224 */ /* 0x000fe200078e02a5 */
[----:B------:R3:W-:Y:S01]  /*4160*/  STL [R1+0x14b8], R8 ;  /* 0x0014b80801007387 */ /* 0x0007e20000100800 */
[----:B------:R-:W-:Y:S01]  /*4170*/  IMAD.MOV R0, RZ, RZ, -R0 ;  /* 0x000000ffff007224 */ /* 0x000fe200078e0a00 */
[C---:B-1----:R-:W-:Y:S01]  /*4180*/  IADD3 R15, R252.reuse, 0xa8, RZ ;  /* 0x000000a8fc0f7810 */ /* 0x042fe20007ffe0ff */
[----:B------:R-:W-:Y:S01]  /*4190*/  IMAD.MOV R5, RZ, RZ, -R5 ;  /* 0x000000ffff057224 */ /* 0x000fe200078e0a05 */
[----:B------:R1:W-:Y:S01]  /*41a0*/  STL [R1+0x14b4], R7 ;  /* 0x0014b40701007387 */ /* 0x0003e20000100800 */
[----:B------:R-:W-:Y:S01]  /*41b0*/  IMAD.HI.U32 R4, R25, R170, RZ ;  /* 0x000000aa19047227 */ /* 0x000fe200078e00ff */
[----:B--2---:R-:W-:-:S02]  /*41c0*/  IADD3 R10, R252, 0xaa, RZ ;  /* 0x000000aafc0a7810 */ /* 0x004fc40007ffe0ff */
[C---:B------:R-:W-:Y:S01]  /*41d0*/  IADD3 R11, R252.reuse, 0xa9, RZ ;  /* 0x000000a9fc0b7810 */ /* 0x040fe20007ffe0ff */
[----:B------:R-:W-:Y:S01]  /*41e0*/  IMAD R171, R27, R3, R171 ;  /* 0x000000031bab7224 */ /* 0x000fe200078e02ab */
[C---:B---3--:R-:W-:Y:S01]  /*41f0*/  IADD3 R8, R252.reuse, 0xab, RZ ;  /* 0x000000abfc087810 */ /* 0x048fe20007ffe0ff */
[----:B------:R-:W-:Y:S01]  /*4200*/  IMAD.HI.U32 R3, R25, R176, RZ ;  /* 0x000000b019037227 */ /* 0x000fe200078e00ff */
[----:B------:R-:W-:Y:S01]  /*4210*/  IABS R191, R10 ;  /* 0x0000000a00bf7213 */ /* 0x000fe20000000000 */
[----:B------:R2:W-:Y:S01]  /*4220*/  STL [R1+0x149c], R15 ;  /* 0x00149c0f01007387 */ /* 0x0005e20000100800 */
[----:B-1----:R-:W-:Y:S01]  /*4230*/  IADD3 R7, R252, 0xac, RZ ;  /* 0x000000acfc077810 */ /* 0x002fe20007ffe0ff */
[C---:B------:R-:W-:Y:S01]  /*4240*/  IMAD R173, R27.reuse, R0, R173 ;  /* 0x000000001bad7224 */ /* 0x040fe200078e02ad */
[----:B------:R-:W-:Y:S01]  /*4250*/  IABS R192, R8 ;  /* 0x0000000800c07213 */ /* 0x000fe20000000000 */
[----:B------:R-:W-:Y:S01]  /*4260*/  IMAD R159, R27, R5, R159 ;  /* 0x000000051b9f7224 */ /* 0x000fe200078e029f */
[----:B------:R-:W-:Y:S01]  /*4270*/  IABS R193, R7 ;  /* 0x0000000700c17213 */ /* 0x000fe20000000000 */
[----:B------:R-:W-:Y:S01]  /*4280*/  IMAD.MOV R4, RZ, RZ, -R4 ;  /* 0x000000ffff047224 */ /* 0x000fe200078e0a04 */
[----:B------:R-:W-:Y:S01]  /*4290*/  STL [R1+0x1498], R11 ;  /* 0x0014980b01007387 */ /* 0x000fe20000100800 */
[----:B------:R-:W-:Y:S01]  /*42a0*/  IMAD.HI.U32 R0, R25, R178, RZ ;  /* 0x000000b219007227 */ /* 0x000fe200078e00ff */
[----:B------:R-:W-:-:S02]  /*42b0*/  IABS R189, R15 ;  /* 0x0000000f00bd7213 */ /* 0x000fc40000000000 */
[----:B------:R1:W-:Y:S01]  /*42c0*/  STL [R1+0x1494], R10 ;  /* 0x0014940a01007387 */ /* 0x0003e20000100800 */
[----:B------:R-:W-:Y:S01]  /*42d0*/  IMAD.HI.U32 R5, R25, R164, RZ ;  /* 0x000000a419057227 */ /* 0x000fe200078e00ff */
[----:B------:R-:W-:Y:S02]  /*42e0*/  IABS R190, R11 ;  /* 0x0000000b00be7213 */ /* 0x000fe40000000000 */
[----:B------:R3:W-:Y:S01]  /*42f0*/  STL [R1+0x148c], R8 ;  /* 0x00148c0801007387 */ /* 0x0007e20000100800 */
[----:B------:R-:W-:Y:S01]  /*4300*/  IMAD R172, R27, R2, R172 ;  /* 0x000000021bac7224 */ /* 0x000fe200078e02ac */
[C---:B--2---:R-:W-:Y:S01]  /*4310*/  IADD3 R15, R252.reuse, 0xad, RZ ;  /* 0x000000adfc0f7810 */ /* 0x044fe20007ffe0ff */
[----:B------:R-:W-:Y:S01]  /*4320*/  IMAD.MOV R3, RZ, RZ, -R3 ;  /* 0x000000ffff037224 */ /* 0x000fe200078e0a03 */
[----:B------:R2:W-:Y:S01]  /*4330*/  STL [R1+0x1480], R7 ;  /* 0x0014800701007387 */ /* 0x0005e20000100800 */
[----:B------:R-:W-:Y:S01]  /*4340*/  IMAD.HI.U32 R2, R25, R177, RZ ;  /* 0x000000b119027227 */ /* 0x000fe200078e00ff */
[----:B-1----:R-:W-:-:S02]  /*4350*/  IADD3 R10, R252, 0xaf, RZ ;  /* 0x000000affc0a7810 */ /* 0x002fc40007ffe0ff */
[C---:B------:R-:W-:Y:S01]  /*4360*/  IADD3 R11, R252.reuse, 0xae, RZ ;  /* 0x000000aefc0b7810 */ /* 0x040fe20007ffe0ff */
[----:B------:R-:W-:Y:S01]  /*4370*/  IMAD R170, R27, R4, R170 ;  /* 0x000000041baa7224 */ /* 0x000fe200078e02aa */
[C---:B---3--:R-:W-:Y:S01]  /*4380*/  IADD3 R8, R252.reuse, 0xb0, RZ ;  /* 0x000000b0fc087810 */ /* 0x048fe20007ffe0ff */
[----:B------:R-:W-:Y:S01]  /*4390*/  IMAD.MOV R0, RZ, RZ, -R0 ;  /* 0x000000ffff007224 */ /* 0x000fe200078e0a00 */
[----:B------:R-:W-:Y:S01]  /*43a0*/  IABS R196, R10 ;  /* 0x0000000a00c47213 */ /* 0x000fe20000000000 */
[----:B------:R-:W-:Y:S01]  /*43b0*/  IMAD.MOV R5, RZ, RZ, -R5 ;  /* 0x000000ffff057224 */ /* 0x000fe200078e0a05 */
[----:B--2---:R-:W-:Y:S01]  /*43c0*/  IADD3 R7, R252, 0xb1, RZ ;  /* 0x000000b1fc077810 */ /* 0x004fe20007ffe0ff */
[----:B------:R-:W-:Y:S01]  /*43d0*/  IMAD.HI.U32 R4, R25, R175, RZ ;  /* 0x000000af19047227 */ /* 0x000fe200078e00ff */
[----:B------:R1:W-:Y:S01]  /*43e0*/  STL [R1+0x1474], R15 ;  /* 0x0014740f01007387 */ /* 0x0003e20000100800 */
[----:B------:R-:W-:Y:S02]  /*43f0*/  IABS R197, R8 ;  /* 0x0000000800c57213 */ /* 0x000fe40000000000 */
[----:B------:R-:W-:Y:S01]  /*4400*/  IMAD R176, R27, R3, R176 ;  /* 0x000000031bb07224 */ /* 0x000fe200078e02b0 */
[----:B------:R-:W-:Y:S01]  /*4410*/  IABS R198, R7 ;  /* 0x0000000700c67213 */ /* 0x000fe20000000000 */
[----:B------:R-:W-:Y:S01]  /*4420*/  IMAD.MOV R2, RZ, RZ, -R2 ;  /* 0x000000ffff027224 */ /* 0x000fe200078e0a02 */
[----:B------:R-:W-:Y:S01]  /*4430*/  STL [R1+0x1468], R11 ;  /* 0x0014680b01007387 */ /* 0x000fe20000100800 */
[----:B------:R-:W-:Y:S01]  /*4440*/  IMAD.HI.U32 R3, R25, R181, RZ ;  /* 0x000000b519037227 */ /* 0x000fe200078e00ff */
[----:B------:R-:W-:-:S02]  /*4450*/  IABS R194, R15 ;  /* 0x0000000f00c27213 */ /* 0x000fc40000000000 */
[----:B------:R2:W-:Y:S01]  /*4460*/  STL [R1+0x145c], R10 ;  /* 0x00145c0a01007387 */ /* 0x0005e20000100800 */
[----:B------:R-:W-:Y:S01]  /*4470*/  IMAD R178, R27, R0, R178 ;  /* 0x000000001bb27224 */ /* 0x000fe200078e02b2 */
[----:B------:R-:W-:Y:S01]  /*4480*/  IADD3 R3, -R3, RZ, RZ ;  /* 0x000000ff03037210 */ /* 0x000fe20007ffe1ff */
[----:B------:R-:W-:Y:S01]  /*4490*/  IMAD R164, R27, R5, R164 ;  /* 0x000000051ba47224 */ /* 0x000fe200078e02a4 */
[----:B------:R3:W-:Y:S01]  /*44a0*/  STL [R1+0x1454], R8 ;  /* 0x0014540801007387 */ /* 0x0007e20000100800 */
[----:B------:R-:W-:Y:S01]  /*44b0*/  IMAD.MOV R4, RZ, RZ, -R4 ;  /* 0x000000ffff047224 */ /* 0x000fe200078e0a04 */
[----:B------:R-:W-:Y:S01]  /*44c0*/  IABS R195, R11 ;  /* 0x0000000b00c37213 */ /* 0x000fe20000000000 */
[C---:B------:R-:W-:Y:S01]  /*44d0*/  IMAD.HI.U32 R0, R25.reuse, R183, RZ ;  /* 0x000000b719007227 */ /* 0x040fe200078e00ff */
[----:B------:R4:W-:Y:S01]  /*44e0*/  STL [R1+0x1450], R7 ;  /* 0x0014500701007387 */ /* 0x0009e20000100800 */
[C---:B-1----:R-:W-:Y:S02]  /*44f0*/  IADD3 R15, R252.reuse, 0xb2, RZ ;  /* 0x000000b2fc0f7810 */ /* 0x042fe40007ffe0ff */
[----:B------:R-:W-:Y:S01]  /*4500*/  IMAD.HI.U32 R5, R25, R169, RZ ;  /* 0x000000a919057227 */ /* 0x000fe200078e00ff */
[----:B--2---:R-:W-:-:S02]  /*4510*/  IADD3 R10, R252, 0xb4, RZ ;  /* 0x000000b4fc0a7810 */ /* 0x004fc40007ffe0ff */
[C---:B------:R-:W-:Y:S01]  /*4520*/  IADD3 R11, R252.reuse, 0xb3, RZ ;  /* 0x000000b3fc0b7810 */ /* 0x040fe20007ffe0ff */
[----:B------:R-:W-:Y:S01]  /*4530*/  IMAD R177, R27, R2, R177 ;  /* 0x000000021bb17224 */ /* 0x000fe200078e02b1 */
[C---:B---3--:R-:W-:Y:S01]  /*4540*/  IADD3 R8, R252.reuse, 0xb5, RZ ;  /* 0x000000b5fc087810 */ /* 0x048fe20007ffe0ff */
[----:B------:R-:W-:Y:S01]  /*4550*/  IMAD.HI.U32 R2, R25, R182, RZ ;  /* 0x000000b619027227 */ /* 0x000fe200078e00ff */
[----:B----4-:R-:W-:Y:S01]  /*4560*/  IADD3 R7, R252, 0xb6, RZ ;  /* 0x000000b6fc077810 */ /* 0x010fe20007ffe0ff */
[----:B------:R-:W-:Y:S01]  /*4570*/  STL [R1+0x1438], R15 ;  /* 0x0014380f01007387 */ /* 0x000fe20000100800 */
[----:B------:R-:W-:Y:S01]  /*4580*/  IABS R201, R10 ;  /* 0x0000000a00c97213 */ /* 0x000fe20000000000 */
[----:B------:R-:W-:Y:S01]  /*4590*/  IMAD R175, R27, R4, R175 ;  /* 0x000000041baf7224 */ /* 0x000fe200078e02af */
[----:B------:R-:W-:Y:S01]  /*45a0*/  IABS R203, R7 ;  /* 0x0000000700cb7213 */ /* 0x000fe20000000000 */
[----:B------:R-:W-:Y:S01]  /*45b0*/  IMAD.MOV R0, RZ, RZ, -R0 ;  /* 0x000000ffff007224 */ /* 0x000fe200078e0a00 */
[----:B------:R1:W-:Y:S01]  /*45c0*/  STL [R1+0x1434], R11 ;  /* 0x0014340b01007387 */ /* 0x0003e20000100800 */
[----:B------:R-:W-:Y:S01]  /*45d0*/  IMAD.MOV R5, RZ, RZ, -R5 ;  /* 0x000000ffff057224 */ /* 0x000fe200078e0a05 */
[----:B------:R-:W-:Y:S01]  /*45e0*/  IABS R202, R8 ;  /* 0x0000000800ca7213 */ /* 0x000fe20000000000 */
[----:B------:R-:W-:Y:S01]  /*45f0*/  IMAD.HI.U32 R4, R25, R180, RZ ;  /* 0x000000b419047227 */ /* 0x000fe200078e00ff */
[----:B------:R2:W-:Y:S01]  /*4600*/  STL [R1+0x1430], R10 ;  /* 0x0014300a01007387 */ /* 0x0005e20000100800 */
[----:B------:R-:W-:-:S02]  /*4610*/  IABS R200, R11 ;  /* 0x0000000b00c87213 */ /* 0x000fc40000000000 */
[----:B------:R-:W-:Y:S01]  /*4620*/  IMAD.MOV R2, RZ, RZ, -R2 ;  /* 0x000000ffff027224 */ /* 0x000fe200078e0a02 */
[----:B------:R3:W-:Y:S01]  /*4630*/  STL [R1+0x142c], R8 ;  /* 0x00142c0801007387 */ /* 0x0007e20000100800 */
[C---:B------:R-:W-:Y:S01]  /*4640*/  IMAD R181, R27.reuse, R3, R181 ;  /* 0x000000031bb57224 */ /* 0x040fe200078e02b5 */
[C---:B-1----:R-:W-:Y:S01]  /*4650*/  IADD3 R11, R252.reuse, 0xb8, RZ ;  /* 0x000000b8fc0b7810 */ /* 0x042fe20007ffe0ff */
[----:B------:R-:W-:Y:S01]  /*4660*/  IMAD R183, R27, R0, R183 ;  /* 0x000000001bb77224 */ /* 0x000fe200078e02b7 */
[----:B------:R1:W-:Y:S01]  /*4670*/  STL [R1+0x1428], R7 ;  /* 0x0014280701007387 */ /* 0x0003e20000100800 */
[----:B------:R-:W-:Y:S01]  /*4680*/  IMAD.HI.U32 R3, R25, R186, RZ ;  /* 0x000000ba19037227 */ /* 0x000fe200078e00ff */
[C---:B--2---:R-:W-:Y:S02]  /*4690*/  IADD3 R10, R252.reuse, 0xb9, RZ ;  /* 0x000000b9fc0a7810 */ /* 0x044fe40007ffe0ff */
[----:B------:R-:W-:Y:S01]  /*46a0*/  STL [R1+0x1410], R24 ;  /* 0x0014101801007387 */ /* 0x000fe20000100800 */
[----:B------:R-:W-:Y:S01]  /*46b0*/  IMAD R169, R27, R5, R169 ;  /* 0x000000051ba97224 */ /* 0x000fe200078e02a9 */
[C---:B---3--:R-:W-:Y:S01]  /*46c0*/  IADD3 R8, R252.reuse, 0xba, RZ ;  /* 0x000000bafc087810 */ /* 0x048fe20007ffe0ff */
[----:B------:R-:W-:Y:S01]  /*46d0*/  IMAD.MOV R4, RZ, RZ, -R4 ;  /* 0x000000ffff047224 */ /* 0x000fe200078e0a04 */
[----:B------:R-:W-:Y:S01]  /*46e0*/  IABS R206, R10 ;  /* 0x0000000a00ce7213 */ /* 0x000fe20000000000 */
[C---:B------:R-:W-:Y:S01]  /*46f0*/  IMAD.HI.U32 R0, R25.reuse, R188, RZ ;  /* 0x000000bc19007227 */ /* 0x040fe200078e00ff */
[C---:B-1----:R-:W-:Y:S01]  /*4700*/  IADD3 R7, R252.reuse, 0xbb, RZ ;  /* 0x000000bbfc077810 */ /* 0x042fe20007ffe0ff */
[----:B------:R-:W-:Y:S01]  /*4710*/  STL [R1+0x140c], R11 ;  /* 0x00140c0b01007387 */ /* 0x000fe20000100800 */
[----:B------:R-:W-:Y:S01]  /*4720*/  IABS R207, R8 ;  /* 0x0000000800cf7213 */ /* 0x000fe20000000000 */
[----:B------:R-:W-:Y:S01]  /*4730*/  IMAD.HI.U32 R5, R25, R174, RZ ;  /* 0x000000ae19057227 */ /* 0x000fe200078e00ff */
[----:B------:R-:W-:Y:S01]  /*4740*/  IABS R208, R7 ;  /* 0x0000000700d07213 */ /* 0x000fe20000000000 */
[----:B------:R1:W-:Y:S01]  /*4750*/  STL [R1+0x1408], R10 ;  /* 0x0014080a01007387 */ /* 0x0003e20000100800 */
[----:B------:R-:W-:Y:S01]  /*4760*/  IABS R199, R15 ;  /* 0x0000000f00c77213 */ /* 0x000fe20000000000 */
[----:B------:R-:W-:Y:S01]  /*4770*/  IMAD R182, R27, R2, R182 ;  /* 0x000000021bb67224 */ /* 0x000fe200078e02b6 */
[----:B------:R-:W-:Y:S01]  /*4780*/  IABS R205, R11 ;  /* 0x0000000b00cd7213 */ /* 0x000fe20000000000 */
[----:B------:R-:W-:Y:S01]  /*4790*/  IMAD.HI.U32 R2, R25, R187, RZ ;  /* 0x000000bb19027227 */ /* 0x000fe200078e00ff */
[----:B------:R2:W-:Y:S01]  /*47a0*/  STL [R1+0x1400], R8 ;  /* 0x0014000801007387 */ /* 0x0005e20000100800 */
[----:B------:R-:W-:-:S02]  /*47b0*/  IADD3 R15, R252, 0xbc, RZ ;  /* 0x000000bcfc0f7810 */ /* 0x000fc40007ffe0ff */
[----:B------:R-:W-:Y:S01]  /*47c0*/  IMAD.MOV R3, RZ, RZ, -R3 ;  /* 0x000000ffff037224 */ /* 0x000fe200078e0a03 */
[----:B------:R3:W-:Y:S01]  /*47d0*/  STL [R1+0x13f4], R7 ;  /* 0x0013f40701007387 */ /* 0x0007e20000100800 */
[----:B------:R-:W-:Y:S01]  /*47e0*/  IMAD R180, R27, R4, R180 ;  /* 0x000000041bb47224 */ /* 0x000fe200078e02b4 */
[C---:B-1----:R-:W-:Y:S01]  /*47f0*/  IADD3 R10, R252.reuse, 0xbe, RZ ;  /* 0x000000befc0a7810 */ /* 0x042fe20007ffe0ff */
[----:B------:R-:W-:Y:S01]  /*4800*/  IMAD.MOV R0, RZ, RZ, -R0 ;  /* 0x000000ffff007224 */ /* 0x000fe200078e0a00 */
[C---:B------:R-:W-:Y:S01]  /*4810*/  IADD3 R11, R252.reuse, 0xbd, RZ ;  /* 0x000000bdfc0b7810 */ /* 0x040fe20007ffe0ff */
[----:B------:R-:W-:Y:S01]  /*4820*/  IMAD.MOV R5, RZ, RZ, -R5 ;  /* 0x000000ffff057224 */ /* 0x000fe200078e0a05 */
[C---:B--2---:R-:W-:Y:S01]  /*4830*/  IADD3 R8, R252.reuse, 0xbf, RZ ;  /* 0x000000bffc087810 */ /* 0x044fe20007ffe0ff */
[----:B------:R-:W-:Y:S01]  /*4840*/  IMAD.HI.U32 R4, R25, R185, RZ ;  /* 0x000000b919047227 */ /* 0x000fe200078e00ff */
[----:B------:R-:W-:Y:S01]  /*4850*/  IABS R211, R10 ;  /* 0x0000000a00d37213 */ /* 0x000fe20000000000 */
[----:B------:R1:W-:Y:S01]  /*4860*/  STL [R1+0x13d0], R15 ;  /* 0x0013d00f01007387 */ /* 0x0003e20000100800 */
[----:B---3--:R-:W-:Y:S01]  /*4870*/  IADD3 R7, R252, 0xc0, RZ ;  /* 0x000000c0fc077810 */ /* 0x008fe20007ffe0ff */
[----:B------:R-:W-:Y:S01]  /*4880*/  IMAD.MOV R2, RZ, RZ, -R2 ;  /* 0x000000ffff027224 */ /* 0x000fe200078e0a02 */
[----:B------:R-:W-:Y:S01]  /*4890*/  IABS R212, R8 ;  /* 0x0000000800d47213 */ /* 0x000fe20000000000 */
[C---:B------:R-:W-:Y:S01]  /*48a0*/  IMAD R186, R27.reuse, R3, R186 ;  /* 0x000000031bba7224 */ /* 0x040fe200078e02ba */
[----:B------:R-:W-:Y:S01]  /*48b0*/  STL [R1+0x13c8], R11 ;  /* 0x0013c80b01007387 */ /* 0x000fe20000100800 */
[----:B------:R-:W-:Y:S01]  /*48c0*/  IMAD R188, R27, R0, R188 ;  /* 0x000000001bbc7224 */ /* 0x000fe200078e02bc */
[----:B------:R-:W-:Y:S01]  /*48d0*/  IABS R213, R7 ;  /* 0x0000000700d57213 */ /* 0x000fe20000000000 */
[----:B------:R-:W-:Y:S01]  /*48e0*/  IMAD.HI.U32 R3, R25, R191, RZ ;  /* 0x000000bf19037227 */ /* 0x000fe200078e00ff */
[----:B------:R2:W-:Y:S01]  /*48f0*/  STL [R1+0x13c4], R10 ;  /* 0x0013c40a01007387 */ /* 0x0005e20000100800 */
[----:B------:R-:W-:-:S02]  /*4900*/  IABS R209, R15 ;  /* 0x0000000f00d17213 */ /* 0x000fc40000000000 */
[----:B------:R-:W-:Y:S01]  /*4910*/  IMAD R174, R27, R5, R174 ;  /* 0x000000051bae7224 */ /* 0x000fe200078e02ae */
[----:B------:R-:W-:Y:S01]  /*4920*/  IABS R210, R11 ;  /* 0x0000000b00d27213 */ /* 0x000fe20000000000 */
[----:B------:R-:W-:Y:S01]  /*4930*/  IMAD.MOV R4, RZ, RZ, -R4 ;  /* 0x000000ffff047224 */ /* 0x000fe200078e0a04 */
[----:B------:R3:W-:Y:S01]  /*4940*/  STL [R1+0x13e8], R8 ;  /* 0x0013e80801007387 */ /* 0x0007e20000100800 */
[C---:B------:R-:W-:Y:S01]  /*4950*/  IMAD.HI.U32 R0, R25.reuse, R193, RZ ;  /* 0x000000c119007227 */ /* 0x040fe200078e00ff */
[C---:B-1----:R-:W-:Y:S02]  /*4960*/  IADD3 R15, R252.reuse, 0xc1, RZ ;  /* 0x000000c1fc0f7810 */ /* 0x042fe40007ffe0ff */
[C---:B--2---:R-:W-:Y:S01]  /*4970*/  IADD3 R10, R252.reuse, 0xc3, RZ ;  /* 0x000000c3fc0a7810 */ /* 0x044fe20007ffe0ff */
[----:B------:R-:W-:Y:S01]  /*4980*/  IMAD.HI.U32 R5, R25, R179, RZ ;  /* 0x000000b319057227 */ /* 0x000fe200078e00ff */
[----:B------:R1:W-:Y:S01]  /*4990*/  STL [R1+0x13e4], R7 ;  /* 0x0013e40701007387 */ /* 0x0003e20000100800 */
[----:B------:R-:W-:-:S02]  /*49a0*/  IADD3 R11, R252, 0xc2, RZ ;  /* 0x000000c2fc0b7810 */ /* 0x000fc40007ffe0ff */
[----:B------:R-:W-:Y:S01]  /*49b0*/  IMAD R187, R27, R2, R187 ;  /* 0x000000021bbb7224 */ /* 0x000fe200078e02bb */
[C---:B---3--:R-:W-:Y:S01]  /*49c0*/  IADD3 R8, R252.reuse, 0xc4, RZ ;  /* 0x000000c4fc087810 */ /* 0x048fe20007ffe0ff */
[----:B------:R-:W-:Y:S01]  /*49d0*/  IMAD.HI.U32 R2, R25, R192, RZ ;  /* 0x000000c019027227 */ /* 0x000fe200078e00ff */
[----:B------:R-:W-:Y:S01]  /*49e0*/  IABS R216, R10 ;  /* 0x0000000a00d87213 */ /* 0x000fe20000000000 */
[----:B------:R-:W-:Y:S01]  /*49f0*/  STL [R1+0x13a0], R15 ;  /* 0x0013a00f01007387 */ /* 0x000fe20000100800 */
[----:B------:R-:W-:Y:S01]  /*4a00*/  IABS R217, R8 ;  /* 0x0000000800d97213 */ /* 0x000fe20000000000 */
[----:B------:R-:W-:Y:S01]  /*4a10*/  IMAD.MOV R3, RZ, RZ, -R3 ;  /* 0x000000ffff037224 */ /* 0x000fe200078e0a03 */
[----:B-1----:R-:W-:Y:S01]  /*4a20*/  IADD3 R7, R252, 0xc5, RZ ;  /* 0x000000c5fc077810 */ /* 0x002fe20007ffe0ff */
[----:B------:R-:W-:Y:S01]  /*4a30*/  IMAD R185, R27, R4, R185 ;  /* 0x000000041bb97224 */ /* 0x000fe200078e02b9 */
[----:B------:R-:W-:Y:S01]  /*4a40*/  STL [R1+0x139c], R11 ;  /* 0x00139c0b01007387 */ /* 0x000fe20000100800 */
[----:B------:R-:W-:Y:S01]  /*4a50*/  IMAD.MOV R0, RZ, RZ, -R0 ;  /* 0x000000ffff007224 */ /* 0x000fe200078e0a00 */
[----:B------:R-:W-:Y:S01]  /*4a60*/  IABS R218, R7 ;  /* 0x0000000700da7213 */ /* 0x000fe20000000000 */
[----:B------:R-:W-:Y:S01]  /*4a70*/  IMAD.MOV R5, RZ, RZ, -R5 ;  /* 0x000000ffff057224 */ /* 0x000fe200078e0a05 */
[----:B------:R1:W-:Y:S01]  /*4a80*/  STL [R1+0x13b8], R10 ;  /* 0x0013b80a01007387 */ /* 0x0003e20000100800 */
[----:B------:R-:W-:Y:S01]  /*4a90*/  IMAD.HI.U32 R4, R25, R190, RZ ;  /* 0x000000be19047227 */ /* 0x000fe200078e00ff */
[----:B------:R-:W-:-:S02]  /*4aa0*/  IABS R214, R15 ;  /* 0x0000000f00d67213 */ /* 0x000fc40000000000 */
[----:B------:R-:W-:Y:S01]  /*4ab0*/  IABS R215, R11 ;  /* 0x0000000b00d77213 */ /* 0x000fe20000000000 */
[----:B------:R-:W-:Y:S01]  /*4ac0*/  IMAD.MOV R2, RZ, RZ, -R2 ;  /* 0x000000ffff027224 */ /* 0x000fe200078e0a02 */
[----:B------:R-:W-:Y:S01]  /*4ad0*/  IADD3 R4, -R4, RZ, RZ ;  /* 0x000000ff04047210 */ /* 0x000fe20007ffe1ff */
[C---:B------:R-:W-:Y:S01]  /*4ae0*/  IMAD R191, R27.reuse, R3, R191 ;  /* 0x000000031bbf7224 */ /* 0x040fe200078e02bf */
[----:B------:R2:W-:Y:S01]  /*4af0*/  STL [R1+0x13ac], R8 ;  /* 0x0013ac0801007387 */ /* 0x0005e20000100800 */
[----:B------:R-:W-:Y:S01]  /*4b00*/  IMAD R193, R27, R0, R193 ;  /* 0x000000001bc17224 */ /* 0x000fe200078e02c1 */
[C---:B-1----:R-:W-:Y:S01]  /*4b10*/  IADD3 R10, R252.reuse, 0xc8, RZ ;  /* 0x000000c8fc0a7810 */ /* 0x042fe20007ffe0ff */
[----:B------:R-:W-:Y:S01]  /*4b20*/  IMAD.HI.U32 R3, R25, R196, RZ ;  /* 0x000000c419037227 */ /* 0x000fe200078e00ff */
[C---:B------:R-:W-:Y:S01]  /*4b30*/  IADD3 R15, R252.reuse, 0xc6, RZ ;  /* 0x000000c6fc0f7810 */ /* 0x040fe20007ffe0ff */
[----:B------:R1:W-:Y:S01]  /*4b40*/  STL [R1+0x13c0], R7 ;  /* 0x0013c00701007387 */ /* 0x0003e20000100800 */
[C---:B------:R-:W-:Y:S01]  /*4b50*/  IADD3 R11, R252.reuse, 0xc7, RZ ;  /* 0x000000c7fc0b7810 */ /* 0x040fe20007ffe0ff */
[----:B------:R-:W-:Y:S01]  /*4b60*/  IMAD R179, R27, R5, R179 ;  /* 0x000000051bb37224 */ /* 0x000fe200078e02b3 */
[----:B------:R-:W-:Y:S01]  /*4b70*/  IABS R221, R10 ;  /* 0x0000000a00dd7213 */ /* 0x000fe20000000000 */
[C---:B------:R-:W-:Y:S01]  /*4b80*/  IMAD.HI.U32 R0, R25.reuse, R198, RZ ;  /* 0x000000c619007227 */ /* 0x040fe200078e00ff */
[C---:B--2---:R-:W-:Y:S01]  /*4b90*/  IADD3 R8, R252.reuse, 0xc9, RZ ;  /* 0x000000c9fc087810 */ /* 0x044fe20007ffe0ff */
[----:B------:R2:W-:Y:S01]  /*4ba0*/  STL [R1+0x1374], R15 ;  /* 0x0013740f01007387 */ /* 0x0005e20000100800 */
[----:B------:R-:W-:Y:S01]  /*4bb0*/  IABS R219, R15 ;  /* 0x0000000f00db7213 */ /* 0x000fe20000000000 */
[----:B------:R-:W-:Y:S01]  /*4bc0*/  IMAD.HI.U32 R5, R25, R184, RZ ;  /* 0x000000b819057227 */ /* 0x000fe200078e00ff */
[----:B------:R-:W-:Y:S01]  /*4bd0*/  IABS R222, R8 ;  /* 0x0000000800de7213 */ /* 0x000fe20000000000 */
[----:B------:R3:W-:Y:S01]  /*4be0*/  STL [R1+0x1380], R11 ;  /* 0x0013800b01007387 */ /* 0x0007e20000100800 */
[C---:B-1----:R-:W-:Y:S01]  /*4bf0*/  IADD3 R7, R252.reuse, 0xca, RZ ;  /* 0x000000cafc077810 */ /* 0x042fe20007ffe0ff */
[----:B------:R-:W-:Y:S01]  /*4c00*/  IMAD R192, R27, R2, R192 ;  /* 0x000000021bc07224 */ /* 0x000fe200078e02c0 */
[----:B------:R-:W-:Y:S01]  /*4c10*/  IABS R220, R11 ;  /* 0x0000000b00dc7213 */ /* 0x000fe20000000000 */
[----:B------:R-:W-:Y:S01]  /*4c20*/  IMAD.HI.U32 R2, R25, R197, RZ ;  /* 0x000000c519027227 */ /* 0x000fe200078e00ff */
[----:B------:R-:W-:Y:S01]  /*4c30*/  IABS R223, R7 ;  /* 0x0000000700df7213 */ /* 0x000fe20000000000 */
[----:B------:R1:W-:Y:S01]  /*4c40*/  STL [R1+0x1378], R10 ;  /* 0x0013780a01007387 */ /* 0x0003e20000100800 */
[----:B--2---:R-:W-:Y:S01]  /*4c50*/  IADD3 R15, R252, 0xcb, RZ ;  /* 0x000000cbfc0f7810 */ /* 0x004fe20007ffe0ff */
[----:B------:R-:W-:-:S02]  /*4c60*/  IMAD.MOV R3, RZ, RZ, -R3 ;  /* 0x000000ffff037224 */ /* 0x000fc400078e0a03 */
[----:B------:R-:W-:Y:S01]  /*4c70*/  IMAD.MOV R0, RZ, RZ, -R0 ;  /* 0x000000ffff007224 */ /* 0x000fe200078e0a00 */
[----:B------:R-:W-:Y:S01]  /*4c80*/  STL [R1+0x1398], R8 ;  /* 0x0013980801007387 */ /* 0x000fe20000100800 */
[----:B------:R-:W-:Y:S01]  /*4c90*/  IMAD.MOV R5, RZ, RZ, -R5 ;  /* 0x000000ffff057224 */ /* 0x000fe200078e0a05 */
[C---:B---3--:R-:W-:Y:S01]  /*4ca0*/  IADD3 R11, R252.reuse, 0xcc, RZ ;  /* 0x000000ccfc0b7810 */ /* 0x048fe20007ffe0ff */
[----:B------:R-:W-:Y:S01]  /*4cb0*/  IMAD R190, R27, R4, R190 ;  /* 0x000000041bbe7224 */ /* 0x000fe200078e02be */
[----:B------:R2:W-:Y:S01]  /*4cc0*/  STL [R1+0x1394], R7 ;  /* 0x0013940701007387 */ /* 0x0005e20000100800 */
[----:B------:R-:W-:Y:S01]  /*4cd0*/  IMAD.MOV R2, RZ, RZ, -R2 ;  /* 0x000000ffff027224 */ /* 0x000fe200078e0a02 */
[----:B-1----:R-:W-:Y:S01]  /*4ce0*/  IADD3 R10, R252, 0xcd, RZ ;  /* 0x000000cdfc0a7810 */ /* 0x002fe20007ffe0ff */
[----:B------:R-:W-:Y:S01]  /*4cf0*/  IMAD.HI.U32 R4, R25, R195, RZ ;  /* 0x000000c319047227 */ /* 0x000fe200078e00ff */
[----:B------:R1:W-:Y:S01]  /*4d00*/  STL [R1+0x1354], R15 ;  /* 0x0013540f01007387 */ /* 0x0003e20000100800 */
[----:B------:R-:W-:-:S02]  /*4d10*/  IABS R225, R11 ;  /* 0x0000000b00e17213 */ /* 0x000fc40000000000 */
[C---:B------:R-:W-:Y:S01]  /*4d20*/  IMAD R196, R27.reuse, R3, R196 ;  /* 0x000000031bc47224 */ /* 0x040fe200078e02c4 */
[----:B------:R-:W-:Y:S01]  /*4d30*/  IABS R226, R10 ;  /* 0x0000000a00e27213 */ /* 0x000fe20000000000 */
[----:B------:R-:W-:Y:S01]  /*4d40*/  IMAD R198, R27, R0, R198 ;  /* 0x000000001bc67224 */ /* 0x000fe200078e02c6 */
[C---:B--2---:R-:W-:Y:S01]  /*4d50*/  IADD3 R7, R252.reuse, 0xcf, RZ ;  /* 0x000000cffc077810 */ /* 0x044fe20007ffe0ff */
[----:B------:R-:W-:Y:S01]  /*4d60*/  IMAD.HI.U32 R3, R25, R201, RZ ;  /* 0x000000c919037227 */ /* 0x000fe200078e00ff */
[----:B------:R-:W-:Y:S01]  /*4d70*/  IADD3 R8, R252, 0xce, RZ ;  /* 0x000000cefc087810 */ /* 0x000fe20007ffe0ff */
[----:B------:R-:W-:Y:S01]  /*4d80*/  STL [R1+0x133c], R11 ;  /* 0x00133c0b01007387 */ /* 0x000fe20000100800 */
[----:B------:R-:W-:Y:S01]  /*4d90*/  IABS R228, R7 ;  /* 0x0000000700e47213 */ /* 0x000fe20000000000 */
[----:B------:R-:W-:Y:S01]  /*4da0*/  IMAD R184, R27, R5, R184 ;  /* 0x000000051bb87224 */ /* 0x000fe200078e02b8 */
[----:B------:R-:W-:Y:S01]  /*4db0*/  IABS R227, R8 ;  /* 0x0000000800e37213 */ /* 0x000fe20000000000 */
[----:B------:R-:W-:Y:S01]  /*4dc0*/  IMAD.HI.U32 R0, R25, R203, RZ ;  /* 0x000000cb19007227 */ /* 0x000fe200078e00ff */
[----:B------:R2:W-:Y:S01]  /*4dd0*/  STL [R1+0x1368], R10 ;  /* 0x0013680a01007387 */ /* 0x0005e20000100800 */
[----:B------:R-:W-:-:S02]  /*4de0*/  IABS R224, R15 ;  /* 0x0000000f00e07213 */ /* 0x000fc40000000000 */
[----:B------:R-:W-:Y:S01]  /*4df0*/  IMAD.HI.U32 R5, R25, R189, RZ ;  /* 0x000000bd19057227 */ /* 0x000fe200078e00ff */
[----:B------:R3:W-:Y:S01]  /*4e00*/  STL [R1+0x1338], R8 ;  /* 0x0013380801007387 */ /* 0x0007e20000100800 */
[C---:B-1----:R-:W-:Y:S02]  /*4e10*/  IADD3 R15, R252.reuse, 0xd0, RZ ;  /* 0x000000d0fc0f7810 */ /* 0x042fe40007ffe0ff */
[----:B------:R-:W-:Y:S01]  /*4e20*/  IMAD R197, R27, R2, R197 ;  /* 0x000000021bc57224 */ /* 0x000fe200078e02c5 */
[----:B------:R1:W-:Y:S01]  /*4e30*/  STL [R1+0x1370], R7 ;  /* 0x0013700701007387 */ /* 0x0003e20000100800 */
[----:B------:R-:W-:Y:S01]  /*4e40*/  IMAD.MOV R4, RZ, RZ, -R4 ;  /* 0x000000ffff047224 */ /* 0x000fe200078e0a04 */
[C---:B--2---:R-:W-:Y:S01]  /*4e50*/  IADD3 R10, R252.reuse, 0xd2, RZ ;  /* 0x000000d2fc0a7810 */ /* 0x044fe20007ffe0ff */
[----:B------:R-:W-:Y:S01]  /*4e60*/  IMAD.HI.U32 R2, R25, R202, RZ ;  /* 0x000000ca19027227 */ /* 0x000fe200078e00ff */
[C---:B------:R-:W-:Y:S01]  /*4e70*/  IADD3 R11, R252.reuse, 0xd1, RZ ;  /* 0x000000d1fc0b7810 */ /* 0x040fe20007ffe0ff */
[----:B------:R2:W-:Y:S01]  /*4e80*/  STL [R1+0x1320], R15 ;  /* 0x0013200f01007387 */ /* 0x0005e20000100800 */
[C---:B---3--:R-:W-:Y:S01]  /*4e90*/  IADD3 R8, R252.reuse, 0xd3, RZ ;  /* 0x000000d3fc087810 */ /* 0x048fe20007ffe0ff */
[----:B------:R-:W-:Y:S01]  /*4ea0*/  IMAD.MOV R3, RZ, RZ, -R3 ;  /* 0x000000ffff037224 */ /* 0x000fe200078e0a03 */
[----:B------:R-:W-:Y:S01]  /*4eb0*/  IABS R231, R10 ;  /* 0x0000000a00e77213 */ /* 0x000fe20000000000 */
[----:B------:R-:W-:Y:S01]  /*4ec0*/  IMAD.MOV R0, RZ, RZ, -R0 ;  /* 0x000000ffff007224 */ /* 0x000fe200078e0a00 */
[----:B-1----:R-:W-:Y:S01]  /*4ed0*/  IADD3 R7, R252, 0xd4, RZ ;  /* 0x000000d4fc077810 */ /* 0x002fe20007ffe0ff */
[----:B------:R-:W-:Y:S01]  /*4ee0*/  IMAD.MOV R5, RZ, RZ, -R5 ;  /* 0x000000ffff057224 */ /* 0x000fe200078e0a05 */
[----:B------:R-:W-:Y:S01]  /*4ef0*/  IABS R232, R8 ;  /* 0x0000000800e87213 */ /* 0x000fe20000000000 */
[----:B------:R-:W-:Y:S01]  /*4f00*/  IMAD R195, R27, R4, R195 ;  /* 0x000000041bc37224 */ /* 0x000fe200078e02c3 */
[----:B------:R-:W-:Y:S01]  /*4f10*/  IABS R233, R7 ;  /* 0x0000000700e97213 */ /* 0x000fe20000000000 */
[----:B------:R-:W-:Y:S01]  /*4f20*/  IMAD.MOV R2, RZ, RZ, -R2 ;  /* 0x000000ffff027224 */ /* 0x000fe200078e0a02 */
[----:B------:R-:W-:Y:S01]  /*4f30*/  IABS R230, R11 ;  /* 0x0000000b00e67213 */ /* 0x000fe20000000000 */
[----:B------:R-:W-:Y:S01]  /*4f40*/  IMAD.HI.U32 R4, R25, R200, RZ ;  /* 0x000000c819047227 */ /* 0x000fe200078e00ff */
[----:B------:R-:W-:Y:S01]  /*4f50*/  STL [R1+0x131c], R11 ;  /* 0x00131c0b01007387 */ /* 0x000fe20000100800 */
[----:B------:R-:W-:-:S02]  /*4f60*/  IABS R229, R15 ;  /* 0x0000000f00e57213 */ /* 0x000fc40000000000 */
[C---:B------:R-:W-:Y:S01]  /*4f70*/  IMAD R201, R27.reuse, R3, R201 ;  /* 0x000000031bc97224 */ /* 0x040fe200078e02c9 */
[----:B------:R1:W-:Y:S01]  /*4f80*/  STL [R1+0x1318], R10 ;  /* 0x0013180a01007387 */ /* 0x0003e20000100800 */
[----:B------:R-:W-:Y:S01]  /*4f90*/  IMAD R203, R27, R0, R203 ;  /* 0x000000001bcb7224 */ /* 0x000fe200078e02cb */
[C---:B--2---:R-:W-:Y:S01]  /*4fa0*/  IADD3 R15, R252.reuse, 0xed, RZ ;  /* 0x000000edfc0f7810 */ /* 0x044fe20007ffe0ff */
[----:B------:R-:W-:Y:S01]  /*4fb0*/  IMAD.HI.U32 R3, R25, R206, RZ ;  /* 0x000000ce19037227 */ /* 0x000fe200078e00ff */
[----:B------:R2:W-:Y:S03]  /*4fc0*/  STL [R1+0x1314], R8 ;  /* 0x0013140801007387 */ /* 0x0005e60000100800 */
[----:B------:R-:W-:Y:S01]  /*4fd0*/  IMAD R189, R27, R5, R189 ;  /* 0x000000051bbd7224 */ /* 0x000fe200078e02bd */
[----:B------:R3:W-:Y:S01]  /*4fe0*/  STL [R1+0x1310], R7 ;  /* 0x0013100701007387 */ /* 0x0007e20000100800 */
[----:B------:R-:W-:Y:S01]  /*4ff0*/  IMAD.HI.U32 R0, R25, R208, RZ ;  /* 0x000000d019007227 */ /* 0x000fe200078e00ff */
[----:B-1----:R-:W-:-:S03]  /*5000*/  IADD3 R10, R252, 0xd5, RZ ;  /* 0x000000d5fc0a7810 */ /* 0x002fc60007ffe0ff */
[----:B------:R-:W-:Y:S01]  /*5010*/  IMAD.HI.U32 R5, R25, R194, RZ ;  /* 0x000000c219057227 */ /* 0x000fe200078e00ff */
[----:B------:R-:W-:Y:S02]  /*5020*/  IADD3 R0, -R0, RZ, RZ ;  /* 0x000000ff00007210 */ /* 0x000fe40007ffe1ff */
[C---:B--2---:R-:W-:Y:S01]  /*5030*/  IADD3 R8, R252.reuse, 0xd6, RZ ;  /* 0x000000d6fc087810 */ /* 0x044fe20007ffe0ff */
[----:B------:R-:W-:Y:S01]  /*5040*/  IMAD R202, R27, R2, R202 ;  /* 0x000000021bca7224 */ /* 0x000fe200078e02ca */
[----:B---3--:R-:W-:Y:S01]  /*5050*/  IADD3 R7, R252, 0xd7, RZ ;  /* 0x000000d7fc077810 */ /* 0x008fe20007ffe0ff */
[----:B------:R-:W-:Y:S01]  /*5060*/  IMAD.MOV R4, RZ, RZ, -R4 ;  /* 0x000000ffff047224 */ /* 0x000fe200078e0a04 */
[----:B------:R-:W-:Y:S01]  /*5070*/  IABS R235, R8 ;  /* 0x0000000800eb7213 */ /* 0x000fe20000000000 */
[----:B------:R-:W-:Y:S01]  /*5080*/  IMAD.HI.U32 R2, R25, R207, RZ ;  /* 0x000000cf19027227 */ /* 0x000fe200078e00ff */
[----:B------:R-:W-:Y:S02]  /*5090*/  IABS R236, R7 ;  /* 0x0000000700ec7213 */ /* 0x000fe40000000000 */
[----:B------:R-:W-:Y:S01]  /*50a0*/  IABS R234, R10 ;  /* 0x0000000a00ea7213 */ /* 0x000fe20000000000 */
[----:B------:R-:W-:-:S02]  /*50b0*/  IMAD.MOV R3, RZ, RZ, -R3 ;  /* 0x000000ffff037224 */ /* 0x000fc400078e0a03 */
[----:B------:R-:W-:Y:S02]  /*50c0*/  IMAD.MOV R5, RZ, RZ, -R5 ;  /* 0x000000ffff057224 */ /* 0x000fe400078e0a05 */
[----:B------:R-:W-:Y:S02]  /*50d0*/  IMAD R200, R27, R4, R200 ;  /* 0x000000041bc87224 */ /* 0x000fe400078e02c8 */
[----:B------:R-:W-:Y:S02]  /*50e0*/  IMAD.MOV R2, RZ, RZ, -R2 ;  /* 0x000000ffff027224 */ /* 0x000fe400078e0a02 */
[----:B------:R-:W-:-:S04]  /*50f0*/  IMAD.HI.U32 R4, R25, R205, RZ ;  /* 0x000000cd19047227 */ /* 0x000fc800078e00ff */
[----:B------:R-:W-:Y:S02]  /*5100*/  IMAD R206, R27, R3, R206 ;  /* 0x000000031bce7224 */ /* 0x000fe400078e02ce */
[----:B------:R-:W-:-:S04]  /*5110*/  IMAD.HI.U32 R3, R25, R211, RZ ;  /* 0x000000d319037227 */ /* 0x000fc800078e00ff */
[----:B------:R-:W-:Y:S02]  /*5120*/  IMAD R194, R27, R5, R194 ;  /* 0x000000051bc27224 */ /* 0x000fe400078e02c2 */
[----:B------:R-:W-:-:S04]  /*5130*/  IMAD.HI.U32 R5, R25, R199, RZ ;  /* 0x000000c719057227 */ /* 0x000fc800078e00ff */
[----:B------:R-:W-:Y:S01]  /*5140*/  IMAD R207, R27, R2, R207 ;  /* 0x000000021bcf7224 */ /* 0x000fe200078e02cf */
[----:B------:R-:W-:Y:S01]  /*5150*/  IADD3 R5, -R5, RZ, RZ ;  /* 0x000000ff05057210 */ /* 0x000fe20007ffe1ff */
[----:B------:R-:W-:Y:S02]  /*5160*/  IMAD R208, R27, R0, R208 ;  /* 0x000000001bd07224 */ /* 0x000fe400078e02d0 */
[----:B------:R-:W-:Y:S02]  /*5170*/  IMAD.MOV R4, RZ, RZ, -R4 ;  /* 0x000000ffff047224 */ /* 0x000fe400078e0a04 */
[----:B------:R-:W-:-:S04]  /*5180*/  IMAD.HI.U32 R2, R25, R212, RZ ;  /* 0x000000d419027227 */ /* 0x000fc800078e00ff */
[----:B------:R-:W-:-:S04]  /*5190*/  IMAD.HI.U32 R0, R25, R213, RZ ;  /* 0x000000d519007227 */ /* 0x000fc800078e00ff */
[----:B------:R-:W-:Y:S02]  /*51a0*/  IMAD.MOV R3, RZ, RZ, -R3 ;  /* 0x000000ffff037224 */ /* 0x000fe400078e0a03 */
[----:B------:R-:W-:Y:S02]  /*51b0*/  IMAD R205, R27, R4, R205 ;  /* 0x000000041bcd7224 */ /* 0x000fe400078e02cd */
[----:B------:R-:W-:Y:S02]  /*51c0*/  IMAD.MOV R2, RZ, RZ, -R2 ;  /* 0x000000ffff027224 */ /* 0x000fe400078e0a02 */
[----:B------:R-:W-:Y:S02]  /*51d0*/  IMAD.MOV R0, RZ, RZ, -R0 ;  /* 0x000000ffff007224 */ /* 0x000fe400078e0a00 */
[----:B------:R-:W-:-:S04]  /*51e0*/  IMAD.HI.U32 R4, R25, R210, RZ ;  /* 0x000000d219047227 */ /* 0x000fc800078e00ff */
[----:B------:R-:W-:Y:S02]  /*51f0*/  IMAD R211, R27, R3, R211 ;  /* 0x000000031bd37224 */ /* 0x000fe400078e02d3 */
[----:B------:R-:W-:-:S04]  /*5200*/  IMAD.HI.U32 R3, R25, R216, RZ ;  /* 0x000000d819037227 */ /* 0x000fc800078e00ff */
[C---:B------:R-:W-:Y:S02]  /*5210*/  IMAD R212, R27.reuse, R2, R212 ;  /* 0x000000021bd47224 */ /* 0x040fe400078e02d4 */
[C---:B------:R-:W-:Y:S02]  /*5220*/  IMAD R213, R27.reuse, R0, R213 ;  /* 0x000000001bd57224 */ /* 0x040fe400078e02d5 */
[----:B------:R-:W-:Y:S02]  /*5230*/  IMAD R199, R27, R5, R199 ;  /* 0x000000051bc77224 */ /* 0x000fe400078e02c7 */
[----:B------:R-:W-:Y:S02]  /*5240*/  IMAD.MOV R4, RZ, RZ, -R4 ;  /* 0x000000ffff047224 */ /* 0x000fe400078e0a04 */
[----:B------:R-:W-:-:S04]  /*5250*/  IMAD.HI.U32 R2, R25, R217, RZ ;  /* 0x000000d919027227 */ /* 0x000fc800078e00ff */
[----:B------:R-:W-:Y:S01]  /*5260*/  IMAD.HI.U32 R0, R25, R218, RZ ;  /* 0x000000da19007227 */ /* 0x000fe200078e00ff */
[----:B------:R-:W-:-:S03]  /*5270*/  IADD3 R2, -R2, RZ, RZ ;  /* 0x000000ff02027210 */ /* 0x000fc60007ffe1ff */
        /* <DEDUP_REMOVED lines=9> */
[----:B------:R-:W-:Y:S02]  /*5310*/  IMAD R204, R27, R5, R204 ;  /* 0x000000051bcc7224 */ /* 0x000fe400078e02cc */
[----:B------:R-:W-:Y:S02]  /*5320*/  IMAD.MOV R4, RZ, RZ, -R4 ;  /* 0x000000ffff047224 */ /* 0x000fe400078e0a04 */
[----:B------:R-:W-:-:S04]  /*5330*/  IMAD.HI.U32 R0, R25, R223, RZ ;  /* 0x000000df19007227 */ /* 0x000fc800078e00ff */
[----:B------:R-:W-:-:S04]  /*5340*/  IMAD.HI.U32 R5, R25, R209, RZ ;  /* 0x000000d119057227 */ /* 0x000fc800078e00ff */
[----:B------:R-:W-:Y:S02]  /*5350*/  IMAD R217, R27, R2, R217 ;  /* 0x000000021bd97224 */ /* 0x000fe400078e02d9 */
[----:B------:R-:W-:Y:S02]  /*5360*/  IMAD.MOV R3, RZ, RZ, -R3 ;  /* 0x000000ffff037224 */ /* 0x000fe400078e0a03 */
[----:B------:R-:W-:-:S04]  /*5370*/  IMAD.HI.U32 R2, R25, R222, RZ ;  /* 0x000000de19027227 */ /* 0x000fc800078e00ff */
[----:B------:R-:W-:Y:S02]  /*5380*/  IMAD R215, R27, R4, R215 ;  /* 0x000000041bd77224 */ /* 0x000fe400078e02d7 */
[----:B------:R-:W-:Y:S02]  /*5390*/  IMAD.MOV R0, RZ, RZ, -R0 ;  /* 0x000000ffff007224 */ /* 0x000fe400078e0a00 */
[----:B------:R-:W-:Y:S02]  /*53a0*/  IMAD.MOV R5, RZ, RZ, -R5 ;  /* 0x000000ffff057224 */ /* 0x000fe400078e0a05 */
[----:B------:R-:W-:-:S04]  /*53b0*/  IMAD.HI.U32 R4, R25, R220, RZ ;  /* 0x000000dc19047227 */ /* 0x000fc800078e00ff */
[----:B------:R-:W-:Y:S02]  /*53c0*/  IMAD R221, R27, R3, R221 ;  /* 0x000000031bdd7224 */ /* 0x000fe400078e02dd */
[----:B------:R-:W-:Y:S02]  /*53d0*/  IMAD.MOV R2, RZ, RZ, -R2 ;  /* 0x000000ffff027224 */ /* 0x000fe400078e0a02 */
[----:B------:R-:W-:-:S04]  /*53e0*/  IMAD.HI.U32 R3, R25, R226, RZ ;  /* 0x000000e219037227 */ /* 0x000fc800078e00ff */
[----:B------:R-:W-:Y:S01]  /*53f0*/  IMAD R223, R27, R0, R223 ;  /* 0x000000001bdf7224 */ /* 0x000fe200078e02df */
[----:B------:R-:W-:Y:S01]  /*5400*/  IADD3 R3, -R3, RZ, RZ ;  /* 0x000000ff03037210 */ /* 0x000fe20007ffe1ff */
[----:B------:R-:W-:Y:S02]  /*5410*/  IMAD R209, R27, R5, R209 ;  /* 0x000000051bd17224 */ /* 0x000fe400078e02d1 */
[----:B------:R-:W-:Y:S02]  /*5420*/  IMAD.MOV R4, RZ, RZ, -R4 ;  /* 0x000000ffff047224 */ /* 0x000fe400078e0a04 */
[----:B------:R-:W-:-:S04]  /*5430*/  IMAD.HI.U32 R0, R25, R228, RZ ;  /* 0x000000e419007227 */ /* 0x000fc800078e00ff */
[----:B------:R-:W-:-:S04]  /*5440*/  IMAD.HI.U32 R5, R25, R214, RZ ;  /* 0x000000d619057227 */ /* 0x000fc800078e00ff */
[----:B------:R-:W-:Y:S02]  /*5450*/  IMAD R222, R27, R2, R222 ;  /* 0x000000021bde7224 */ /* 0x000fe400078e02de */
[----:B------:R-:W-:-:S04]  /*5460*/  IMAD.HI.U32 R2, R25, R227, RZ ;  /* 0x000000e319027227 */ /* 0x000fc800078e00ff */
[----:B------:R-:W-:Y:S02]  /*5470*/  IMAD R220, R27, R4, R220 ;  /* 0x000000041bdc7224 */ /* 0x000fe400078e02dc */
[----:B------:R-:W-:Y:S02]  /*5480*/  IMAD.MOV R0, RZ, RZ, -R0 ;  /* 0x000000ffff007224 */ /* 0x000fe400078e0a00 */
[----:B------:R-:W-:Y:S02]  /*5490*/  IMAD.MOV R5, RZ, RZ, -R5 ;  /* 0x000000ffff057224 */ /* 0x000fe400078e0a05 */
[----:B------:R-:W-:-:S04]  /*54a0*/  IMAD.HI.U32 R4, R25, R225, RZ ;  /* 0x000000e119047227 */ /* 0x000fc800078e00ff */
[----:B------:R-:W-:Y:S02]  /*54b0*/  IMAD.MOV R2, RZ, RZ, -R2 ;  /* 0x000000ffff027224 */ /* 0x000fe400078e0a02 */
[C---:B------:R-:W-:Y:S02]  /*54c0*/  IMAD R226, R27.reuse, R3, R226 ;  /* 0x000000031be27224 */ /* 0x040fe400078e02e2 */
[----:B------:R-:W-:Y:S02]  /*54d0*/  IMAD R228, R27, R0, R228 ;  /* 0x000000001be47224 */ /* 0x000fe400078e02e4 */
[----:B------:R-:W-:-:S04]  /*54e0*/  IMAD.HI.U32 R3, R25, R231, RZ ;  /* 0x000000e719037227 */ /* 0x000fc800078e00ff */
[----:B------:R-:W-:Y:S02]  /*54f0*/  IMAD R214, R27, R5, R214 ;  /* 0x000000051bd67224 */ /* 0x000fe400078e02d6 */
[----:B------:R-:W-:Y:S02]  /*5500*/  IMAD.MOV R4, RZ, RZ, -R4 ;  /* 0x000000ffff047224 */ /* 0x000fe400078e0a04 */
[----:B------:R-:W-:-:S04]  /*5510*/  IMAD.HI.U32 R0, R25, R233, RZ ;  /* 0x000000e919007227 */ /* 0x000fc800078e00ff */
[----:B------:R-:W-:-:S04]  /*5520*/  IMAD.HI.U32 R5, R25, R219, RZ ;  /* 0x000000db19057227 */ /* 0x000fc800078e00ff */
[----:B------:R-:W-:Y:S02]  /*5530*/  IMAD R227, R27, R2, R227 ;  /* 0x000000021be37224 */ /* 0x000fe400078e02e3 */
[----:B------:R-:W-:-:S04]  /*5540*/  IMAD.HI.U32 R2, R25, R232, RZ ;  /* 0x000000e819027227 */ /* 0x000fc800078e00ff */
[----:B------:R-:W-:Y:S02]  /*5550*/  IMAD.MOV R3, RZ, RZ, -R3 ;  /* 0x000000ffff037224 */ /* 0x000fe400078e0a03 */
[----:B------:R-:W-:Y:S02]  /*5560*/  IMAD R225, R27, R4, R225 ;  /* 0x000000041be17224 */ /* 0x000fe400078e02e1 */
[----:B------:R-:W-:Y:S02]  /*5570*/  IMAD.MOV R0, RZ, RZ, -R0 ;  /* 0x000000ffff007224 */ /* 0x000fe400078e0a00 */
[----:B------:R-:W-:Y:S02]  /*5580*/  IMAD.MOV R5, RZ, RZ, -R5 ;  /* 0x000000ffff057224 */ /* 0x000fe400078e0a05 */
[----:B------:R-:W-:-:S04]  /*5590*/  IMAD.HI.U32 R4, R25, R230, RZ ;  /* 0x000000e619047227 */ /* 0x000fc800078e00ff */
[----:B------:R-:W-:Y:S02]  /*55a0*/  IMAD.MOV R2, RZ, RZ, -R2 ;  /* 0x000000ffff027224 */ /* 0x000fe400078e0a02 */
[C---:B------:R-:W-:Y:S02]  /*55b0*/  IMAD R231, R27.reuse, R3, R231 ;  /* 0x000000031be77224 */ /* 0x040fe400078e02e7 */
[C---:B------:R-:W-:Y:S01]  /*55c0*/  IMAD R233, R27.reuse, R0, R233 ;  /* 0x000000001be97224 */ /* 0x040fe200078e02e9 */
[C---:B------:R-:W-:Y:S01]  /*55d0*/  IADD3 R0, R252.reuse, 0xd9, RZ ;  /* 0x000000d9fc007810 */ /* 0x040fe20007ffe0ff */
[----:B------:R-:W-:Y:S01]  /*55e0*/  IMAD R219, R27, R5, R219 ;  /* 0x000000051bdb7224 */ /* 0x000fe200078e02db */
[----:B------:R-:W-:Y:S01]  /*55f0*/  STL [R1+0x18f4], R231 ;  /* 0x0018f4e701007387 */ /* 0x000fe20000100800 */
[----:B------:R-:W-:Y:S01]  /*5600*/  IMAD.MOV R4, RZ, RZ, -R4 ;  /* 0x000000ffff047224 */ /* 0x000fe200078e0a04 */
[----:B------:R-:W-:Y:S01]  /*5610*/  IABS R238, R0 ;  /* 0x0000000000ee7213 */ /* 0x000fe20000000000 */
[----:B------:R-:W-:Y:S01]  /*5620*/  IMAD.HI.U32 R5, R25, R224, RZ ;  /* 0x000000e019057227 */ /* 0x000fe200078e00ff */
[----:B------:R-:W-:Y:S03]  /*5630*/  STL [R1+0x12f8], R10 ;  /* 0x0012f80a01007387 */ /* 0x000fe60000100800 */
[C---:B------:R-:W-:Y:S01]  /*5640*/  IMAD R232, R27.reuse, R2, R232 ;  /* 0x000000021be87224 */ /* 0x040fe200078e02e8 */
[----:B------:R-:W-:Y:S01]  /*5650*/  IADD3 R2, R252, 0xd8, RZ ;  /* 0x000000d8fc027810 */ /* 0x000fe20007ffe0ff */
[----:B------:R-:W-:Y:S01]  /*5660*/  IMAD R230, R27, R4, R230 ;  /* 0x000000041be67224 */ /* 0x000fe200078e02e6 */
[----:B------:R-:W-:Y:S01]  /*5670*/  STL [R1+0x12f4], R8 ;  /* 0x0012f40801007387 */ /* 0x000fe20000100800 */
[----:B------:R-:W-:Y:S01]  /*5680*/  IMAD.MOV R5, RZ, RZ, -R5 ;  /* 0x000000ffff057224 */ /* 0x000fe200078e0a05 */
[----:B------:R-:W-:Y:S01]  /*5690*/  IABS R237, R2 ;  /* 0x0000000200ed7213 */ /* 0x000fe20000000000 */
[C---:B------:R-:W-:Y:S01]  /*56a0*/  IMAD.HI.U32 R4, R25.reuse, R235, RZ ;  /* 0x000000eb19047227 */ /* 0x040fe200078e00ff */
[----:B------:R1:W-:Y:S03]  /*56b0*/  STL [R1+0x12f0], R7 ;  /* 0x0012f00701007387 */ /* 0x0003e60000100800 */
[----:B------:R-:W-:Y:S01]  /*56c0*/  IMAD.HI.U32 R3, R25, R236, RZ ;  /* 0x000000ec19037227 */ /* 0x000fe200078e00ff */
[----:B------:R2:W-:Y:S01]  /*56d0*/  STL [R1+0x12e8], R2 ;  /* 0x0012e80201007387 */ /* 0x0005e20000100800 */
[----:B------:R-:W-:-:S02]  /*56e0*/  IADD3 R4, -R4, RZ, RZ ;  /* 0x000000ff04047210 */ /* 0x000fc40007ffe1ff */
[----:B------:R-:W-:Y:S01]  /*56f0*/  IMAD R224, R27, R5, R224 ;  /* 0x000000051be07224 */ /* 0x000fe200078e02e0 */
[----:B------:R3:W-:Y:S01]  /*5700*/  STL [R1+0x12dc], R0 ;  /* 0x0012dc0001007387 */ /* 0x0007e20000100800 */
[C---:B------:R-:W-:Y:S01]  /*5710*/  IMAD.HI.U32 R5, R25.reuse, R229, RZ ;  /* 0x000000e519057227 */ /* 0x040fe200078e00ff */
[C---:B-1----:R-:W-:Y:S02]  /*5720*/  IADD3 R7, R252.reuse, 0xda, RZ ;  /* 0x000000dafc077810 */ /* 0x042fe40007ffe0ff */
[----:B------:R-:W1:Y:S01]  /*5730*/  S2R R10, SR_TID.X ;  /* 0x00000000000a7919 */ /* 0x000e620000002100 */
[----:B------:R-:W-:Y:S01]  /*5740*/  IMAD.MOV R3, RZ, RZ, -R3 ;  /* 0x000000ffff037224 */ /* 0x000fe200078e0a03 */
[----:B------:R-:W-:Y:S01]  /*5750*/  IABS R239, R7 ;  /* 0x0000000700ef7213 */ /* 0x000fe20000000000 */
[----:B------:R-:W-:Y:S01]  /*5760*/  IMAD.MOV R5, RZ, RZ, -R5 ;  /* 0x000000ffff057224 */ /* 0x000fe200078e0a05 */
[----:B------:R-:W-:Y:S01]  /*5770*/  STL [R1+0x12d0], R7 ;  /* 0x0012d00701007387 */ /* 0x000fe20000100800 */
[----:B--2---:R-:W-:Y:S01]  /*5780*/  IMAD.HI.U32 R2, R25, R237, RZ ;  /* 0x000000ed19027227 */ /* 0x004fe200078e00ff */
[----:B------:R-:W-:-:S03]  /*5790*/  IADD3 R8, R252, 0xe9, RZ ;  /* 0x000000e9fc087810 */ /* 0x000fc60007ffe0ff */
[----:B---3--:R-:W-:-:S04]  /*57a0*/  IMAD.HI.U32 R0, R25, R238, RZ ;  /* 0x000000ee19007227 */ /* 0x008fc800078e00ff */
[----:B------:R-:W-:Y:S02]  /*57b0*/  IMAD.MOV R0, RZ, RZ, -R0 ;  /* 0x000000ffff007224 */ /* 0x000fe400078e0a00 */
[C---:B------:R-:W-:Y:S01]  /*57c0*/  IMAD R235, R27.reuse, R4, R235 ;  /* 0x000000041beb7224 */ /* 0x040fe200078e02eb */
[C---:B------:R-:W-:Y:S01]  /*57d0*/  IADD3 R4, R252.reuse, 0xdb, RZ ;  /* 0x000000dbfc047810 */ /* 0x040fe20007ffe0ff */
[C---:B------:R-:W-:Y:S01]  /*57e0*/  IMAD R236, R27.reuse, R3, R236 ;  /* 0x000000031bec7224 */ /* 0x040fe200078e02ec */
[C---:B------:R-:W-:Y:S01]  /*57f0*/  IADD3 R3, R252.reuse, 0xdc, RZ ;  /* 0x000000dcfc037810 */ /* 0x040fe20007ffe0ff */
[C---:B------:R-:W-:Y:S01]  /*5800*/  IMAD R238, R27.reuse, R0, R238 ;  /* 0x000000001bee7224 */ /* 0x040fe200078e02ee */
[----:B------:R-:W-:Y:S01]  /*5810*/  IADD3 R0, R252, 0xdd, RZ ;  /* 0x000000ddfc007810 */ /* 0x000fe20007ffe0ff */
[----:B------:R-:W-:Y:S01]  /*5820*/  IMAD R229, R27, R5, R229 ;  /* 0x000000051be57224 */ /* 0x000fe200078e02e5 */
[----:B------:R2:W-:Y:S01]  /*5830*/  STL [R1+0x12c4], R4 ;  /* 0x0012c40401007387 */ /* 0x0005e20000100800 */
[----:B------:R-:W-:Y:S01]  /*5840*/  IMAD.HI.U32 R5, R25, R234, RZ ;  /* 0x000000ea19057227 */ /* 0x000fe200078e00ff */
[----:B------:R-:W-:-:S02]  /*5850*/  IABS R240, R4 ;  /* 0x0000000400f07213 */ /* 0x000fc40000000000 */
[----:B------:R3:W-:Y:S01]  /*5860*/  STL [R1+0x12b8], R3 ;  /* 0x0012b80301007387 */ /* 0x0007e20000100800 */
[----:B------:R-:W-:Y:S01]  /*5870*/  IMAD.MOV R2, RZ, RZ, -R2 ;  /* 0x000000ffff027224 */ /* 0x000fe200078e0a02 */
[----:B------:R-:W-:Y:S01]  /*5880*/  IABS R242, R0 ;  /* 0x0000000000f27213 */ /* 0x000fe20000000000 */
[----:B------:R-:W-:Y:S01]  /*5890*/  IMAD.MOV R5, RZ, RZ, -R5 ;  /* 0x000000ffff057224 */ /* 0x000fe200078e0a05 */
[----:B------:R4:W-:Y:S01]  /*58a0*/  STL [R1+0x12b0], R0 ;  /* 0x0012b00001007387 */ /* 0x0009e20000100800 */
[C---:B------:R-:W-:Y:S01]  /*58b0*/  IMAD R237, R27.reuse, R2, R237 ;  /* 0x000000021bed7224 */ /* 0x040fe200078e02ed */
[C---:B------:R-:W-:Y:S01]  /*58c0*/  IADD3 R2, R252.reuse, 0xde, RZ ;  /* 0x000000defc027810 */ /* 0x040fe20007ffe0ff */
[----:B------:R-:W-:Y:S01]  /*58d0*/  IMAD R234, R27, R5, R234 ;  /* 0x000000051bea7224 */ /* 0x000fe200078e02ea */
[----:B------:R-:W-:Y:S01]  /*58e0*/  IABS R241, R3 ;  /* 0x0000000300f17213 */ /* 0x000fe20000000000 */
[C---:B--2---:R-:W-:Y:S01]  /*58f0*/  IMAD.HI.U32 R4, R25.reuse, R240, RZ ;  /* 0x000000f019047227 */ /* 0x044fe200078e00ff */
[----:B------:R-:W-:Y:S01]  /*5900*/  IABS R243, R2 ;  /* 0x0000000200f37213 */ /* 0x000fe20000000000 */
[----:B------:R2:W-:Y:S01]  /*5910*/  STL [R1+0x12ac], R2 ;  /* 0x0012ac0201007387 */ /* 0x0005e20000100800 */
[----:B------:R-:W-:Y:S01]  /*5920*/  IADD3 R5, R252, 0xdf, RZ ;  /* 0x000000dffc057810 */ /* 0x000fe20007ffe0ff */
[----:B---3--:R-:W-:Y:S01]  /*5930*/  IMAD.HI.U32 R3, R25, R241, RZ ;  /* 0x000000f119037227 */ /* 0x008fe200078e00ff */
[----:B-1----:R-:W-:-:S02]  /*5940*/  LOP3.LUT R11, R10, 0x7f, RZ, 0xc0, !PT ;  /* 0x0000007f0a0b7812 */ /* 0x002fc400078ec0ff */
[----:B------:R-:W-:Y:S01]  /*5950*/  IABS R244, R5 ;  /* 0x0000000500f47213 */ /* 0x000fe20000000000 */
[C---:B----4-:R-:W-:Y:S01]  /*5960*/  IMAD.HI.U32 R0, R25.reuse, R239, RZ ;  /* 0x000000ef19007227 */ /* 0x050fe200078e00ff */
[----:B------:R1:W-:Y:S03]  /*5970*/  STL [R1+0x12a4], R5 ;  /* 0x0012a40501007387 */ /* 0x0003e60000100800 */
[----:B------:R-:W-:Y:S02]  /*5980*/  IMAD.MOV R0, RZ, RZ, -R0 ;  /* 0x000000ffff007224 */ /* 0x000fe400078e0a00 */
[----:B--2---:R-:W-:-:S04]  /*5990*/  IMAD.HI.U32 R2, R25, R242, RZ ;  /* 0x000000f219027227 */ /* 0x004fc800078e00ff */
[----:B------:R-:W-:Y:S01]  /*59a0*/  IMAD R239, R27, R0, R239 ;  /* 0x000000001bef7224 */ /* 0x000fe200078e02ef */
[----:B-1----:R-:W-:Y:S01]  /*59b0*/  IADD3 R5, R252, 0xe0, RZ ;  /* 0x000000e0fc057810 */ /* 0x002fe20007ffe0ff */
[----:B------:R-:W-:Y:S02]  /*59c0*/  IMAD.MOV R4, RZ, RZ, -R4 ;  /* 0x000000ffff047224 */ /* 0x000fe400078e0a04 */
[----:B------:R-:W-:Y:S01]  /*59d0*/  IMAD.HI.U32 R0, R25, R243, RZ ;  /* 0x000000f319007227 */ /* 0x000fe200078e00ff */
[----:B------:R-:W-:Y:S01]  /*59e0*/  IABS R245, R5 ;  /* 0x0000000500f57213 */ /* 0x000fe20000000000 */
[----:B------:R1:W-:Y:S02]  /*59f0*/  STL [R1+0x1294], R5 ;  /* 0x0012940501007387 */ /* 0x0003e40000100800 */
[----:B------:R-:W-:Y:S02]  /*5a00*/  IMAD.MOV R3, RZ, RZ, -R3 ;  /* 0x000000ffff037224 */ /* 0x000fe400078e0a03 */
[----:B------:R-:W-:-:S02]  /*5a10*/  IMAD.MOV R2, RZ, RZ, -R2 ;  /* 0x000000ffff027224 */ /* 0x000fc400078e0a02 */
[C---:B------:R-:W-:Y:S01]  /*5a20*/  IMAD R240, R27.reuse, R4, R240 ;  /* 0x000000041bf07224 */ /* 0x040fe200078e02f0 */
[C---:B------:R-:W-:Y:S01]  /*5a30*/  IADD3 R4, R252.reuse, 0xe1, RZ ;  /* 0x000000e1fc047810 */ /* 0x040fe20007ffe0ff */
[----:B------:R-:W-:Y:S02]  /*5a40*/  IMAD.MOV R0, RZ, RZ, -R0 ;  /* 0x000000ffff007224 */ /* 0x000fe400078e0a00 */
[C---:B------:R-:W-:Y:S01]  /*5a50*/  IMAD R241, R27.reuse, R3, R241 ;  /* 0x000000031bf17224 */ /* 0x040fe200078e02f1 */
[C---:B------:R-:W-:Y:S01]  /*5a60*/  IADD3 R3, R252.reuse, 0xe2, RZ ;  /* 0x000000e2fc037810 */ /* 0x040fe20007ffe0ff */
[C---:B------:R-:W-:Y:S01]  /*5a70*/  IMAD R242, R27.reuse, R2, R242 ;  /* 0x000000021bf27224 */ /* 0x040fe200078e02f2 */
[----:B------:R-:W-:Y:S01]  /*5a80*/  IADD3 R2, R252, 0xe3, RZ ;  /* 0x000000e3fc027810 */ /* 0x000fe20007ffe0ff */
[----:B------:R-:W-:Y:S01]  /*5a90*/  IMAD R243, R27, R0, R243 ;  /* 0x000000001bf37224 */ /* 0x000fe200078e02f3 */
[----:B------:R-:W-:Y:S01]  /*5aa0*/  IABS R246, R4 ;  /* 0x0000000400f67213 */ /* 0x000fe20000000000 */
[----:B------:R2:W-:Y:S01]  /*5ab0*/  STL [R1+0x1290], R4 ;  /* 0x0012900401007387 */ /* 0x0005e20000100800 */
[----:B------:R-:W-:Y:S01]  /*5ac0*/  IMAD.HI.U32 R0, R25, R244, RZ ;  /* 0x000000f419007227 */ /* 0x000fe200078e00ff */
[----:B------:R-:W-:-:S02]  /*5ad0*/  IABS R247, R3 ;  /* 0x0000000300f77213 */ /* 0x000fc40000000000 */
[----:B------:R3:W-:Y:S01]  /*5ae0*/  STL [R1+0x128c], R3 ;  /* 0x00128c0301007387 */ /* 0x0007e20000100800 */
[----:B------:R-:W-:Y:S02]  /*5af0*/  IABS R248, R2 ;  /* 0x0000000200f87213 */ /* 0x000fe40000000000 */
[----:B------:R-:W-:Y:S01]  /*5b00*/  IADD3 R0, -R0, RZ, RZ ;  /* 0x000000ff00007210 */ /* 0x000fe20007ffe1ff */
[----:B------:R4:W-:Y:S01]  /*5b10*/  STL [R1+0x1280], R2 ;  /* 0x0012800201007387 */ /* 0x0009e20000100800 */
[----:B-1----:R-:W-:Y:S01]  /*5b20*/  IADD3 R5, R252, 0xe4, RZ ;  /* 0x000000e4fc057810 */ /* 0x002fe20007ffe0ff */
[----:B--2---:R-:W-:-:S03]  /*5b30*/  IMAD.HI.U32 R4, R25, R245, RZ ;  /* 0x000000f519047227 */ /* 0x004fc600078e00ff */
[----:B------:R-:W-:Y:S01]  /*5b40*/  IABS R249, R5 ;  /* 0x0000000500f97213 */ /* 0x000fe20000000000 */
[C---:B---3--:R-:W-:Y:S01]  /*5b50*/  IMAD.HI.U32 R3, R25.reuse, R246, RZ ;  /* 0x000000f619037227 */ /* 0x048fe200078e00ff */
[----:B------:R1:W-:Y:S03]  /*5b60*/  STL [R1+0x1270], R5 ;  /* 0x0012700501007387 */ /* 0x0003e60000100800 */
[----:B----4-:R-:W-:-:S04]  /*5b70*/  IMAD.HI.U32 R2, R25, R247, RZ ;  /* 0x000000f719027227 */ /* 0x010fc800078e00ff */
[----:B------:R-:W-:Y:S02]  /*5b80*/  IMAD.MOV R4, RZ, RZ, -R4 ;  /* 0x000000ffff047224 */ /* 0x000fe400078e0a04 */
[----:B------:R-:W-:Y:S01]  /*5b90*/  IMAD.MOV R3, RZ, RZ, -R3 ;  /* 0x000000ffff037224 */ /* 0x000fe200078e0a03 */
[C---:B-1----:R-:W-:Y:S01]  /*5ba0*/  IADD3 R5, R252.reuse, 0xe6, RZ ;  /* 0x000000e6fc057810 */ /* 0x042fe20007ffe0ff */
[----:B------:R-:W-:Y:S02]  /*5bb0*/  IMAD.MOV R2, RZ, RZ, -R2 ;  /* 0x000000ffff027224 */ /* 0x000fe400078e0a02 */
[C---:B------:R-:W-:Y:S01]  /*5bc0*/  IMAD R245, R27.reuse, R4, R245 ;  /* 0x000000041bf57224 */ /* 0x040fe200078e02f5 */
[C---:B------:R-:W-:Y:S01]  /*5bd0*/  IADD3 R4, R252.reuse, 0xe5, RZ ;  /* 0x000000e5fc047810 */ /* 0x040fe20007ffe0ff */
[----:B------:R-:W-:Y:S01]  /*5be0*/  IMAD R244, R27, R0, R244 ;  /* 0x000000001bf47224 */ /* 0x000fe200078e02f4 */
[----:B------:R-:W-:Y:S01]  /*5bf0*/  IABS R251, R5 ;  /* 0x0000000500fb7213 */ /* 0x000fe20000000000 */
[----:B------:R-:W-:Y:S01]  /*5c00*/  IMAD.HI.U32 R0, R25, R248, RZ ;  /* 0x000000f819007227 */ /* 0x000fe200078e00ff */
[----:B------:R-:W-:Y:S01]  /*5c10*/  IABS R250, R4 ;  /* 0x0000000400fa7213 */ /* 0x000fe20000000000 */
[----:B------:R1:W-:Y:S02]  /*5c20*/  STL [R1+0x1268], R4 ;  /* 0x0012680401007387 */ /* 0x0003e40000100800 */
[C---:B------:R-:W-:Y:S01]  /*5c30*/  IMAD R246, R27.reuse, R3, R246 ;  /* 0x000000031bf67224 */ /* 0x040fe200078e02f6 */
[C---:B------:R-:W-:Y:S01]  /*5c40*/  IADD3 R3, R252.reuse, 0xe7, RZ ;  /* 0x000000e7fc037810 */ /* 0x040fe20007ffe0ff */
[----:B------:R-:W-:Y:S01]  /*5c50*/  IMAD R247, R27, R2, R247 ;  /* 0x000000021bf77224 */ /* 0x000fe200078e02f7 */
[----:B------:R-:W-:Y:S01]  /*5c60*/  IADD3 R2, R252, 0xe8, RZ ;  /* 0x000000e8fc027810 */ /* 0x000fe20007ffe0ff */
[----:B------:R-:W-:Y:S01]  /*5c70*/  IMAD.MOV R0, RZ, RZ, -R0 ;  /* 0x000000ffff007224 */ /* 0x000fe200078e0a00 */
[----:B------:R-:W-:Y:S01]  /*5c80*/  STL [R1+0x125c], R5 ;  /* 0x00125c0501007387 */ /* 0x000fe20000100800 */
[----:B------:R-:W-:-:S03]  /*5c90*/  IMAD.HI.U32 R7, R25, R251, RZ ;  /* 0x000000fb19077227 */ /* 0x000fc600078e00ff */
[----:B------:R2:W-:Y:S01]  /*5ca0*/  STL [R1+0x1250], R3 ;  /* 0x0012500301007387 */ /* 0x0005e20000100800 */
[----:B-1----:R-:W-:-:S03]  /*5cb0*/  IMAD.HI.U32 R4, R25, R249, RZ ;  /* 0x000000f919047227 */ /* 0x002fc600078e00ff */
[----:B------:R1:W-:Y:S01]  /*5cc0*/  STL [R1+0x1240], R2 ;  /* 0x0012400201007387 */ /* 0x0003e20000100800 */
[----:B------:R-:W-:Y:S01]  /*5cd0*/  IMAD R248, R27, R0, R248 ;  /* 0x000000001bf87224 */ /* 0x000fe200078e02f8 */
[----:B------:R-:W-:Y:S01]  /*5ce0*/  IABS R0, R3 ;  /* 0x0000000300007213 */ /* 0x000fe20000000000 */
[----:B------:R-:W-:Y:S02]  /*5cf0*/  IMAD.MOV R4, RZ, RZ, -R4 ;  /* 0x000000ffff047224 */ /* 0x000fe400078e0a04 */
[----:B------:R-:W-:Y:S02]  /*5d00*/  IMAD.MOV R7, RZ, RZ, -R7 ;  /* 0x000000ffff077224 */ /* 0x000fe400078e0a07 */
[----:B--2---:R-:W-:Y:S01]  /*5d10*/  IMAD.HI.U32 R3, R25, R250, RZ ;  /* 0x000000fa19037227 */ /* 0x004fe200078e00ff */
[----:B-1----:R-:W-:-:S03]  /*5d20*/  IABS R2, R2 ;  /* 0x0000000200027213 */ /* 0x002fc60000000000 */
[----:B------:R-:W-:Y:S02]  /*5d30*/  IMAD R249, R27, R4, R249 ;  /* 0x000000041bf97224 */ /* 0x000fe400078e02f9 */
[----:B------:R-:W-:Y:S02]  /*5d40*/  IMAD.MOV R3, RZ, RZ, -R3 ;  /* 0x000000ffff037224 */ /* 0x000fe400078e0a03 */
[C---:B------:R-:W-:Y:S01]  /*5d50*/  IMAD.HI.U32 R4, R25.reuse, R2, RZ ;  /* 0x0000000219047227 */ /* 0x040fe200078e00ff */
[----:B------:R-:W-:Y:S03]  /*5d60*/  STL [R1+0x18f0], R249 ;  /* 0x0018f0f901007387 */ /* 0x000fe60000100800 */
[----:B------:R-:W-:Y:S01]  /*5d70*/  IMAD.HI.U32 R5, R25, R0, RZ ;  /* 0x0000000019057227 */ /* 0x000fe200078e00ff */
[----:B------:R1:W-:Y:S01]  /*5d80*/  STL [R1+0x1234], R8 ;  /* 0x0012340801007387 */ /* 0x0003e20000100800 */
[----:B------:R-:W-:-:S02]  /*5d90*/  IADD3 R4, -R4, RZ, RZ ;  /* 0x000000ff04047210 */ /* 0x000fc40007ffe1ff */
[C---:B------:R-:W-:Y:S01]  /*5da0*/  IMAD R250, R27.reuse, R3, R250 ;  /* 0x000000031bfa7224 */ /* 0x040fe200078e02fa */
[----:B------:R-:W-:Y:S01]  /*5db0*/  IABS R3, R8 ;  /* 0x0000000800037213 */ /* 0x000fe20000000000 */
[----:B------:R-:W-:Y:S02]  /*5dc0*/  IMAD.MOV R5, RZ, RZ, -R5 ;  /* 0x000000ffff057224 */ /* 0x000fe400078e0a05 */
[C---:B------:R-:W-:Y:S02]  /*5dd0*/  IMAD R2, R27.reuse, R4, R2 ;  /* 0x000000041b027224 */ /* 0x040fe400078e0202 */
[C---:B------:R-:W-:Y:S01]  /*5de0*/  IMAD R0, R27.reuse, R5, R0 ;  /* 0x000000051b007224 */ /* 0x040fe200078e0200 */
[C---:B-1----:R-:W-:Y:S01]  /*5df0*/  IADD3 R8, R252.reuse, 0xea, RZ ;  /* 0x000000eafc087810 */ /* 0x042fe20007ffe0ff */
[----:B------:R-:W-:Y:S01]  /*5e00*/  IMAD R251, R27, R7, R251 ;  /* 0x000000071bfb7224 */ /* 0x000fe200078e02fb */
[----:B------:R-:W-:Y:S01]  /*5e10*/  IADD3 R5, R252, 0xeb, RZ ;  /* 0x000000ebfc057810 */ /* 0x000fe20007ffe0ff */
[----:B------:R-:W-:Y:S01]  /*5e20*/  IMAD R7, R6, 0x80, R11 ;  /* 0x0000008006077824 */ /* 0x000fe200078e020b */
[----:B------:R-:W-:Y:S01]  /*5e30*/  IABS R4, R8 ;  /* 0x0000000800047213 */ /* 0x000fe20000000000 */
[----:B------:R1:W-:Y:S01]  /*5e40*/  STL [R1+0x1230], R8 ;  /* 0x0012300801007387 */ /* 0x0003e20000100800 */
[----:B------:R-:W-:-:S03]  /*5e50*/  IMAD.HI.U32 R10, R25, R3, RZ ;  /* 0x00000003190a7227 */ /* 0x000fc600078e00ff */
[----:B------:R2:W-:Y:S01]  /*5e60*/  STL [R1+0x122c], R5 ;  /* 0x00122c0501007387 */ /* 0x0005e20000100800 */
[----:B------:R-:W-:-:S04]  /*5e70*/  IMAD.MOV R10, RZ, RZ, -R10 ;  /* 0x000000ffff0a7224 */ /* 0x000fc800078e0a0a */
[----:B------:R-:W-:Y:S01]  /*5e80*/  IMAD R3, R27, R10, R3 ;  /* 0x0000000a1b037224 */ /* 0x000fe200078e0203 */
[----:B-1----:R-:W-:-:S04]  /*5e90*/  IADD3 R8, R252, 0xec, RZ ;  /* 0x000000ecfc087810 */ /* 0x002fc80007ffe0ff */
[----:B------:R-:W-:Y:S01]  /*5ea0*/  IABS R6, R8 ;  /* 0x0000000800067213 */ /* 0x000fe20000000000 */
[----:B------:R1:W-:Y:S01]  /*5eb0*/  STL [R1+0x1228], R8 ;  /* 0x0012280801007387 */ /* 0x0003e20000100800 */
[----:B--2---:R-:W-:-:S03]  /*5ec0*/  IABS R5, R5 ;  /* 0x0000000500057213 */ /* 0x004fc60000000000 */
[----:B------:R2:W-:Y:S01]  /*5ed0*/  STL [R1+0x11d0], R7 ;  /* 0x0011d00701007387 */ /* 0x0005e20000100800 */
[----:B------:R-:W-:-:S03]  /*5ee0*/  IMAD.HI.U32 R10, R25, R6, RZ ;  /* 0x00000006190a7227 */ /* 0x000fc600078e00ff */
[----:B------:R3:W-:Y:S01]  /*5ef0*/  STL [R1+0x1224], R15 ;  /* 0x0012240f01007387 */ /* 0x0007e20000100800 */
[----:B------:R-:W-:-:S04]  /*5f00*/  IMAD.HI.U32 R11, R25, R5, RZ ;  /* 0x00000005190b7227 */ /* 0x000fc800078e00ff */
[----:B-1----:R-:W-:Y:S01]  /*5f10*/  IMAD.HI.U32 R8, R25, R4, RZ ;  /* 0x0000000419087227 */ /* 0x002fe200078e00ff */
[----:B--2---:R-:W-:-:S03]  /*5f20*/  IABS R7, R7 ;  /* 0x0000000700077213 */ /* 0x004fc60000000000 */
[----:B------:R-:W-:Y:S02]  /*5f30*/  IMAD.MOV R8, RZ, RZ, -R8 ;  /* 0x000000ffff087224 */ /* 0x000fe400078e0a08 */
[----:B------:R-:W-:-:S04]  /*5f40*/  IMAD.HI.U32 R9, R9, R7, RZ ;  /* 0x0000000709097227 */ /* 0x000fc800078e00ff */
[----:B------:R-:W-:Y:S02]  /*5f50*/  IMAD.MOV R9, RZ, RZ, -R9 ;  /* 0x000000ffff097224 */ /* 0x000fe400078e0a09 */
[C---:B------:R-:W-:Y:S01]  /*5f60*/  IMAD R4, R27.reuse, R8, R4 ;  /* 0x000000081b047224 */ /* 0x040fe200078e0204 */
[----:B------:R-:W-:Y:S01]  /*5f70*/  IABS R8, R15 ;  /* 0x0000000f00087213 */ /* 0x000fe20000000000 */
[----:B------:R-:W-:Y:S01]  /*5f80*/  IMAD R7, R12, R9, R7 ;  /* 0x000000090c077224 */ /* 0x000fe200078e0207 */
[----:B---3--:R-:W-:Y:S01]  /*5f90*/  IADD3 R15, R252, 0xee, RZ ;  /* 0x000000eefc0f7810 */ /* 0x008fe20007ffe0ff */
[----:B------:R-:W-:Y:S02]  /*5fa0*/  IMAD.MOV R10, RZ, RZ, -R10 ;  /* 0x000000ffff0a7224 */ /* 0x000fe400078e0a0a */
[----:B------:R-:W-:Y:S01]  /*5fb0*/  IMAD.MOV R11, RZ, RZ, -R11 ;  /* 0x000000ffff0b7224 */ /* 0x000fe200078e0a0b */
[----:B------:R-:W-:Y:S01]  /*5fc0*/  ISETP.GT.U32.AND P0, PT, R12, R7, PT ;  /* 0x000000070c00720c */ /* 0x000fe20003f04070 */
[C---:B------:R-:W-:Y:S01]  /*5fd0*/  IMAD R6, R27.reuse, R10, R6 ;  /* 0x0000000a1b067224 */ /* 0x040fe200078e0206 */
[----:B------:R1:W-:Y:S01]  /*5fe0*/  STL [R1+0x1220], R15 ;  /* 0x0012200f01007387 */ /* 0x0003e20000100800 */
[----:B------:R-:W-:Y:S01]  /*5ff0*/  IABS R9, R15 ;  /* 0x0000000f00097213 */ /* 0x000fe20000000000 */
[----:B------:R-:W-:Y:S01]  /*6000*/  IMAD R5, R27, R11, R5 ;  /* 0x0000000b1b057224 */ /* 0x000fe200078e0205 */
[----:B------:R-:W-:Y:S01]  /*6010*/  IABS R10, R21 ;  /* 0x00000015000a7213 */ /* 0x000fe20000000000 */
[----:B------:R2:W-:Y:S01]  /*6020*/  STL [R1+0x121c], R21 ;  /* 0x00121c1501007387 */ /* 0x0005e20000100800 */
[----:B------:R-:W-:Y:S01]  /*6030*/  IADD3 R11, R252, 0xf0, RZ ;  /* 0x000000f0fc0b7810 */ /* 0x000fe20007ffe0ff */
[----:B------:R-:W-:-:S02]  /*6040*/  @!P2 IMAD.IADD R13, R13, 0x1, -R27 ;  /* 0x000000010d0da824 */ /* 0x000fc400078e0a1b */
[----:B-1----:R-:W-:-:S03]  /*6050*/  IMAD.HI.U32 R15, R25, R8, RZ ;  /* 0x00000008190f7227 */ /* 0x002fc600078e00ff */
[----:B------:R-:W-:Y:S01]  /*6060*/  @!P0 IADD3 R7, R7, -R12, RZ ;  /* 0x8000000c07078210 */ /* 0x000fe20007ffe0ff */
[----:B------:R1:W-:Y:S01]  /*6070*/  STL [R1+0x1218], R11 ;  /* 0x0012180b01007387 */ /* 0x0003e20000100800 */
[----:B------:R-:W-:Y:S02]  /*6080*/  IMAD.MOV R15, RZ, RZ, -R15 ;  /* 0x000000ffff0f7224 */ /* 0x000fe400078e0a0f */
[----:B------:R-:W-:Y:S01]  /*6090*/  ISETP.GT.U32.AND P0, PT, R12, R7, PT ;  /* 0x000000070c00720c */ /* 0x000fe20003f04070 */
[----:B------:R-:W-:Y:S01]  /*60a0*/  IMAD.HI.U32 R22, R25, R10, RZ ;  /* 0x0000000a19167227 */ /* 0x000fe200078e00ff */
[----:B--2---:R-:W-:-:S03]  /*60b0*/  IADD3 R21, R252, 0xf1, RZ ;  /* 0x000000f1fc157810 */ /* 0x004fc60007ffe0ff */
[----:B------:R-:W-:Y:S01]  /*60c0*/  IMAD R8, R27, R15, R8 ;  /* 0x0000000f1b087224 */ /* 0x000fe200078e0208 */
[----:B------:R-:W-:Y:S01]  /*60d0*/  IABS R15, R21 ;  /* 0x00000015000f7213 */ /* 0x000fe20000000000 */
[----:B------:R-:W-:Y:S01]  /*60e0*/  IMAD.MOV R22, RZ, RZ, -R22 ;  /* 0x000000ffff167224 */ /* 0x000fe200078e0a16 */
[----:B-1----:R-:W-:Y:S01]  /*60f0*/  IABS R11, R11 ;  /* 0x0000000b000b7213 */ /* 0x002fe20000000000 */
[----:B------:R1:W-:Y:S01]  /*6100*/  STL [R1+0x1214], R21 ;  /* 0x0012141501007387 */ /* 0x0003e20000100800 */
[----:B------:R-:W-:-:S03]  /*6110*/  IMAD.HI.U32 R23, R25, R9, RZ ;  /* 0x0000000919177227 */ /* 0x000fc600078e00ff */
[----:B------:R-:W2:Y:S01]  /*6120*/  LDL R249, [R1+0x123c] ;  /* 0x00123c0001f97983 */ /* 0x000ea20000100800 */
[----:B------:R-:W-:Y:S01]  /*6130*/  @!P0 IMAD.IADD R7, R7, 0x1, -R12 ;  /* 0x0000000107078824 */ /* 0x000fe200078e0a0c */
[C---:B------:R-:W-:Y:S01]  /*6140*/  ISETP.GT.U32.AND P0, PT, R27.reuse, R13, PT ;  /* 0x0000000d1b00720c */ /* 0x040fe20003f04070 */
[----:B------:R-:W-:Y:S01]  /*6150*/  IMAD R10, R27, R22, R10 ;  /* 0x000000161b0a7224 */ /* 0x000fe200078e020a */
[----:B------:R-:W3:Y:S01]  /*6160*/  LDL R231, [R1+0x1238] ;  /* 0x0012380001e77983 */ /* 0x000ee20000100800 */
[----:B------:R-:W-:-:S04]  /*6170*/  IMAD.HI.U32 R22, R25, R15, RZ ;  /* 0x0000000f19167227 */ /* 0x000fc800078e00ff */
[----:B-1----:R-:W-:-:S04]  /*6180*/  IMAD.HI.U32 R21, R25, R11, RZ ;  /* 0x0000000b19157227 */ /* 0x002fc800078e00ff */
[----:B------:R-:W-:Y:S02]  /*6190*/  IMAD.MOV R22, RZ, RZ, -R22 ;  /* 0x000000ffff167224 */ /* 0x000fe400078e0a16 */
[----:B------:R-:W-:Y:S02]  /*61a0*/  IMAD.MOV R23, RZ, RZ, -R23 ;  /* 0x000000ffff177224 */ /* 0x000fe400078e0a17 */
[----:B------:R-:W-:Y:S02]  /*61b0*/  IMAD.MOV R21, RZ, RZ, -R21 ;  /* 0x000000ffff157224 */ /* 0x000fe400078e0a15 */
[----:B------:R-:W-:Y:S01]  /*61c0*/  IMAD R12, R27, R22, R15 ;  /* 0x000000161b0c7224 */ /* 0x000fe200078e020f */
[----:B------:R-:W-:Y:S01]  /*61d0*/  IADD3 R22, R252, 0xf2, RZ ;  /* 0x000000f2fc167810 */ /* 0x000fe20007ffe0ff */
[----:B------:R-:W-:Y:S02]  /*61e0*/  @!P0 IMAD.IADD R13, R13, 0x1, -R27 ;  /* 0x000000010d0d8824 */ /* 0x000fe400078e0a1b */
[----:B------:R-:W-:-:S02]  /*61f0*/  IMAD R9, R27, R23, R9 ;  /* 0x000000171b097224 */ /* 0x000fc400078e0209 */
[C---:B------:R-:W-:Y:S01]  /*6200*/  IMAD R11, R27.reuse, R21, R11 ;  /* 0x000000151b0b7224 */ /* 0x040fe200078e020b */
[----:B------:R-:W4:Y:S01]  /*6210*/  LDL R23, [R1+0x11d4] ;  /* 0x0011d40001177983 */ /* 0x000f220000100800 */
[C---:B------:R-:W-:Y:S02]  /*6220*/  ISETP.GT.U32.AND P1, PT, R27.reuse, R26, PT ;  /* 0x0000001a1b00720c */ /* 0x040fe40003f24070 */
[C---:B------:R-:W-:Y:S01]  /*6230*/  ISETP.GT.U32.AND P6, PT, R27.reuse, R20, PT ;  /* 0x000000141b00720c */ /* 0x040fe20003fc4070 */
[----:B------:R-:W3:Y:S01]  /*6240*/  LDL R21, [R1+0x11d8] ;  /* 0x0011d80001157983 */ /* 0x000ee20000100800 */
[C---:B------:R-:W-:Y:S02]  /*6250*/  ISETP.GT.U32.AND P4, PT, R27.reuse, R16, PT ;  /* 0x000000101b00720c */ /* 0x040fe40003f84070 */
[C---:B------:R-:W-:Y:S01]  /*6260*/  ISETP.GT.U32.AND P5, PT, R27.reuse, R18, PT ;  /* 0x000000121b00720c */ /* 0x040fe20003fa4070 */
[----:B------:R1:W-:Y:S01]  /*6270*/  STL [R1+0x18cc], R7 ;  /* 0x0018cc0701007387 */ /* 0x0003e20000100800 */
[----:B------:R-:W-:-:S02]  /*6280*/  ISETP.GT.U32.AND P2, PT, R27, R19, PT ;  /* 0x000000131b00720c */ /* 0x000fc40003f44070 */
[----:B------:R-:W-:Y:S01]  /*6290*/  ISETP.GT.U32.AND P3, PT, R27, R17, PT ;  /* 0x000000111b00720c */ /* 0x000fe20003f64070 */
[----:B------:R-:W3:Y:S02]  /*62a0*/  LDL R15, [R1+0x11dc] ;  /* 0x0011dc00010f7983 */ /* 0x000ee40000100800 */
[----:B------:R-:W-:Y:S02]  /*62b0*/  @!P1 IMAD.IADD R26, R26, 0x1, -R27 ;  /* 0x000000011a1a9824 */ /* 0x000fe400078e0a1b */
[----:B------:R-:W-:Y:S01]  /*62c0*/  STL [R1+0x1210], R22 ;  /* 0x0012101601007387 */ /* 0x000fe20000100800 */
[----:B-1----:R-:W-:-:S03]  /*62d0*/  IMAD.MOV.U32 R7, RZ, RZ, R13 ;  /* 0x000000ffff077224 */ /* 0x002fc600078e000d */
[----:B------:R-:W4:Y:S01]  /*62e0*/  LDL R13, [R1+0x15cc] ;  /* 0x0015cc00010d7983 */ /* 0x000f220000100800 */
[--C-:B------:R-:W-:Y:S01]  /*62f0*/  @!P4 IMAD.IADD R16, R16, 0x1, -R27.reuse ;  /* 0x000000011010c824 */ /* 0x100fe200078e0a1b */
[----:B------:R-:W-:Y:S02]  /*6300*/  ISETP.GE.AND P1, PT, R252, RZ, PT ;  /* 0x000000fffc00720c */ /* 0x000fe40003f26270 */
[----:B------:R-:W-:Y:S01]  /*6310*/  @!P5 IADD3 R18, R18, -R27, RZ ;  /* 0x8000001b1212d210 */ /* 0x000fe20007ffe0ff */
[--C-:B------:R-:W-:Y:S01]  /*6320*/  @!P6 IMAD.IADD R20, R20, 0x1, -R27.reuse ;  /* 0x000000011414e824 */ /* 0x100fe200078e0a1b */
[----:B------:R-:W-:Y:S01]  /*6330*/  ISETP.GT.U32.AND P5, PT, R27, R16, PT ;  /* 0x000000101b00720c */ /* 0x000fe20003fa4070 */
[----:B------:R-:W-:-:S03]  /*6340*/  @!P2 IMAD.IADD R19, R19, 0x1, -R27 ;  /* 0x000000011313a824 */ /* 0x000fc600078e0a1b */
[C---:B------:R-:W-:Y:S02]  /*6350*/  ISETP.GT.U32.AND P2, PT, R27.reuse, R20, PT ;  /* 0x000000141b00720c */ /* 0x040fe40003f44070 */
[----:B------:R-:W-:-:S03]  /*6360*/  ISETP.GT.U32.AND P6, PT, R27, R26, PT ;  /* 0x0000001a1b00720c */ /* 0x000fc60003fc4070 */
[----:B------:R-:W-:-:S04]  /*6370*/  @!P1 IMAD.MOV R7, RZ, RZ, -R7 ;  /* 0x000000ffff079224 */ /* 0x000fc800078e0a07 */
[----:B------:R-:W-:Y:S01]  /*6380*/  @!P5 IMAD.IADD R16, R16, 0x1, -R27 ;  /* 0x000000011010d824 */ /* 0x000fe200078e0a1b */
[----:B------:R-:W-:-:S03]  /*6390*/  ISETP.GT.U32.AND P4, PT, R27, R18, PT ;  /* 0x000000121b00720c */ /* 0x000fc60003f84070 */
[--C-:B------:R-:W-:Y:S01]  /*63a0*/  @!P2 IMAD.IADD R20, R20, 0x1, -R27.reuse ;  /* 0x000000011414a824 */ /* 0x100fe200078e0a1b */
[----:B------:R1:W-:Y:S01]  /*63b0*/  STL [R1+0x18d0], R7 ;  /* 0x0018d00701007387 */ /* 0x0003e20000100800 */
[--C-:B------:R-:W-:Y:S02]  /*63c0*/  @!P6 IMAD.IADD R26, R26, 0x1, -R27.reuse ;  /* 0x000000011a1ae824 */ /* 0x100fe400078e0a1b */
[----:B-1----:R-:W-:Y:S01]  /*63d0*/  IMAD.MOV.U32 R7, RZ, RZ, R20 ;  /* 0x000000ffff077224 */ /* 0x002fe200078e0014 */
[----:B------:R-:W-:Y:S01]  /*63e0*/  ISETP.GT.U32.AND P2, PT, R27, R28, PT ;  /* 0x0000001c1b00720c */ /* 0x000fe20003f44070 */
[----:B------:R-:W-:Y:S01]  /*63f0*/  @!P3 IMAD.IADD R17, R17, 0x1, -R27 ;  /* 0x000000011111b824 */ /* 0x000fe200078e0a1b */
[----:B------:R-:W-:-:S03]  /*6400*/  ISETP.GT.U32.AND P3, PT, R27, R19, PT ;  /* 0x000000131b00720c */ /* 0x000fc60003f64070 */
[----:B------:R-:W-:Y:S02]  /*6410*/  @!P4 IADD3 R18, R18, -R27, RZ ;  /* 0x8000001b1212c210 */ /* 0x000fe40007ffe0ff */
[C---:B------:R-:W-:Y:S02]  /*6420*/  ISETP.GT.U32.AND P0, PT, R27.reuse, R17, PT ;  /* 0x000000111b00720c */ /* 0x040fe40003f04070 */
[----:B------:R-:W-:-:S04]  /*6430*/  ISETP.GT.U32.AND P4, PT, R27, R30, PT ;  /* 0x0000001e1b00720c */ /* 0x000fc80003f84070 */
[--C-:B------:R-:W-:Y:S02]  /*6440*/  @!P2 IMAD.IADD R28, R28, 0x1, -R27.reuse ;  /* 0x000000011c1ca824 */ /* 0x100fe400078e0a1b */
[----:B------:R-:W-:Y:S01]  /*6450*/  @!P3 IMAD.IADD R19, R19, 0x1, -R27 ;  /* 0x000000011313b824 */ /* 0x000fe200078e0a1b */
[----:B------:R-:W-:-:S04]  /*6460*/  ISETP.GT.U32.AND P3, PT, R27, R29, PT ;  /* 0x0000001d1b00720c */ /* 0x000fc80003f64070 */
[--C-:B------:R-:W-:Y:S01]  /*6470*/  @!P0 IMAD.IADD R17, R17, 0x1, -R27.reuse ;  /* 0x0000000111118824 */ /* 0x100fe200078e0a1b */
[----:B------:R-:W-:Y:S01]  /*6480*/  ISETP.GT.U32.AND P0, PT, R27, R31, PT ;  /* 0x0000001f1b00720c */ /* 0x000fe20003f04070 */
[----:B------:R-:W-:-:S07]  /*6490*/  @!P4 IMAD.IADD R30, R30, 0x1, -R27 ;  /* 0x000000011e1ec824 */ /* 0x000fce00078e0a1b */
[----:B------:R-:W-:-:S05]  /*64a0*/  @!P3 IMAD.IADD R29, R29, 0x1, -R27 ;  /* 0x000000011d1db824 */ /* 0x000fca00078e0a1b */
[----:B------:R-:W-:Y:S01]  /*64b0*/  @!P0 IMAD.IADD R31, R31, 0x1, -R27 ;  /* 0x000000011f1f8824 */ /* 0x000fe200078e0a1b */
[----:B--2---:R-:W-:Y:S02]  /*64c0*/  ISETP.GE.AND P4, PT, R249, RZ, PT ;  /* 0x000000fff900720c */ /* 0x004fe40003f86270 */
[----:B---3--:R-:W-:Y:S02]  /*64d0*/  ISETP.GE.AND P5, PT, R15, RZ, PT ;  /* 0x000000ff0f00720c */ /* 0x008fe40003fa6270 */
[----:B----4-:R-:W-:-:S11]  /*64e0*/  ISETP.GE.AND P1, PT, R13, RZ, PT ;  /* 0x000000ff0d00720c */ /* 0x010fd60003f26270 */
[----:B------:R-:W-:Y:S02]  /*64f0*/  @!P5 IMAD.MOV R7, RZ, RZ, -R7 ;  /* 0x000000ffff07d224 */ /* 0x000fe400078e0a07 */
[----:B------:R-:W-:-:S05]  /*6500*/  @!P1 IMAD.MOV R26, RZ, RZ, -R26 ;  /* 0x000000ffff1a9224 */ /* 0x000fca00078e0a1a */
[----:B------:R-:W-:Y:S04]  /*6510*/  STL [R1+0x18d4], R26 ;  /* 0x0018d41a01007387 */ /* 0x000fe80000100800 */
[----:B------:R1:W-:Y:S01]  /*6520*/  STL [R1+0x1c], R7 ;  /* 0x00001c0701007387 */ /* 0x0003e20000100800 */
[----:B------:R-:W-:Y:S02]  /*6530*/  ISETP.GE.AND P2, PT, R21, RZ, PT ;  /* 0x000000ff1500720c */ /* 0x000fe40003f46270 */
[----:B------:R-:W-:Y:S01]  /*6540*/  IABS R13, R22 ;  /* 0x00000016000d7213 */ /* 0x000fe20000000000 */
[----:B------:R-:W2:Y:S04]  /*6550*/  LDL R21, [R1+0x124c] ;  /* 0x00124c0001157983 */ /* 0x000ea80000100800 */
[----:B------:R-:W3:Y:S04]  /*6560*/  LDL R22, [R1+0x1244] ;  /* 0x0012440001167983 */ /* 0x000ee80000100800 */
[----:B-1----:R-:W4:Y:S04]  /*6570*/  LDL R7, [R1+0x1248] ;  /* 0x0012480001077983 */ /* 0x002f280000100800 */
[----:B------:R-:W2:Y:S01]  /*6580*/  LDL R249, [R1+0x1258] ;  /* 0x0012580001f97983 */ /* 0x000ea20000100800 */
[----:B------:R-:W-:Y:S01]  /*6590*/  @!P2 IMAD.MOV R19, RZ, RZ, -R19 ;  /* 0x000000ffff13a224 */ /* 0x000fe200078e0a13 */
[----:B------:R-:W-:-:S02]  /*65a0*/  ISETP.GE.AND P3, PT, R23, RZ, PT ;  /* 0x000000ff1700720c */ /* 0x000fc40003f66270 */
[----:B------:R-:W2:Y:S01]  /*65b0*/  LDL R23, [R1+0x1254] ;  /* 0x0012540001177983 */ /* 0x000ea20000100800 */
[----:B------:R-:W-:-:S03]  /*65c0*/  ISETP.GE.AND P0, PT, R231, RZ, PT ;  /* 0x000000ffe700720c */ /* 0x000fc60003f06270 */
[----:B------:R-:W-:Y:S04]  /*65d0*/  STL [R1+0x18], R19 ;  /* 0x0000181301007387 */ /* 0x000fe80000100800 */
[----:B------:R-:W2:Y:S01]  /*65e0*/  LDL R231, [R1+0x1260] ;  /* 0x0012600001e77983 */ /* 0x000ea20000100800 */
[----:B------:R-:W-:-:S13]  /*65f0*/  ISETP.GT.U32.AND P6, PT, R27, R14, PT ;  /* 0x0000000e1b00720c */ /* 0x000fda0003fc4070 */
[----:B------:R-:W-:Y:S01]  /*6600*/  @!P6 IMAD.IADD R14, R14, 0x1, -R27 ;  /* 0x000000010e0ee824 */ /* 0x000fe200078e0a1b */
[C---:B------:R-:W-:Y:S02]  /*6610*/  ISETP.GT.U32.AND P6, PT, R27.reuse, R32, PT ;  /* 0x000000201b00720c */ /* 0x040fe40003fc4070 */
[C---:B------:R-:W-:Y:S02]  /*6620*/  ISETP.GT.U32.AND P2, PT, R27.reuse, R29, PT ;  /* 0x0000001d1b00720c */ /* 0x040fe40003f44070 */
[----:B------:R-:W-:-:S09]  /*6630*/  ISETP.GT.U32.AND P1, PT, R27, R14, PT ;  /* 0x0000000e1b00720c */ /* 0x000fd20003f24070 */
[----:B------:R-:W-:-:S04]  /*6640*/  @!P6 IADD3 R32, R32, -R27, RZ ;  /* 0x8000001b2020e210 */ /* 0x000fc80007ffe0ff */
[C---:B------:R-:W-:Y:S01]  /*6650*/  ISETP.GT.U32.AND P6, PT, R27.reuse, R32, PT ;  /* 0x000000201b00720c */ /* 0x040fe20003fc4070 */
[----:B------:R-:W-:Y:S01]  /*6660*/  @!P0 IMAD.MOV R16, RZ, RZ, -R16 ;  /* 0x000000ffff108224 */ /* 0x000fe200078e0a10 */
[C---:B------:R-:W-:Y:S01]  /*6670*/  ISETP.GT.U32.AND P0, PT, R27.reuse, R33, PT ;  /* 0x000000211b00720c */ /* 0x040fe20003f04070 */
[--C-:B------:R-:W-:Y:S01]  /*6680*/  @!P1 IMAD.IADD R14, R14, 0x1, -R27.reuse ;  /* 0x000000010e0e9824 */ /* 0x100fe200078e0a1b */
[C---:B------:R-:W-:Y:S01]  /*6690*/  ISETP.GT.U32.AND P1, PT, R27.reuse, R34, PT ;  /* 0x000000221b00720c */ /* 0x040fe20003f24070 */
[----:B------:R-:W-:Y:S01]  /*66a0*/  @!P3 IMAD.MOV R18, RZ, RZ, -R18 ;  /* 0x000000ffff12b224 */ /* 0x000fe200078e0a12 */
[----:B------:R-:W-:Y:S01]  /*66b0*/  ISETP.GT.U32.AND P3, PT, R27, R30, PT ;  /* 0x0000001e1b00720c */ /* 0x000fe20003f64070 */
[----:B------:R-:W-:Y:S01]  /*66c0*/  @!P2 IMAD.IADD R29, R29, 0x1, -R27 ;  /* 0x000000011d1da824 */ /* 0x000fe200078e0a1b */
[----:B------:R-:W-:-:S05]  /*66d0*/  ISETP.GT.U32.AND P2, PT, R27, R36, PT ;  /* 0x000000241b00720c */ /* 0x000fca0003f44070 */
[----:B------:R-:W-:Y:S02]  /*66e0*/  @!P6 IMAD.IADD R32, R32, 0x1, -R27 ;  /* 0x000000012020e824 */ /* 0x000fe400078e0a1b */
[----:B------:R-:W-:Y:S01]  /*66f0*/  @!P4 IMAD.MOV R17, RZ, RZ, -R17 ;  /* 0x000000ffff11c224 */ /* 0x000fe200078e0a11 */
[----:B------:R-:W-:Y:S01]  /*6700*/  STL [R1+0x14], R18 ;  /* 0x0000141201007387 */ /* 0x000fe20000100800 */
[--C-:B------:R-:W-:Y:S02]  /*6710*/  @!P0 IMAD.IADD R33, R33, 0x1, -R27.reuse ;  /* 0x0000000121218824 */ /* 0x100fe400078e0a1b */
[--C-:B------:R-:W-:Y:S01]  /*6720*/  @!P1 IMAD.IADD R34, R34, 0x1, -R27.reuse ;  /* 0x0000000122229824 */ /* 0x100fe200078e0a1b */
[----:B------:R-:W-:Y:S01]  /*6730*/  STL [R1+0x10], R17 ;  /* 0x0000101101007387 */ /* 0x000fe20000100800 */
[--C-:B------:R-:W-:Y:S01]  /*6740*/  @!P3 IMAD.IADD R30, R30, 0x1, -R27.reuse ;  /* 0x000000011e1eb824 */ /* 0x100fe200078e0a1b */
[----:B------:R-:W-:Y:S01]  /*6750*/  ISETP.GT.U32.AND P3, PT, R27, R37, PT ;  /* 0x000000251b00720c */ /* 0x000fe20003f64070 */
[----:B------:R-:W-:Y:S01]  /*6760*/  @!P2 IMAD.IADD R36, R36, 0x1, -R27 ;  /* 0x000000012424a824 */ /* 0x000fe200078e0a1b */
[----:B------:R-:W-:Y:S04]  /*6770*/  STL [R1+0xc], R16 ;  /* 0x00000c1001007387 */ /* 0x000fe80000100800 */
[----:B------:R-:W2:Y:S07]  /*6780*/  LDL R20, [R1+0x1264] ;  /* 0x0012640001147983 */ /* 0x000eae0000100800 */
[----:B------:R-:W-:-:S02]  /*6790*/  @!P3 IADD3 R37, R37, -R27, RZ ;  /* 0x8000001b2525b210 */ /* 0x000fc40007ffe0ff */
[----:B----4-:R-:W-:Y:S01]  /*67a0*/  ISETP.GE.AND P6, PT, R7, RZ, PT ;  /* 0x000000ff0700720c */ /* 0x010fe20003fc6270 */
[----:B------:R-:W-:Y:S01]  /*67b0*/  IMAD.MOV.U32 R7, RZ, RZ, R14 ;  /* 0x000000ffff077224 */ /* 0x000fe200078e000e */
[----:B---3--:R-:W-:Y:S02]  /*67c0*/  ISETP.GE.AND P0, PT, R22, RZ, PT ;  /* 0x000000ff1600720c */ /* 0x008fe40003f06270 */
[----:B--2---:R-:W-:Y:S01]  /*67d0*/  ISETP.GE.AND P1, PT, R21, RZ, PT ;  /* 0x000000ff1500720c */ /* 0x004fe20003f26270 */
[----:B------:R-:W2:Y:S01]  /*67e0*/  LDL R22, [R1+0x126c] ;  /* 0x00126c0001167983 */ /* 0x000ea20000100800 */
[----:B------:R-:W-:-:S03]  /*67f0*/  ISETP.GE.AND P2, PT, R249, RZ, PT ;  /* 0x000000fff900720c */ /* 0x000fc60003f46270 */
[----:B------:R-:W3:Y:S04]  /*6800*/  LDL R21, [R1+0x1274] ;  /* 0x0012740001157983 */ /* 0x000ee80000100800 */
[----:B------:R-:W-:-:S05]  /*6810*/  @!P6 IMAD.MOV R7, RZ, RZ, -R7 ;  /* 0x000000ffff07e224 */ /* 0x000fca00078e0a07 */
[----:B------:R1:W-:Y:S04]  /*6820*/  STL [R1+0x4], R7 ;  /* 0x0000040701007387 */ /* 0x0003e80000100800 */
[----:B------:R-:W4:Y:S01]  /*6830*/  LDL R249, [R1+0x127c] ;  /* 0x00127c0001f97983 */ /* 0x000f220000100800 */
[----:B------:R-:W-:-:S03]  /*6840*/  ISETP.GE.AND P3, PT, R231, RZ, PT ;  /* 0x000000ffe700720c */ /* 0x000fc60003f66270 */
[----:B------:R-:W2:Y:S01]  /*6850*/  LDL R231, [R1+0x1284] ;  /* 0x0012840001e77983 */ /* 0x000ea20000100800 */
[----:B------:R-:W-:-:S13]  /*6860*/  ISETP.GT.U32.AND P5, PT, R27, R28, PT ;  /* 0x0000001c1b00720c */ /* 0x000fda0003fa4070 */
[----:B------:R-:W-:Y:S02]  /*6870*/  @!P5 IADD3 R28, R28, -R27, RZ ;  /* 0x8000001b1c1cd210 */ /* 0x000fe40007ffe0ff */
[----:B------:R-:W-:-:S13]  /*6880*/  ISETP.GT.U32.AND P5, PT, R27, R35, PT ;  /* 0x000000231b00720c */ /* 0x000fda0003fa4070 */
[----:B------:R-:W-:Y:S01]  /*6890*/  @!P5 IMAD.IADD R35, R35, 0x1, -R27 ;  /* 0x000000012323d824 */ /* 0x000fe200078e0a1b */
[----:B------:R-:W-:Y:S02]  /*68a0*/  ISETP.GE.AND P5, PT, R23, RZ, PT ;  /* 0x000000ff1700720c */ /* 0x000fe40003fa6270 */
[----:B------:R-:W3:Y:S01]  /*68b0*/  LDL R23, [R1+0x1278] ;  /* 0x0012780001177983 */ /* 0x000ee20000100800 */
[----:B------:R-:W-:Y:S01]  /*68c0*/  @!P1 IMAD.MOV R29, RZ, RZ, -R29 ;  /* 0x000000ffff1d9224 */ /* 0x000fe200078e0a1d */
[C---:B------:R-:W-:Y:S02]  /*68d0*/  ISETP.GT.U32.AND P1, PT, R27.reuse, R35, PT ;  /* 0x000000231b00720c */ /* 0x040fe40003f24070 */
[C---:B------:R-:W-:Y:S02]  /*68e0*/  ISETP.GT.U32.AND P4, PT, R27.reuse, R31, PT ;  /* 0x0000001f1b00720c */ /* 0x040fe40003f84070 */
[----:B------:R-:W-:Y:S01]  /*68f0*/  ISETP.GT.U32.AND P6, PT, R27, R36, PT ;  /* 0x000000241b00720c */ /* 0x000fe20003fc4070 */
[----:B------:R-:W-:-:S08]  /*6900*/  @!P0 IMAD.MOV R28, RZ, RZ, -R28 ;  /* 0x000000ffff1c8224 */ /* 0x000fd000078e0a1c */
[--C-:B------:R-:W-:Y:S01]  /*6910*/  @!P1 IMAD.IADD R35, R35, 0x1, -R27.reuse ;  /* 0x0000000123239824 */ /* 0x100fe200078e0a1b */
[----:B------:R-:W-:Y:S01]  /*6920*/  ISETP.GT.U32.AND P1, PT, R27, R42, PT ;  /* 0x0000002a1b00720c */ /* 0x000fe20003f24070 */
[----:B------:R-:W-:Y:S02]  /*6930*/  @!P4 IMAD.IADD R31, R31, 0x1, -R27 ;  /* 0x000000011f1fc824 */ /* 0x000fe400078e0a1b */
[----:B------:R-:W-:Y:S02]  /*6940*/  @!P5 IMAD.MOV R30, RZ, RZ, -R30 ;  /* 0x000000ffff1ed224 */ /* 0x000fe400078e0a1e */
[----:B------:R-:W-:Y:S01]  /*6950*/  @!P2 IMAD.MOV R31, RZ, RZ, -R31 ;  /* 0x000000ffff1fa224 */ /* 0x000fe200078e0a1f */
[----:B------:R-:W-:Y:S01]  /*6960*/  STL [R1+0x18bc], R28 ;  /* 0x0018bc1c01007387 */ /* 0x000fe20000100800 */
[----:B------:R-:W-:Y:S01]  /*6970*/  @!P3 IMAD.MOV R32, RZ, RZ, -R32 ;  /* 0x000000ffff20b224 */ /* 0x000fe200078e0a20 */
[----:B-1----:R-:W-:Y:S02]  /*6980*/  IADD3 R7, R252, 0xf3, RZ ;  /* 0x000000f3fc077810 */ /* 0x002fe40007ffe0ff */
[----:B------:R-:W-:Y:S01]  /*6990*/  STL [R1+0x18c0], R29 ;  /* 0x0018c01d01007387 */ /* 0x000fe20000100800 */
[----:B------:R-:W-:-:S03]  /*69a0*/  @!P6 IMAD.IADD R36, R36, 0x1, -R27 ;  /* 0x000000012424e824 */ /* 0x000fc600078e0a1b */
[----:B------:R-:W-:Y:S01]  /*69b0*/  STL [R1+0x18c4], R30 ;  /* 0x0018c41e01007387 */ /* 0x000fe20000100800 */
[----:B------:R-:W-:-:S03]  /*69c0*/  @!P1 IADD3 R42, R42, -R27, RZ ;  /* 0x8000001b2a2a9210 */ /* 0x000fc60007ffe0ff */
[----:B------:R-:W-:Y:S01]  /*69d0*/  STL [R1+0x18c8], R31 ;  /* 0x0018c81f01007387 */ /* 0x000fe20000100800 */
[----:B------:R-:W-:-:S03]  /*69e0*/  ISETP.GT.U32.AND P6, PT, R27, R43, PT ;  /* 0x0000002b1b00720c */ /* 0x000fc60003fc4070 */
[----:B------:R-:W-:Y:S04]  /*69f0*/  STL [R1+0x18d8], R32 ;  /* 0x0018d82001007387 */ /* 0x000fe80000100800 */
[----:B------:R1:W-:Y:S06]  /*6a00*/  STL [R1+0x120c], R7 ;  /* 0x00120c0701007387 */ /* 0x0003ec0000100800 */
[----:B------:R-:W-:Y:S01]  /*6a10*/  @!P6 IMAD.IADD R43, R43, 0x1, -R27 ;  /* 0x000000012b2be824 */ /* 0x000fe200078e0a1b */
[----:B----4-:R-:W-:-:S02]  /*6a20*/  ISETP.GE.AND P1, PT, R249, RZ, PT ;  /* 0x000000fff900720c */ /* 0x010fc40003f26270 */
[----:B------:R-:W4:Y:S01]  /*6a30*/  LDL R249, [R1+0x12a8] ;  /* 0x0012a80001f97983 */ /* 0x000f220000100800 */
[----:B--2---:R-:W-:-:S03]  /*6a40*/  ISETP.GE.AND P6, PT, R231, RZ, PT ;  /* 0x000000ffe700720c */ /* 0x004fc60003fc6270 */
[----:B------:R-:W2:Y:S01]  /*6a50*/  LDL R231, [R1+0x12b4] ;  /* 0x0012b40001e77983 */ /* 0x000ea20000100800 */
[C---:B------:R-:W-:Y:S02]  /*6a60*/  ISETP.GT.U32.AND P4, PT, R27.reuse, R38, PT ;  /* 0x000000261b00720c */ /* 0x040fe40003f84070 */
[----:B------:R-:W-:-:S11]  /*6a70*/  ISETP.GT.U32.AND P0, PT, R27, R34, PT ;  /* 0x000000221b00720c */ /* 0x000fd60003f04070 */
[--C-:B------:R-:W-:Y:S01]  /*6a80*/  @!P4 IMAD.IADD R38, R38, 0x1, -R27.reuse ;  /* 0x000000012626c824 */ /* 0x100fe200078e0a1b */
[C---:B------:R-:W-:Y:S01]  /*6a90*/  ISETP.GT.U32.AND P4, PT, R27.reuse, R33, PT ;  /* 0x000000211b00720c */ /* 0x040fe20003f84070 */
[----:B------:R-:W-:Y:S01]  /*6aa0*/  @!P0 IMAD.IADD R34, R34, 0x1, -R27 ;  /* 0x0000000122228824 */ /* 0x000fe200078e0a1b */
[C---:B------:R-:W-:Y:S02]  /*6ab0*/  ISETP.GT.U32.AND P3, PT, R27.reuse, R39, PT ;  /* 0x000000271b00720c */ /* 0x040fe40003f64070 */
[----:B------:R-:W-:-:S09]  /*6ac0*/  ISETP.GT.U32.AND P0, PT, R27, R41, PT ;  /* 0x000000291b00720c */ /* 0x000fd20003f04070 */
[----:B------:R-:W-:Y:S02]  /*6ad0*/  @!P4 IADD3 R33, R33, -R27, RZ ;  /* 0x8000001b2121c210 */ /* 0x000fe40007ffe0ff */
[----:B------:R-:W-:Y:S01]  /*6ae0*/  ISETP.GT.U32.AND P4, PT, R27, R40, PT ;  /* 0x000000281b00720c */ /* 0x000fe20003f84070 */
[--C-:B------:R-:W-:Y:S01]  /*6af0*/  @!P3 IMAD.IADD R39, R39, 0x1, -R27.reuse ;  /* 0x000000012727b824 */ /* 0x100fe200078e0a1b */
[----:B------:R-:W-:Y:S01]  /*6b00*/  ISETP.GE.AND P3, PT, R22, RZ, PT ;  /* 0x000000ff1600720c */ /* 0x000fe20003f66270 */
[--C-:B------:R-:W-:Y:S01]  /*6b10*/  @!P0 IMAD.IADD R41, R41, 0x1, -R27.reuse ;  /* 0x0000000129298824 */ /* 0x100fe200078e0a1b */
[----:B---3--:R-:W-:Y:S01]  /*6b20*/  ISETP.GE.AND P0, PT, R23, RZ, PT ;  /* 0x000000ff1700720c */ /* 0x008fe20003f06270 */
[----:B------:R-:W3:Y:S04]  /*6b30*/  LDL R22, [R1+0x1298] ;  /* 0x0012980001167983 */ /* 0x000ee80000100800 */
[----:B------:R-:W3:Y:S04]  /*6b40*/  LDL R23, [R1+0x12a0] ;  /* 0x0012a00001177983 */ /* 0x000ee80000100800 */
[----:B------:R-:W-:Y:S01]  /*6b50*/  @!P4 IMAD.IADD R40, R40, 0x1, -R27 ;  /* 0x000000012828c824 */ /* 0x000fe200078e0a1b */
[----:B------:R-:W-:-:S02]  /*6b60*/  ISETP.GE.AND P4, PT, R21, RZ, PT ;  /* 0x000000ff1500720c */ /* 0x000fc40003f86270 */
[----:B------:R-:W3:Y:S01]  /*6b70*/  LDL R21, [R1+0x129c] ;  /* 0x00129c0001157983 */ /* 0x000ee20000100800 */
[C---:B------:R-:W-:Y:S02]  /*6b80*/  ISETP.GT.U32.AND P5, PT, R27.reuse, R38, PT ;  /* 0x000000261b00720c */ /* 0x040fe40003fa4070 */
[C---:B------:R-:W-:Y:S01]  /*6b90*/  ISETP.GT.U32.AND P2, PT, R27.reuse, R37, PT ;  /* 0x000000251b00720c */ /* 0x040fe20003f44070 */
[----:B------:R-:W-:Y:S01]  /*6ba0*/  @!P0 IMAD.MOV R36, RZ, RZ, -R36 ;  /* 0x000000ffff248224 */ /* 0x000fe200078e0a24 */
[----:B------:R-:W-:-:S09]  /*6bb0*/  ISETP.GT.U32.AND P0, PT, R27, R42, PT ;  /* 0x0000002a1b00720c */ /* 0x000fd20003f04070 */
[--C-:B------:R-:W-:Y:S01]  /*6bc0*/  @!P5 IMAD.IADD R38, R38, 0x1, -R27.reuse ;  /* 0x000000012626d824 */ /* 0x100fe200078e0a1b */
[----:B------:R-:W-:Y:S01]  /*6bd0*/  ISETP.GE.AND P5, PT, R20, RZ, PT ;  /* 0x000000ff1400720c */ /* 0x000fe20003fa6270 */
[--C-:B------:R-:W-:Y:S01]  /*6be0*/  @!P2 IMAD.IADD R37, R37, 0x1, -R27.reuse ;  /* 0x000000012525a824 */ /* 0x100fe200078e0a1b */
[----:B------:R-:W3:Y:S01]  /*6bf0*/  LDL R20, [R1+0x1288] ;  /* 0x0012880001147983 */ /* 0x000ee20000100800 */
[----:B------:R-:W-:Y:S01]  /*6c00*/  @!P0 IMAD.IADD R42, R42, 0x1, -R27 ;  /* 0x000000012a2a8824 */ /* 0x000fe200078e0a1b */
[C---:B------:R-:W-:Y:S01]  /*6c10*/  ISETP.GT.U32.AND P0, PT, R27.reuse, R48, PT ;  /* 0x000000301b00720c */ /* 0x040fe20003f04070 */
[----:B------:R-:W-:Y:S01]  /*6c20*/  @!P1 IMAD.MOV R37, RZ, RZ, -R37 ;  /* 0x000000ffff259224 */ /* 0x000fe200078e0a25 */
[----:B------:R-:W-:Y:S01]  /*6c30*/  ISETP.GT.U32.AND P1, PT, R27, R43, PT ;  /* 0x0000002b1b00720c */ /* 0x000fe20003f24070 */
[----:B------:R-:W-:Y:S02]  /*6c40*/  @!P3 IMAD.MOV R34, RZ, RZ, -R34 ;  /* 0x000000ffff22b224 */ /* 0x000fe400078e0a22 */
[----:B------:R-:W-:-:S04]  /*6c50*/  @!P4 IMAD.MOV R35, RZ, RZ, -R35 ;  /* 0x000000ffff23c224 */ /* 0x000fc800078e0a23 */
[----:B------:R-:W-:-:S05]  /*6c60*/  @!P5 IMAD.MOV R33, RZ, RZ, -R33 ;  /* 0x000000ffff21d224 */ /* 0x000fca00078e0a21 */
[----:B------:R-:W-:Y:S01]  /*6c70*/  STL [R1+0x18dc], R33 ;  /* 0x0018dc2101007387 */ /* 0x000fe20000100800 */
[----:B------:R-:W-:Y:S01]  /*6c80*/  @!P1 IMAD.IADD R43, R43, 0x1, -R27 ;  /* 0x000000012b2b9824 */ /* 0x000fe200078e0a1b */
[----:B------:R-:W-:Y:S02]  /*6c90*/  @!P0 IADD3 R48, R48, -R27, RZ ;  /* 0x8000001b30308210 */ /* 0x000fe40007ffe0ff */
[----:B------:R-:W-:Y:S01]  /*6ca0*/  STL [R1+0x18e0], R34 ;  /* 0x0018e02201007387 */ /* 0x000fe20000100800 */
[----:B------:R-:W-:-:S03]  /*6cb0*/  ISETP.GT.U32.AND P1, PT, R27, R49, PT ;  /* 0x000000311b00720c */ /* 0x000fc60003f24070 */
[----:B------:R-:W-:Y:S01]  /*6cc0*/  STL [R1+0x18e4], R35 ;  /* 0x0018e42301007387 */ /* 0x000fe20000100800 */
[----:B------:R-:W-:-:S03]  /*6cd0*/  IABS R14, R7 ;  /* 0x00000007000e7213 */ /* 0x000fc60000000000 */
[----:B------:R-:W-:Y:S04]  /*6ce0*/  STL [R1+0x18e8], R36 ;  /* 0x0018e82401007387 */ /* 0x000fe80000100800 */
[----:B------:R2:W-:Y:S04]  /*6cf0*/  STL [R1+0x18ec], R37 ;  /* 0x0018ec2501007387 */ /* 0x0005e80000100800 */
[----:B-1----:R-:W3:Y:S01]  /*6d00*/  LDL R7, [R1+0x12bc] ;  /* 0x0012bc0001077983 */ /* 0x002ee20000100800 */
[----:B------:R-:W-:Y:S01]  /*6d10*/  @!P1 IMAD.IADD R49, R49, 0x1, -R27 ;  /* 0x0000000131319824 */ /* 0x000fe200078e0a1b */
[----:B----4-:R-:W-:-:S02]  /*6d20*/  ISETP.GE.AND P0, PT, R249, RZ, PT ;  /* 0x000000fff900720c */ /* 0x010fc40003f06270 */
[----:B------:R-:W4:Y:S01]  /*6d30*/  LDL R249, [R1+0x12d4] ;  /* 0x0012d40001f97983 */ /* 0x000f220000100800 */
[----:B--2---:R-:W-:-:S03]  /*6d40*/  ISETP.GE.AND P1, PT, R231, RZ, PT ;  /* 0x000000ffe700720c */ /* 0x004fc60003f26270 */
[----:B------:R-:W2:Y:S01]  /*6d50*/  LDL R231, [R1+0x12d8] ;  /* 0x0012d80001e77983 */ /* 0x000ea20000100800 */
[C---:B------:R-:W-:Y:S02]  /*6d60*/  ISETP.GT.U32.AND P2, PT, R27.reuse, R44, PT ;  /* 0x0000002c1b00720c */ /* 0x040fe40003f44070 */
[C---:B------:R-:W-:Y:S02]  /*6d70*/  ISETP.GT.U32.AND P3, PT, R27.reuse, R40, PT ;  /* 0x000000281b00720c */ /* 0x040fe40003f64070 */
[----:B------:R-:W-:-:S09]  /*6d80*/  ISETP.GT.U32.AND P4, PT, R27, R41, PT ;  /* 0x000000291b00720c */ /* 0x000fd20003f84070 */
[--C-:B------:R-:W-:Y:S02]  /*6d90*/  @!P2 IMAD.IADD R44, R44, 0x1, -R27.reuse ;  /* 0x000000012c2ca824 */ /* 0x100fe400078e0a1b */
[--C-:B------:R-:W-:Y:S01]  /*6da0*/  @!P3 IMAD.IADD R40, R40, 0x1, -R27.reuse ;  /* 0x000000012828b824 */ /* 0x100fe200078e0a1b */
[----:B------:R-:W-:Y:S01]  /*6db0*/  ISETP.GT.U32.AND P3, PT, R27, R46, PT ;  /* 0x0000002e1b00720c */ /* 0x000fe20003f64070 */
[----:B------:R-:W-:Y:S01]  /*6dc0*/  @!P4 IMAD.IADD R41, R41, 0x1, -R27 ;  /* 0x000000012929c824 */ /* 0x000fe200078e0a1b */
[C---:B------:R-:W-:Y:S02]  /*6dd0*/  ISETP.GT.U32.AND P5, PT, R27.reuse, R44, PT ;  /* 0x0000002c1b00720c */ /* 0x040fe40003fa4070 */
[C---:B------:R-:W-:Y:S01]  /*6de0*/  ISETP.GT.U32.AND P4, PT, R27.reuse, R47, PT ;  /* 0x0000002f1b00720c */ /* 0x040fe20003f84070 */
[----:B------:R-:W-:Y:S01]  /*6df0*/  @!P6 IMAD.MOV R38, RZ, RZ, -R38 ;  /* 0x000000ffff26e224 */ /* 0x000fe200078e0a26 */
[----:B------:R-:W-:-:S07]  /*6e00*/  ISETP.GT.U32.AND P6, PT, R27, R45, PT ;  /* 0x0000002d1b00720c */ /* 0x000fce0003fc4070 */
[--C-:B------:R-:W-:Y:S02]  /*6e10*/  @!P3 IMAD.IADD R46, R46, 0x1, -R27.reuse ;  /* 0x000000012e2eb824 */ /* 0x100fe400078e0a1b */
[--C-:B------:R-:W-:Y:S01]  /*6e20*/  @!P5 IMAD.IADD R44, R44, 0x1, -R27.reuse ;  /* 0x000000012c2cd824 */ /* 0x100fe200078e0a1b */
[----:B---3--:R-:W-:Y:S01]  /*6e30*/  ISETP.GE.AND P5, PT, R22, RZ, PT ;  /* 0x000000ff1600720c */ /* 0x008fe20003fa6270 */
[----:B------:R-:W-:Y:S01]  /*6e40*/  @!P4 IMAD.IADD R47, R47, 0x1, -R27 ;  /* 0x000000012f2fc824 */ /* 0x000fe200078e0a1b */
[----:B------:R-:W3:Y:S01]  /*6e50*/  LDL R22, [R1+0x12c0] ;  /* 0x0012c00001167983 */ /* 0x000ee20000100800 */
[----:B------:R-:W-:-:S03]  /*6e60*/  ISETP.GE.AND P4, PT, R23, RZ, PT ;  /* 0x000000ff1700720c */ /* 0x000fc60003f86270 */
[----:B------:R-:W3:Y:S01]  /*6e70*/  LDL R23, [R1+0x12cc] ;  /* 0x0012cc0001177983 */ /* 0x000ee20000100800 */
[----:B------:R-:W-:-:S03]  /*6e80*/  ISETP.GE.AND P3, PT, R21, RZ, PT ;  /* 0x000000ff1500720c */ /* 0x000fc60003f66270 */
[----:B------:R-:W3:Y:S01]  /*6e90*/  LDL R21, [R1+0x12c8] ;  /* 0x0012c80001157983 */ /* 0x000ee20000100800 */
[----:B------:R-:W-:Y:S01]  /*6ea0*/  @!P6 IMAD.IADD R45, R45, 0x1, -R27 ;  /* 0x000000012d2de824 */ /* 0x000fe200078e0a1b */
[----:B------:R-:W-:-:S08]  /*6eb0*/  ISETP.GT.U32.AND P6, PT, R27, R50, PT ;  /* 0x000000321b00720c */ /* 0x000fd00003fc4070 */
[----:B------:R-:W-:Y:S01]  /*6ec0*/  @!P3 IMAD.MOV R41, RZ, RZ, -R41 ;  /* 0x000000ffff29b224 */ /* 0x000fe200078e0a29 */
[----:B------:R-:W-:-:S04]  /*6ed0*/  ISETP.GT.U32.AND P3, PT, R27, R47, PT ;  /* 0x0000002f1b00720c */ /* 0x000fc80003f64070 */
[----:B------:R-:W-:Y:S02]  /*6ee0*/  @!P6 IMAD.IADD R50, R50, 0x1, -R27 ;  /* 0x000000013232e824 */ /* 0x000fe400078e0a1b */
[----:B------:R-:W-:Y:S01]  /*6ef0*/  @!P4 IMAD.MOV R42, RZ, RZ, -R42 ;  /* 0x000000ffff2ac224 */ /* 0x000fe200078e0a2a */
[C---:B------:R-:W-:Y:S02]  /*6f00*/  ISETP.GT.U32.AND P4, PT, R27.reuse, R48, PT ;  /* 0x000000301b00720c */ /* 0x040fe40003f84070 */
[----:B------:R-:W-:-:S04]  /*6f10*/  ISETP.GT.U32.AND P6, PT, R27, R50, PT ;  /* 0x000000321b00720c */ /* 0x000fc80003fc4070 */
[----:B------:R-:W-:Y:S01]  /*6f20*/  @!P3 IMAD.IADD R47, R47, 0x1, -R27 ;  /* 0x000000012f2fb824 */ /* 0x000fe200078e0a1b */
[----:B------:R-:W-:-:S06]  /*6f30*/  ISETP.GT.U32.AND P3, PT, R27, R54, PT ;  /* 0x000000361b00720c */ /* 0x000fcc0003f64070 */
[--C-:B------:R-:W-:Y:S01]  /*6f40*/  @!P4 IMAD.IADD R48, R48, 0x1, -R27.reuse ;  /* 0x000000013030c824 */ /* 0x100fe200078e0a1b */
[----:B------:R-:W-:Y:S01]  /*6f50*/  ISETP.GT.U32.AND P4, PT, R27, R55, PT ;  /* 0x000000371b00720c */ /* 0x000fe20003f84070 */
[----:B------:R-:W-:-:S05]  /*6f60*/  @!P6 IMAD.IADD R50, R50, 0x1, -R27 ;  /* 0x000000013232e824 */ /* 0x000fca00078e0a1b */
[--C-:B------:R-:W-:Y:S01]  /*6f70*/  @!P3 IMAD.IADD R54, R54, 0x1, -R27.reuse ;  /* 0x000000013636b824 */ /* 0x100fe200078e0a1b */
[----:B------:R-:W-:Y:S02]  /*6f80*/  ISETP.GE.AND P6, PT, R7, RZ, PT ;  /* 0x000000ff0700720c */ /* 0x000fe40003fc6270 */
[----:B------:R-:W3:Y:S04]  /*6f90*/  LDL R7, [R1+0x12e0] ;  /* 0x0012e00001077983 */ /* 0x000ee80000100800 */
[----:B------:R-:W-:Y:S01]  /*6fa0*/  @!P4 IMAD.IADD R55, R55, 0x1, -R27 ;  /* 0x000000013737c824 */ /* 0x000fe200078e0a1b */
[----:B----4-:R-:W-:Y:S02]  /*6fb0*/  ISETP.GE.AND P3, PT, R249, RZ, PT ;  /* 0x000000fff900720c */ /* 0x010fe40003f66270 */
[----:B------:R-:W4:Y:S01]  /*6fc0*/  LDL R249, [R1+0x1300] ;  /* 0x0013000001f97983 */ /* 0x000f220000100800 */
[----:B--2---:R-:W-:-:S03]  /*6fd0*/  ISETP.GE.AND P4, PT, R231, RZ, PT ;  /* 0x000000ffe700720c */ /* 0x004fc60003f86270 */
[----:B------:R-:W2:Y:S01]  /*6fe0*/  LDL R231, [R1+0x1304] ;  /* 0x0013040001e77983 */ /* 0x000ea20000100800 */
[----:B------:R-:W-:-:S13]  /*6ff0*/  ISETP.GT.U32.AND P2, PT, R27, R39, PT ;  /* 0x000000271b00720c */ /* 0x000fda0003f44070 */
[----:B------:R-:W-:Y:S02]  /*7000*/  @!P2 IADD3 R39, R39, -R27, RZ ;  /* 0x8000001b2727a210 */ /* 0x000fe40007ffe0ff */
[----:B------:R-:W-:Y:S01]  /*7010*/  ISETP.GE.AND P2, PT, R20, RZ, PT ;  /* 0x000000ff1400720c */ /* 0x000fe20003f46270 */
[----:B------:R-:W-:Y:S01]  /*7020*/  @!P5 IMAD.MOV R40, RZ, RZ, -R40 ;  /* 0x000000ffff28d224 */ /* 0x000fe200078e0a28 */
[----:B------:R-:W-:-:S11]  /*7030*/  ISETP.GT.U32.AND P5, PT, R27, R46, PT ;  /* 0x0000002e1b00720c */ /* 0x000fd60003fa4070 */
[----:B------:R-:W-:Y:S01]  /*7040*/  @!P2 IMAD.MOV R39, RZ, RZ, -R39 ;  /* 0x000000ffff27a224 */ /* 0x000fe200078e0a27 */
[C---:B------:R-:W-:Y:S01]  /*7050*/  ISETP.GT.U32.AND P2, PT, R27.reuse, R45, PT ;  /* 0x0000002d1b00720c */ /* 0x040fe20003f44070 */
[----:B------:R-:W-:Y:S01]  /*7060*/  @!P5 IMAD.IADD R46, R46, 0x1, -R27 ;  /* 0x000000012e2ed824 */ /* 0x000fe200078e0a1b */
[----:B------:R-:W-:Y:S02]  /*7070*/  @!P1 IADD3 R44, -R44, RZ, RZ ;  /* 0x000000ff2c2c9210 */ /* 0x000fe40007ffe1ff */
[C---:B------:R-:W-:Y:S02]  /*7080*/  ISETP.GT.U32.AND P1, PT, R27.reuse, R51, PT ;  /* 0x000000331b00720c */ /* 0x040fe40003f24070 */
[----:B------:R-:W-:-:S07]  /*7090*/  ISETP.GT.U32.AND P5, PT, R27, R53, PT ;  /* 0x000000351b00720c */ /* 0x000fce0003fa4070 */
[----:B------:R-:W-:Y:S01]  /*70a0*/  @!P2 IMAD.IADD R45, R45, 0x1, -R27 ;  /* 0x000000012d2da824 */ /* 0x000fe200078e0a1b */
[C---:B------:R-:W-:Y:S01]  /*70b0*/  ISETP.GT.U32.AND P2, PT, R27.reuse, R52, PT ;  /* 0x000000341b00720c */ /* 0x040fe20003f44070 */
[----:B------:R-:W-:Y:S01]  /*70c0*/  @!P0 IMAD.MOV R43, RZ, RZ, -R43 ;  /* 0x000000ffff2b8224 */ /* 0x000fe200078e0a2b */
[----:B------:R-:W-:Y:S01]  /*70d0*/  ISETP.GT.U32.AND P0, PT, R27, R49, PT ;  /* 0x000000311b00720c */ /* 0x000fe20003f04070 */
[----:B------:R-:W-:Y:S01]  /*70e0*/  @!P1 IMAD.IADD R51, R51, 0x1, -R27 ;  /* 0x0000000133339824 */ /* 0x000fe200078e0a1b */
[----:B---3--:R-:W-:Y:S02]  /*70f0*/  ISETP.GE.AND P1, PT, R22, RZ, PT ;  /* 0x000000ff1600720c */ /* 0x008fe40003f26270 */
[----:B------:R-:W-:Y:S01]  /*7100*/  @!P5 IADD3 R53, R53, -R27, RZ ;  /* 0x8000001b3535d210 */ /* 0x000fe20007ffe0ff */
[----:B------:R-:W3:Y:S01]  /*7110*/  LDL R22, [R1+0x12e4] ;  /* 0x0012e40001167983 */ /* 0x000ee20000100800 */
[----:B------:R-:W-:-:S03]  /*7120*/  ISETP.GE.AND P5, PT, R23, RZ, PT ;  /* 0x000000ff1700720c */ /* 0x000fc60003fa6270 */
[----:B------:R-:W3:Y:S02]  /*7130*/  LDL R23, [R1+0x12fc] ;  /* 0x0012fc0001177983 */ /* 0x000ee40000100800 */
[--C-:B------:R-:W-:Y:S01]  /*7140*/  @!P2 IMAD.IADD R52, R52, 0x1, -R27.reuse ;  /* 0x000000013434a824 */ /* 0x100fe200078e0a1b */
[----:B------:R-:W-:Y:S02]  /*7150*/  ISETP.GE.AND P2, PT, R21, RZ, PT ;  /* 0x000000ff1500720c */ /* 0x000fe40003f46270 */
[----:B------:R-:W3:Y:S01]  /*7160*/  LDL R21, [R1+0x12ec] ;  /* 0x0012ec0001157983 */ /* 0x000ee20000100800 */
[----:B------:R-:W-:Y:S01]  /*7170*/  @!P0 IMAD.IADD R49, R49, 0x1, -R27 ;  /* 0x0000000131318824 */ /* 0x000fe200078e0a1b */
[----:B------:R-:W-:-:S09]  /*7180*/  ISETP.GT.U32.AND P0, PT, R27, R56, PT ;  /* 0x000000381b00720c */ /* 0x000fd20003f04070 */
[----:B------:R-:W-:Y:S01]  /*7190*/  @!P2 IMAD.MOV R47, RZ, RZ, -R47 ;  /* 0x000000ffff2fa224 */ /* 0x000fe200078e0a2f */
[----:B------:R-:W-:-:S03]  /*71a0*/  ISETP.GT.U32.AND P2, PT, R27, R53, PT ;  /* 0x000000351b00720c */ /* 0x000fc60003f44070 */
[----:B------:R-:W-:Y:S02]  /*71b0*/  @!P0 IMAD.IADD R56, R56, 0x1, -R27 ;  /* 0x0000000138388824 */ /* 0x000fe400078e0a1b */
[----:B------:R-:W-:Y:S01]  /*71c0*/  @!P6 IMAD.MOV R45, RZ, RZ, -R45 ;  /* 0x000000ffff2de224 */ /* 0x000fe200078e0a2d */
[C---:B------:R-:W-:Y:S01]  /*71d0*/  ISETP.GT.U32.AND P6, PT, R27.reuse, R54, PT ;  /* 0x000000361b00720c */ /* 0x040fe20003fc4070 */
[----:B------:R-:W-:Y:S01]  /*71e0*/  @!P5 IMAD.MOV R48, RZ, RZ, -R48 ;  /* 0x000000ffff30d224 */ /* 0x000fe200078e0a30 */
[----:B------:R-:W-:-:S05]  /*71f0*/  ISETP.GT.U32.AND P5, PT, R27, R56, PT ;  /* 0x000000381b00720c */ /* 0x000fca0003fa4070 */
[----:B------:R-:W-:Y:S01]  /*7200*/  @!P2 IMAD.IADD R53, R53, 0x1, -R27 ;  /* 0x000000013535a824 */ /* 0x000fe200078e0a1b */
[----:B------:R-:W-:Y:S02]  /*7210*/  ISETP.GT.U32.AND P2, PT, R27, R60, PT ;  /* 0x0000003c1b00720c */ /* 0x000fe40003f44070 */
[----:B------:R-:W-:-:S03]  /*7220*/  IADD3 R37, R252, 0xf4, RZ ;  /* 0x000000f4fc257810 */ /* 0x000fc60007ffe0ff */
[--C-:B------:R-:W-:Y:S01]  /*7230*/  @!P6 IMAD.IADD R54, R54, 0x1, -R27.reuse ;  /* 0x000000013636e824 */ /* 0x100fe200078e0a1b */
[----:B------:R-:W-:Y:S01]  /*7240*/  ISETP.GT.U32.AND P6, PT, R27, R61, PT ;  /* 0x0000003d1b00720c */ /* 0x000fe20003fc4070 */
[----:B------:R-:W-:Y:S01]  /*7250*/  STL [R1+0x1208], R37 ;  /* 0x0012082501007387 */ /* 0x000fe20000100800 */
[----:B------:R-:W-:Y:S01]  /*7260*/  @!P5 IMAD.IADD R56, R56, 0x1, -R27 ;  /* 0x000000013838d824 */ /* 0x000fe200078e0a1b */
[----:B------:R-:W-:-:S04]  /*7270*/  ISETP.GE.AND P5, PT, R7, RZ, PT ;  /* 0x000000ff0700720c */ /* 0x000fc80003fa6270 */
[--C-:B------:R-:W-:Y:S01]  /*7280*/  @!P2 IMAD.IADD R60, R60, 0x1, -R27.reuse ;  /* 0x000000013c3ca824 */ /* 0x100fe200078e0a1b */
[----:B------:R-:W3:Y:S05]  /*7290*/  LDL R7, [R1+0x1308] ;  /* 0x0013080001077983 */ /* 0x000eea0000100800 */
[----:B------:R-:W-:Y:S01]  /*72a0*/  @!P6 IMAD.IADD R61, R61, 0x1, -R27 ;  /* 0x000000013d3de824 */ /* 0x000fe200078e0a1b */
[----:B----4-:R-:W-:Y:S02]  /*72b0*/  ISETP.GE.AND P2, PT, R249, RZ, PT ;  /* 0x000000fff900720c */ /* 0x010fe40003f46270 */
[----:B------:R-:W4:Y:S01]  /*72c0*/  LDL R249, [R1+0x132c] ;  /* 0x00132c0001f97983 */ /* 0x000f220000100800 */
[----:B--2---:R-:W-:-:S03]  /*72d0*/  ISETP.GE.AND P6, PT, R231, RZ, PT ;  /* 0x000000ffe700720c */ /* 0x004fc60003fc6270 */
[----:B------:R-:W2:Y:S01]  /*72e0*/  LDL R231, [R1+0x1330] ;  /* 0x0013300001e77983 */ /* 0x000ea20000100800 */
[----:B------:R-:W-:Y:S01]  /*72f0*/  @!P1 IMAD.MOV R46, RZ, RZ, -R46 ;  /* 0x000000ffff2e9224 */ /* 0x000fe200078e0a2e */
[C---:B------:R-:W-:Y:S02]  /*7300*/  ISETP.GT.U32.AND P0, PT, R27.reuse, R51, PT ;  /* 0x000000331b00720c */ /* 0x040fe40003f04070 */
[C---:B------:R-:W-:Y:S02]  /*7310*/  ISETP.GT.U32.AND P1, PT, R27.reuse, R52, PT ;  /* 0x000000341b00720c */ /* 0x040fe40003f24070 */
[----:B------:R-:W-:Y:S02]  /*7320*/  @!P4 IADD3 R50, -R50, RZ, RZ ;  /* 0x000000ff3232c210 */ /* 0x000fe40007ffe1ff */
[----:B------:R-:W-:-:S07]  /*7330*/  ISETP.GT.U32.AND P4, PT, R27, R57, PT ;  /* 0x000000391b00720c */ /* 0x000fce0003f84070 */
[--C-:B------:R-:W-:Y:S01]  /*7340*/  @!P0 IMAD.IADD R51, R51, 0x1, -R27.reuse ;  /* 0x0000000133338824 */ /* 0x100fe200078e0a1b */
[C---:B------:R-:W-:Y:S01]  /*7350*/  ISETP.GT.U32.AND P0, PT, R27.reuse, R58, PT ;  /* 0x0000003a1b00720c */ /* 0x040fe20003f04070 */
[----:B------:R-:W-:Y:S01]  /*7360*/  @!P1 IMAD.IADD R52, R52, 0x1, -R27 ;  /* 0x0000000134349824 */ /* 0x000fe200078e0a1b */
[----:B------:R-:W-:Y:S01]  /*7370*/  ISETP.GT.U32.AND P1, PT, R27, R59, PT ;  /* 0x0000003b1b00720c */ /* 0x000fe20003f24070 */
[----:B------:R-:W-:Y:S02]  /*7380*/  @!P3 IMAD.MOV R49, RZ, RZ, -R49 ;  /* 0x000000ffff31b224 */ /* 0x000fe400078e0a31 */
[----:B------:R-:W-:Y:S01]  /*7390*/  @!P4 IMAD.IADD R57, R57, 0x1, -R27 ;  /* 0x000000013939c824 */ /* 0x000fe200078e0a1b */
[----:B------:R-:W-:-:S07]  /*73a0*/  ISETP.GT.U32.AND P3, PT, R27, R55, PT ;  /* 0x000000371b00720c */ /* 0x000fce0003f64070 */
[----:B------:R-:W-:Y:S02]  /*73b0*/  @!P0 IMAD.IADD R58, R58, 0x1, -R27 ;  /* 0x000000013a3a8824 */ /* 0x000fe400078e0a1b */
[----:B------:R-:W-:-:S04]  /*73c0*/  @!P1 IADD3 R59, R59, -R27, RZ ;  /* 0x8000001b3b3b9210 */ /* 0x000fc80007ffe0ff */
[----:B------:R-:W-:Y:S01]  /*73d0*/  @!P3 IMAD.IADD R55, R55, 0x1, -R27 ;  /* 0x000000013737b824 */ /* 0x000fe200078e0a1b */
[----:B---3--:R-:W-:Y:S02]  /*73e0*/  ISETP.GE.AND P4, PT, R22, RZ, PT ;  /* 0x000000ff1600720c */ /* 0x008fe40003f86270 */
[----:B------:R-:W3:Y:S01]  /*73f0*/  LDL R22, [R1+0x130c] ;  /* 0x00130c0001167983 */ /* 0x000ee20000100800 */
[----:B------:R-:W-:-:S03]  /*7400*/  ISETP.GE.AND P1, PT, R23, RZ, PT ;  /* 0x000000ff1700720c */ /* 0x000fc60003f26270 */
[----:B------:R-:W3:Y:S01]  /*7410*/  LDL R23, [R1+0x1328] ;  /* 0x0013280001177983 */ /* 0x000ee20000100800 */
[----:B------:R-:W-:-:S03]  /*7420*/  ISETP.GE.AND P0, PT, R21, RZ, PT ;  /* 0x000000ff1500720c */ /* 0x000fc60003f06270 */
[----:B------:R-:W3:Y:S01]  /*7430*/  LDL R21, [R1+0x1324] ;  /* 0x0013240001157983 */ /* 0x000ee20000100800 */
[----:B------:R-:W-:-:S05]  /*7440*/  ISETP.GT.U32.AND P3, PT, R27, R62, PT ;  /* 0x0000003e1b00720c */ /* 0x000fca0003f64070 */
[----:B------:R-:W-:Y:S01]  /*7450*/  @!P1 IMAD.MOV R54, RZ, RZ, -R54 ;  /* 0x000000ffff369224 */ /* 0x000fe200078e0a36 */
[C---:B------:R-:W-:Y:S01]  /*7460*/  ISETP.GT.U32.AND P1, PT, R27.reuse, R60, PT ;  /* 0x0000003c1b00720c */ /* 0x040fe20003f24070 */
[----:B------:R-:W-:Y:S01]  /*7470*/  @!P2 IMAD.MOV R55, RZ, RZ, -R55 ;  /* 0x000000ffff37a224 */ /* 0x000fe200078e0a37 */
[----:B------:R-:W-:-:S05]  /*7480*/  ISETP.GT.U32.AND P2, PT, R27, R61, PT ;  /* 0x0000003d1b00720c */ /* 0x000fca0003f44070 */
[----:B------:R-:W-:Y:S01]  /*7490*/  @!P3 IMAD.IADD R62, R62, 0x1, -R27 ;  /* 0x000000013e3eb824 */ /* 0x000fe200078e0a1b */
[----:B------:R-:W-:-:S05]  /*74a0*/  ISETP.GT.U32.AND P3, PT, R27, R57, PT ;  /* 0x000000391b00720c */ /* 0x000fca0003f64070 */
[--C-:B------:R-:W-:Y:S01]  /*74b0*/  @!P1 IMAD.IADD R60, R60, 0x1, -R27.reuse ;  /* 0x000000013c3c9824 */ /* 0x100fe200078e0a1b */
[----:B------:R-:W-:Y:S01]  /*74c0*/  ISETP.GT.U32.AND P1, PT, R27, R66, PT ;  /* 0x000000421b00720c */ /* 0x000fe20003f24070 */
[----:B------:R-:W-:Y:S01]  /*74d0*/  @!P2 IMAD.IADD R61, R61, 0x1, -R27 ;  /* 0x000000013d3da824 */ /* 0x000fe200078e0a1b */
[----:B------:R-:W-:-:S05]  /*74e0*/  ISETP.GT.U32.AND P2, PT, R27, R67, PT ;  /* 0x000000431b00720c */ /* 0x000fca0003f44070 */
[----:B------:R-:W-:-:S06]  /*74f0*/  @!P3 IMAD.IADD R57, R57, 0x1, -R27 ;  /* 0x000000013939b824 */ /* 0x000fcc00078e0a1b */
[--C-:B------:R-:W-:Y:S01]  /*7500*/  @!P1 IMAD.IADD R66, R66, 0x1, -R27.reuse ;  /* 0x0000000142429824 */ /* 0x100fe200078e0a1b */
[----:B------:R-:W-:Y:S02]  /*7510*/  ISETP.GE.AND P3, PT, R7, RZ, PT ;  /* 0x000000ff0700720c */ /* 0x000fe40003f66270 */
[----:B------:R-:W3:Y:S01]  /*7520*/  LDL R7, [R1+0x1334] ;  /* 0x0013340001077983 */ /* 0x000ee20000100800 */
[----:B------:R-:W-:Y:S01]  /*7530*/  @!P2 IMAD.IADD R67, R67, 0x1, -R27 ;  /* 0x000000014343a824 */ /* 0x000fe200078e0a1b */
[----:B----4-:R-:W-:Y:S02]  /*7540*/  ISETP.GE.AND P1, PT, R249, RZ, PT ;  /* 0x000000fff900720c */ /* 0x010fe40003f26270 */
[----:B------:R-:W4:Y:S01]  /*7550*/  LDL R249, [R1+0x134c] ;  /* 0x00134c0001f97983 */ /* 0x000f220000100800 */
[----:B--2---:R-:W-:-:S03]  /*7560*/  ISETP.GE.AND P2, PT, R231, RZ, PT ;  /* 0x000000ffe700720c */ /* 0x004fc60003f46270 */
[----:B------:R-:W2:Y:S01]  /*7570*/  LDL R231, [R1+0x1350] ;  /* 0x0013500001e77983 */ /* 0x000ea20000100800 */
[----:B------:R-:W-:Y:S01]  /*7580*/  @!P4 IMAD.MOV R52, RZ, RZ, -R52 ;  /* 0x000000ffff34c224 */ /* 0x000fe200078e0a34 */
[C---:B------:R-:W-:Y:S01]  /*7590*/  ISETP.GT.U32.AND P4, PT, R27.reuse, R58, PT ;  /* 0x0000003a1b00720c */ /* 0x040fe20003f84070 */
[----:B------:R-:W-:Y:S01]  /*75a0*/  @!P0 IMAD.MOV R53, RZ, RZ, -R53 ;  /* 0x000000ffff358224 */ /* 0x000fe200078e0a35 */
[C---:B------:R-:W-:Y:S01]  /*75b0*/  ISETP.GT.U32.AND P0, PT, R27.reuse, R59, PT ;  /* 0x0000003b1b00720c */ /* 0x040fe20003f04070 */
[----:B------:R-:W-:Y:S01]  /*75c0*/  @!P5 IMAD.MOV R51, RZ, RZ, -R51 ;  /* 0x000000ffff33d224 */ /* 0x000fe200078e0a33 */
[----:B------:R-:W-:-:S09]  /*75d0*/  ISETP.GT.U32.AND P5, PT, R27, R62, PT ;  /* 0x0000003e1b00720c */ /* 0x000fd20003fa4070 */
[--C-:B------:R-:W-:Y:S01]  /*75e0*/  @!P4 IMAD.IADD R58, R58, 0x1, -R27.reuse ;  /* 0x000000013a3ac824 */ /* 0x100fe200078e0a1b */
[----:B------:R-:W-:Y:S01]  /*75f0*/  ISETP.GT.U32.AND P4, PT, R27, R64, PT ;  /* 0x000000401b00720c */ /* 0x000fe20003f84070 */
[--C-:B------:R-:W-:Y:S01]  /*7600*/  @!P0 IMAD.IADD R59, R59, 0x1, -R27.reuse ;  /* 0x000000013b3b8824 */ /* 0x100fe200078e0a1b */
[C---:B------:R-:W-:Y:S02]  /*7610*/  ISETP.GT.U32.AND P0, PT, R27.reuse, R65, PT ;  /* 0x000000411b00720c */ /* 0x040fe40003f04070 */
[----:B------:R-:W-:Y:S02]  /*7620*/  @!P6 IADD3 R56, -R56, RZ, RZ ;  /* 0x000000ff3838e210 */ /* 0x000fe40007ffe1ff */
[----:B------:R-:W-:Y:S01]  /*7630*/  ISETP.GT.U32.AND P6, PT, R27, R63, PT ;  /* 0x0000003f1b00720c */ /* 0x000fe20003fc4070 */
[----:B------:R-:W-:-:S06]  /*7640*/  @!P5 IMAD.IADD R62, R62, 0x1, -R27 ;  /* 0x000000013e3ed824 */ /* 0x000fcc00078e0a1b */
[----:B------:R-:W-:Y:S02]  /*7650*/  @!P4 IMAD.IADD R64, R64, 0x1, -R27 ;  /* 0x000000014040c824 */ /* 0x000fe400078e0a1b */
[----:B------:R-:W-:-:S04]  /*7660*/  @!P0 IADD3 R65, R65, -R27, RZ ;  /* 0x8000001b41418210 */ /* 0x000fc80007ffe0ff */
[----:B------:R-:W-:Y:S01]  /*7670*/  @!P6 IMAD.IADD R63, R63, 0x1, -R27 ;  /* 0x000000013f3fe824 */ /* 0x000fe200078e0a1b */
[----:B------:R-:W-:Y:S02]  /*7680*/  ISETP.GT.U32.AND P6, PT, R27, R68, PT ;  /* 0x000000441b00720c */ /* 0x000fe40003fc4070 */
[----:B---3--:R-:W-:Y:S02]  /*7690*/  ISETP.GE.AND P5, PT, R22, RZ, PT ;  /* 0x000000ff1600720c */ /* 0x008fe40003fa6270 */
[----:B------:R-:W3:Y:S01]  /*76a0*/  LDL R22, [R1+0x1340] ;  /* 0x0013400001167983 */ /* 0x000ee20000100800 */
[----:B------:R-:W-:-:S03]  /*76b0*/  ISETP.GE.AND P0, PT, R23, RZ, PT ;  /* 0x000000ff1700720c */ /* 0x000fc60003f06270 */
[----:B------:R-:W3:Y:S01]  /*76c0*/  LDL R23, [R1+0x1348] ;  /* 0x0013480001177983 */ /* 0x000ee20000100800 */
[----:B------:R-:W-:-:S03]  /*76d0*/  ISETP.GE.AND P4, PT, R21, RZ, PT ;  /* 0x000000ff1500720c */ /* 0x000fc60003f86270 */
[----:B------:R-:W3:Y:S10]  /*76e0*/  LDL R21, [R1+0x1344] ;  /* 0x0013440001157983 */ /* 0x000ef40000100800 */
[----:B------:R-:W-:Y:S01]  /*76f0*/  @!P4 IMAD.MOV R59, RZ, RZ, -R59 ;  /* 0x000000ffff3bc224 */ /* 0x000fe200078e0a3b */
[----:B------:R-:W-:Y:S01]  /*7700*/  ISETP.GT.U32.AND P4, PT, R27, R65, PT ;  /* 0x000000411b00720c */ /* 0x000fe20003f84070 */
[----:B------:R-:W-:-:S02]  /*7710*/  @!P6 IMAD.IADD R68, R68, 0x1, -R27 ;  /* 0x000000014444e824 */ /* 0x000fc400078e0a1b */
[----:B------:R-:W-:Y:S01]  /*7720*/  @!P0 IMAD.MOV R60, RZ, RZ, -R60 ;  /* 0x000000ffff3c8224 */ /* 0x000fe200078e0a3c */
[C---:B------:R-:W-:Y:S02]  /*7730*/  ISETP.GT.U32.AND P0, PT, R27.reuse, R66, PT ;  /* 0x000000421b00720c */ /* 0x040fe40003f04070 */
[----:B------:R-:W-:-:S07]  /*7740*/  ISETP.GT.U32.AND P6, PT, R27, R68, PT ;  /* 0x000000441b00720c */ /* 0x000fce0003fc4070 */
[----:B------:R-:W-:Y:S01]  /*7750*/  @!P4 IMAD.IADD R65, R65, 0x1, -R27 ;  /* 0x000000014141c824 */ /* 0x000fe200078e0a1b */
[----:B------:R-:W-:-:S03]  /*7760*/  ISETP.GT.U32.AND P4, PT, R27, R72, PT ;  /* 0x000000481b00720c */ /* 0x000fc60003f84070 */
[--C-:B------:R-:W-:Y:S01]  /*7770*/  @!P0 IMAD.IADD R66, R66, 0x1, -R27.reuse ;  /* 0x0000000142428824 */ /* 0x100fe200078e0a1b */
[----:B------:R-:W-:Y:S01]  /*7780*/  ISETP.GT.U32.AND P0, PT, R27, R73, PT ;  /* 0x000000491b00720c */ /* 0x000fe20003f04070 */
[----:B------:R-:W-:-:S08]  /*7790*/  @!P6 IMAD.IADD R68, R68, 0x1, -R27 ;  /* 0x000000014444e824 */ /* 0x000fd000078e0a1b */
        /* <DEDUP_REMOVED lines=15> */
[C---:B------:R-:W-:Y:S01]  /*7890*/  ISETP.GT.U32.AND P3, PT, R27.reuse, R70, PT ;  /* 0x000000461b00720c */ /* 0x040fe20003f64070 */
[--C-:B------:R-:W-:Y:S01]  /*78a0*/  @!P5 IMAD.IADD R64, R64, 0x1, -R27.reuse ;  /* 0x000000014040d824 */ /* 0x100fe200078e0a1b */
[----:B------:R-:W-:Y:S02]  /*78b0*/  ISETP.GT.U32.AND P5, PT, R27, R71, PT ;  /* 0x000000471b00720c */ /* 0x000fe40003fa4070 */
[----:B------:R-:W-:Y:S02]  /*78c0*/  @!P1 IADD3 R61, -R61, RZ, RZ ;  /* 0x000000ff3d3d9210 */ /* 0x000fe40007ffe1ff */
[----:B------:R-:W-:Y:S01]  /*78d0*/  ISETP.GT.U32.AND P1, PT, R27, R67, PT ;  /* 0x000000431b00720c */ /* 0x000fe20003f24070 */
[----:B------:R-:W-:-:S06]  /*78e0*/  @!P2 IMAD.IADD R69, R69, 0x1, -R27 ;  /* 0x000000014545a824 */ /* 0x000fcc00078e0a1b */
[----:B------:R-:W-:Y:S02]  /*78f0*/  @!P3 IADD3 R70, R70, -R27, RZ ;  /* 0x8000001b4646b210 */ /* 0x000fe40007ffe0ff */
[----:B------:R-:W-:-:S04]  /*7900*/  @!P5 IMAD.IADD R71, R71, 0x1, -R27 ;  /* 0x000000014747d824 */ /* 0x000fc800078e0a1b */
        /* <DEDUP_REMOVED lines=12> */
[C---:B------:R-:W-:Y:S01]  /*79d0*/  ISETP.GT.U32.AND P6, PT, R27.reuse, R72, PT ;  /* 0x000000481b00720c */ /* 0x040fe20003fc4070 */
[----:B------:R-:W-:Y:S01]  /*79e0*/  @!P5 IMAD.MOV R66, RZ, RZ, -R66 ;  /* 0x000000ffff42d224 */ /* 0x000fe200078e0a42 */
[----:B------:R-:W-:-:S07]  /*79f0*/  ISETP.GT.U32.AND P5, PT, R27, R74, PT ;  /* 0x0000004a1b00720c */ /* 0x000fce0003fa4070 */
[--C-:B------:R-:W-:Y:S01]  /*7a00*/  @!P3 IMAD.IADD R71, R71, 0x1, -R27.reuse ;  /* 0x000000014747b824 */ /* 0x100fe200078e0a1b */
[C---:B------:R-:W-:Y:S02]  /*7a10*/  ISETP.GT.U32.AND P3, PT, R27.reuse, R78, PT ;  /* 0x0000004e1b00720c */ /* 0x040fe40003f64070 */
[----:B------:R-:W-:Y:S01]  /*7a20*/  IADD3 R36, R252, 0xf5, RZ ;  /* 0x000000f5fc247810 */ /* 0x000fe20007ffe0ff */
[--C-:B------:R-:W-:Y:S01]  /*7a30*/  @!P6 IMAD.IADD R72, R72, 0x1, -R27.reuse ;  /* 0x000000014848e824 */ /* 0x100fe200078e0a1b */
[----:B------:R-:W-:Y:S01]  /*7a40*/  ISETP.GT.U32.AND P6, PT, R27, R79, PT ;  /* 0x0000004f1b00720c */ /* 0x000fe20003fc4070 */
[--C-:B------:R-:W-:Y:S02]  /*7a50*/  @!P5 IMAD.IADD R74, R74, 0x1, -R27.reuse ;  /* 0x000000014a4ad824 */ /* 0x100fe400078e0a1b */
[----:B------:R-:W-:Y:S06]  /*7a60*/  STL [R1+0x1204], R36 ;  /* 0x0012042401007387 */ /* 0x000fec0000100800 */
[----:B------:R-:W-:Y:S01]  /*7a70*/  @!P3 IMAD.IADD R78, R78, 0x1, -R27 ;  /* 0x000000014e4eb824 */ /* 0x000fe200078e0a1b */
[----:B------:R-:W-:-:S02]  /*7a80*/  ISETP.GE.AND P5, PT, R7, RZ, PT ;  /* 0x000000ff0700720c */ /* 0x000fc40003fa6270 */
[----:B------:R-:W3:Y:S01]  /*7a90*/  LDL R7, [R1+0x1384] ;  /* 0x0013840001077983 */ /* 0x000ee20000100800 */
[----:B------:R-:W-:Y:S01]  /*7aa0*/  @!P6 IMAD.IADD R79, R79, 0x1, -R27 ;  /* 0x000000014f4fe824 */ /* 0x000fe200078e0a1b */
[----:B----4-:R-:W-:Y:S02]  /*7ab0*/  ISETP.GE.AND P3, PT, R249, RZ, PT ;  /* 0x000000fff900720c */ /* 0x010fe40003f66270 */
[----:B------:R-:W4:Y:S01]  /*7ac0*/  LDL R249, [R1+0x13a4] ;  /* 0x0013a40001f97983 */ /* 0x000f220000100800 */
[----:B--2---:R-:W-:-:S03]  /*7ad0*/  ISETP.GE.AND P6, PT, R231, RZ, PT ;  /* 0x000000ffe700720c */ /* 0x004fc60003fc6270 */
[----:B------:R-:W2:Y:S01]  /*7ae0*/  LDL R231, [R1+0x13a8] ;  /* 0x0013a80001e77983 */ /* 0x000ea20000100800 */
[----:B------:R-:W-:Y:S01]  /*7af0*/  @!P2 IMAD.MOV R64, RZ, RZ, -R64 ;  /* 0x000000ffff40a224 */ /* 0x000fe200078e0a40 */
[C---:B------:R-:W-:Y:S02]  /*7b00*/  ISETP.GT.U32.AND P1, PT, R27.reuse, R69, PT ;  /* 0x000000451b00720c */ /* 0x040fe40003f24070 */
[C---:B------:R-:W-:Y:S01]  /*7b10*/  ISETP.GT.U32.AND P2, PT, R27.reuse, R70, PT ;  /* 0x000000461b00720c */ /* 0x040fe20003f44070 */
[----:B------:R-:W-:Y:S01]  /*7b20*/  @!P0 IMAD.MOV R68, RZ, RZ, -R68 ;  /* 0x000000ffff448224 */ /* 0x000fe200078e0a44 */
[----:B------:R-:W-:-:S09]  /*7b30*/  ISETP.GT.U32.AND P0, PT, R27, R75, PT ;  /* 0x0000004b1b00720c */ /* 0x000fd20003f04070 */
[--C-:B------:R-:W-:Y:S01]  /*7b40*/  @!P1 IMAD.IADD R69, R69, 0x1, -R27.reuse ;  /* 0x0000000145459824 */ /* 0x100fe200078e0a1b */
[C---:B------:R-:W-:Y:S01]  /*7b50*/  ISETP.GT.U32.AND P1, PT, R27.reuse, R76, PT ;  /* 0x0000004c1b00720c */ /* 0x040fe20003f24070 */
[--C-:B------:R-:W-:Y:S01]  /*7b60*/  @!P2 IMAD.IADD R70, R70, 0x1, -R27.reuse ;  /* 0x000000014646a824 */ /* 0x100fe200078e0a1b */
[----:B------:R-:W-:Y:S01]  /*7b70*/  ISETP.GT.U32.AND P2, PT, R27, R77, PT ;  /* 0x0000004d1b00720c */ /* 0x000fe20003f44070 */
[----:B------:R-:W-:Y:S01]  /*7b80*/  @!P0 IMAD.IADD R75, R75, 0x1, -R27 ;  /* 0x000000014b4b8824 */ /* 0x000fe200078e0a1b */
[----:B------:R-:W-:Y:S02]  /*7b90*/  @!P4 IADD3 R67, -R67, RZ, RZ ;  /* 0x000000ff4343c210 */ /* 0x000fe40007ffe1ff */
[----:B------:R-:W-:-:S07]  /*7ba0*/  ISETP.GT.U32.AND P4, PT, R27, R73, PT ;  /* 0x000000491b00720c */ /* 0x000fce0003f84070 */
[----:B------:R-:W-:Y:S02]  /*7bb0*/  @!P1 IADD3 R76, R76, -R27, RZ ;  /* 0x8000001b4c4c9210 */ /* 0x000fe40007ffe0ff */
[----:B------:R-:W-:-:S04]  /*7bc0*/  @!P2 IMAD.IADD R77, R77, 0x1, -R27 ;  /* 0x000000014d4da824 */ /* 0x000fc800078e0a1b */
        /* <DEDUP_REMOVED lines=9> */
[----:B------:R-:W-:Y:S02]  /*7c60*/  ISETP.GT.U32.AND P2, PT, R27, R78, PT ;  /* 0x0000004e1b00720c */ /* 0x000fe40003f44070 */
[----:B------:R-:W-:Y:S02]  /*7c70*/  @!P3 IADD3 R73, -R73, RZ, RZ ;  /* 0x000000ff4949b210 */ /* 0x000fe40007ffe1ff */
[----:B------:R-:W-:-:S03]  /*7c80*/  ISETP.GT.U32.AND P3, PT, R27, R79, PT ;  /* 0x0000004f1b00720c */ /* 0x000fc60003f64070 */
[----:B------:R-:W-:Y:S01]  /*7c90*/  @!P4 IMAD.IADD R80, R80, 0x1, -R27 ;  /* 0x000000015050c824 */ /* 0x000fe200078e0a1b */
[----:B------:R-:W-:-:S05]  /*7ca0*/  ISETP.GT.U32.AND P4, PT, R27, R75, PT ;  /* 0x0000004b1b00720c */ /* 0x000fca0003f84070 */
[----:B------:R-:W-:Y:S01]  /*7cb0*/  @!P2 IMAD.IADD R78, R78, 0x1, -R27 ;  /* 0x000000014e4ea824 */ /* 0x000fe200078e0a1b */
[----:B------:R-:W-:-:S03]  /*7cc0*/  ISETP.GT.U32.AND P2, PT, R27, R84, PT ;  /* 0x000000541b00720c */ /* 0x000fc60003f44070 */
[----:B------:R-:W-:Y:S01]  /*7cd0*/  @!P3 IMAD.IADD R79, R79, 0x1, -R27 ;  /* 0x000000014f4fb824 */ /* 0x000fe200078e0a1b */
[----:B------:R-:W-:-:S03]  /*7ce0*/  ISETP.GT.U32.AND P3, PT, R27, R85, PT ;  /* 0x000000551b00720c */ /* 0x000fc60003f64070 */
        /* <DEDUP_REMOVED lines=18> */
[C---:B------:R-:W-:Y:S01]  /*7e10*/  ISETP.GT.U32.AND P1, PT, R27.reuse, R83, PT ;  /* 0x000000531b00720c */ /* 0x040fe20003f24070 */
[----:B------:R-:W-:Y:S01]  /*7e20*/  @!P6 IMAD.MOV R74, RZ, RZ, -R74 ;  /* 0x000000ffff4ae224 */ /* 0x000fe200078e0a4a */
[----:B------:R-:W-:Y:S01]  /*7e30*/  ISETP.GT.U32.AND P6, PT, R27, R81, PT ;  /* 0x000000511b00720c */ /* 0x000fe20003fc4070 */
[----:B------:R-:W-:-:S08]  /*7e40*/  @!P5 IMAD.IADD R80, R80, 0x1, -R27 ;  /* 0x000000015050d824 */ /* 0x000fd000078e0a1b */
[----:B------:R-:W-:Y:S02]  /*7e50*/  @!P0 IADD3 R82, R82, -R27, RZ ;  /* 0x8000001b52528210 */ /* 0x000fe40007ffe0ff */
[--C-:B------:R-:W-:Y:S02]  /*7e60*/  @!P1 IMAD.IADD R83, R83, 0x1, -R27.reuse ;  /* 0x0000000153539824 */ /* 0x100fe400078e0a1b */
        /* <DEDUP_REMOVED lines=10> */
[----:B------:R-:W-:Y:S01]  /*7f10*/  @!P6 IMAD.IADD R86, R86, 0x1, -R27 ;  /* 0x000000015656e824 */ /* 0x000fe200078e0a1b */
[----:B------:R-:W-:-:S02]  /*7f20*/  @!P1 IADD3 R78, -R78, RZ, RZ ;  /* 0x000000ff4e4e9210 */ /* 0x000fc40007ffe1ff */
        /* <DEDUP_REMOVED lines=23> */
[----:B------:R-:W-:Y:S01]  /*80a0*/  @!P5 IMAD.IADD R82, R82, 0x1, -R27 ;  /* 0x000000015252d824 */ /* 0x000fe200078e0a1b */
[C---:B------:R-:W-:Y:S01]  /*80b0*/  ISETP.GT.U32.AND P5, PT, R27.reuse, R89, PT ;  /* 0x000000591b00720c */ /* 0x040fe20003fa4070 */
[----:B------:R-:W-:Y:S01]  /*80c0*/  @!P2 IMAD.MOV R79, RZ, RZ, -R79 ;  /* 0x000000ffff4fa224 */ /* 0x000fe200078e0a4f */
[----:B------:R-:W-:Y:S02]  /*80d0*/  ISETP.GT.U32.AND P2, PT, R27, R85, PT ;  /* 0x000000551b00720c */ /* 0x000fe40003f44070 */
[----:B------:R-:W-:-:S07]  /*80e0*/  @!P3 IADD3 R87, R87, -R27, RZ ;  /* 0x8000001b5757b210 */ /* 0x000fce0007ffe0ff */
[--C-:B------:R-:W-:Y:S02]  /*80f0*/  @!P4 IMAD.IADD R88, R88, 0x1, -R27.reuse ;  /* 0x000000015858c824 */ /* 0x100fe400078e0a1b */
        /* <DEDUP_REMOVED lines=10> */
[C---:B------:R-:W-:Y:S01]  /*81a0*/  ISETP.GT.U32.AND P4, PT, R27.reuse, R89, PT ;  /* 0x000000591b00720c */ /* 0x040fe20003f84070 */
[----:B------:R-:W-:Y:S01]  /*81b0*/  @!P2 IMAD.IADD R92, R92, 0x1, -R27 ;  /* 0x000000015c5ca824 */ /* 0x000fe200078e0a1b */
[----:B------:R-:W-:Y:S01]  /*81c0*/  @!P5 IADD3 R84, -R84, RZ, RZ ;  /* 0x000000ff5454d210 */ /* 0x000fe20007ffe1ff */
[----:B------:R-:W-:Y:S01]  /*81d0*/  @!P6 IMAD.MOV R81, RZ, RZ, -R81 ;  /* 0x000000ffff51e224 */ /* 0x000fe200078e0a51 */
[----:B------:R-:W-:-:S02]  /*81e0*/  ISETP.GT.U32.AND P6, PT, R27, R90, PT ;  /* 0x0000005a1b00720c */ /* 0x000fc40003fc4070 */
        /* <DEDUP_REMOVED lines=23> */
[----:B------:R-:W-:Y:S01]  /*8360*/  @!P3 IMAD.IADD R88, R88, 0x1, -R27 ;  /* 0x000000015858b824 */ /* 0x000fe200078e0a1b */
[----:B------:R-:W-:Y:S01]  /*8370*/  ISETP.GT.U32.AND P3, PT, R27, R95, PT ;  /* 0x0000005f1b00720c */ /* 0x000fe20003f64070 */
[----:B------:R-:W-:Y:S01]  /*8380*/  @!P0 IMAD.MOV R85, RZ, RZ, -R85 ;  /* 0x000000ffff558224 */ /* 0x000fe200078e0a55 */
[----:B------:R-:W-:Y:S02]  /*8390*/  @!P1 IADD3 R93, R93, -R27, RZ ;  /* 0x8000001b5d5d9210 */ /* 0x000fe40007ffe0ff */
[----:B------:R-:W-:-:S07]  /*83a0*/  ISETP.GT.U32.AND P0, PT, R27, R91, PT ;  /* 0x0000005b1b00720c */ /* 0x000fce0003f04070 */
[--C-:B------:R-:W-:Y:S02]  /*83b0*/  @!P2 IMAD.IADD R94, R94, 0x1, -R27.reuse ;  /* 0x000000015e5ea824 */ /* 0x100fe400078e0a1b */
        /* <DEDUP_REMOVED lines=9> */
[----:B------:R-:W-:Y:S02]  /*8450*/  @!P3 IADD3 R90, -R90, RZ, RZ ;  /* 0x000000ff5a5ab210 */ /* 0x000fe40007ffe1ff */
[C---:B------:R-:W-:Y:S01]  /*8460*/  ISETP.GT.U32.AND P3, PT, R27.reuse, R96, PT ;  /* 0x000000601b00720c */ /* 0x040fe20003f64070 */
[----:B------:R-:W-:Y:S01]  /*8470*/  @!P4 IMAD.MOV R91, RZ, RZ, -R91 ;  /* 0x000000ffff5bc224 */ /* 0x000fe200078e0a5b */
[----:B------:R-:W-:-:S04]  /*8480*/  ISETP.GT.U32.AND P4, PT, R27, R97, PT ;  /* 0x000000611b00720c */ /* 0x000fc80003f84070 */
[----:B------:R-:W-:Y:S01]  /*8490*/  @!P0 IMAD.IADD R98, R98, 0x1, -R27 ;  /* 0x0000000162628824 */ /* 0x000fe200078e0a1b */
[----:B------:R-:W-:-:S06]  /*84a0*/  ISETP.GT.U32.AND P0, PT, R27, R93, PT ;  /* 0x0000005d1b00720c */ /* 0x000fcc0003f04070 */
[--C-:B------:R-:W-:Y:S01]  /*84b0*/  @!P3 IMAD.IADD R96, R96, 0x1, -R27.reuse ;  /* 0x000000016060b824 */ /* 0x100fe200078e0a1b */
[----:B------:R-:W-:Y:S01]  /*84c0*/  ISETP.GT.U32.AND P3, PT, R27, R102, PT ;  /* 0x000000661b00720c */ /* 0x000fe20003f64070 */
[----:B------:R-:W-:Y:S01]  /*84d0*/  @!P4 IMAD.IADD R97, R97, 0x1, -R27 ;  /* 0x000000016161c824 */ /* 0x000fe200078e0a1b */
[----:B------:R-:W-:-:S04]  /*84e0*/  ISETP.GT.U32.AND P4, PT, R27, R103, PT ;  /* 0x000000671b00720c */ /* 0x000fc80003f84070 */
[----:B------:R-:W-:-:S07]  /*84f0*/  @!P0 IMAD.IADD R93, R93, 0x1, -R27 ;  /* 0x000000015d5d8824 */ /* 0x000fce00078e0a1b */
        /* <DEDUP_REMOVED lines=21> */
[--C-:B------:R-:W-:Y:S02]  /*8650*/  @!P1 IMAD.IADD R100, R100, 0x1, -R27.reuse ;  /* 0x0000000164649824 */ /* 0x100fe400078e0a1b */
[----:B------:R-:W-:Y:S02]  /*8660*/  @!P2 IMAD.IADD R101, R101, 0x1, -R27 ;  /* 0x000000016565a824 */ /* 0x000fe400078e0a1b */
[----:B------:R-:W-:Y:S02]  /*8670*/  @!P6 IADD3 R99, R99, -R27, RZ ;  /* 0x8000001b6363e210 */ /* 0x000fe40007ffe0ff */
[----:B------:R-:W-:Y:S02]  /*8680*/  ISETP.GT.U32.AND P6, PT, R27, R104, PT ;  /* 0x000000681b00720c */ /* 0x000fe40003fc4070 */
[----:B---3--:R-:W-:Y:S02]  /*8690*/  ISETP.GE.AND P5, PT, R22, RZ, PT ;  /* 0x000000ff1600720c */ /* 0x008fe40003fa6270 */
[----:B------:R-:W3:Y:S01]  /*86a0*/  LDL R22, [R1+0x1440] ;  /* 0x0014400001167983 */ /* 0x000ee20000100800 */
[----:B------:R-:W-:-:S03]  /*86b0*/  ISETP.GE.AND P2, PT, R23, RZ, PT ;  /* 0x000000ff1700720c */ /* 0x000fc60003f46270 */
[----:B------:R-:W3:Y:S01]  /*86c0*/  LDL R23, [R1+0x1448] ;  /* 0x0014480001177983 */ /* 0x000ee20000100800 */
[----:B------:R-:W-:-:S03]  /*86d0*/  ISETP.GE.AND P1, PT, R21, RZ, PT ;  /* 0x000000ff1500720c */ /* 0x000fc60003f26270 */
[----:B------:R-:W3:Y:S10]  /*86e0*/  LDL R21, [R1+0x1444] ;  /* 0x0014440001157983 */ /* 0x000ef40000100800 */
[----:B------:R-:W-:-:S02]  /*86f0*/  @!P1 IADD3 R95, -R95, RZ, RZ ;  /* 0x000000ff5f5f9210 */ /* 0x000fc40007ffe1ff */
[C---:B------:R-:W-:Y:S01]  /*8700*/  ISETP.GT.U32.AND P1, PT, R27.reuse, R101, PT ;  /* 0x000000651b00720c */ /* 0x040fe20003f24070 */
[----:B------:R-:W-:Y:S02]  /*8710*/  @!P6 IMAD.IADD R104, R104, 0x1, -R27 ;  /* 0x000000016868e824 */ /* 0x000fe400078e0a1b */
[----:B------:R-:W-:Y:S01]  /*8720*/  @!P2 IMAD.MOV R96, RZ, RZ, -R96 ;  /* 0x000000ffff60a224 */ /* 0x000fe200078e0a60 */
[C---:B------:R-:W-:Y:S02]  /*8730*/  ISETP.GT.U32.AND P2, PT, R27.reuse, R102, PT ;  /* 0x000000661b00720c */ /* 0x040fe40003f44070 */
[----:B------:R-:W-:-:S07]  /*8740*/  ISETP.GT.U32.AND P6, PT, R27, R104, PT ;  /* 0x000000681b00720c */ /* 0x000fce0003fc4070 */
[----:B------:R-:W-:Y:S01]  /*8750*/  @!P1 IMAD.IADD R101, R101, 0x1, -R27 ;  /* 0x0000000165659824 */ /* 0x000fe200078e0a1b */
[----:B------:R-:W-:-:S03]  /*8760*/  ISETP.GT.U32.AND P1, PT, R27, R108, PT ;  /* 0x0000006c1b00720c */ /* 0x000fc60003f24070 */
[----:B------:R-:W-:Y:S01]  /*8770*/  @!P2 IMAD.IADD R102, R102, 0x1, -R27 ;  /* 0x000000016666a824 */ /* 0x000fe200078e0a1b */
[----:B------:R-:W-:Y:S02]  /*8780*/  ISETP.GT.U32.AND P2, PT, R27, R109, PT ;  /* 0x0000006d1b00720c */ /* 0x000fe40003f44070 */
[----:B------:R-:W-:-:S07]  /*8790*/  @!P6 IADD3 R104, R104, -R27, RZ ;  /* 0x8000001b6868e210 */ /* 0x000fce0007ffe0ff */
        /* <DEDUP_REMOVED lines=19> */
[----:B------:R-:W-:Y:S01]  /*88d0*/  ISETP.GT.U32.AND P3, PT, R27, R103, PT ;  /* 0x000000671b00720c */ /* 0x000fe20003f64070 */
[----:B------:R-:W-:-:S08]  /*88e0*/  @!P4 IMAD.IADD R105, R105, 0x1, -R27 ;  /* 0x000000016969c824 */ /* 0x000fd000078e0a1b */
        /* <DEDUP_REMOVED lines=21> */
[----:B------:R-:W-:Y:S02]  /*8a40*/  ISETP.GT.U32.AND P6, PT, R27, R115, PT ;  /* 0x000000731b00720c */ /* 0x000fe40003fc4070 */
[----:B------:R-:W-:Y:S01]  /*8a50*/  @!P5 IADD3 R110, R110, -R27, RZ ;  /* 0x8000001b6e6ed210 */ /* 0x000fe20007ffe0ff */
        /* <DEDUP_REMOVED lines=18> */
[----:B------:R-:W-:Y:S02]  /*8b80*/  @!P2 IMAD.IADD R111, R111, 0x1, -R27 ;  /* 0x000000016f6fa824 */ /* 0x000fe400078e0a1b */
[----:B------:R-:W-:Y:S01]  /*8b90*/  @!P1 IMAD.MOV R103, RZ, RZ, -R103 ;  /* 0x000000ffff679224 */ /* 0x000fe200078e0a67 */
        /* <DEDUP_REMOVED lines=31> */
[----:B------:R-:W-:Y:S02]  /*8d90*/  @!P3 IADD3 R107, -R107, RZ, RZ ;  /* 0x000000ff6b6bb210 */ /* 0x000fe40007ffe1ff */
[C---:B------:R-:W-:Y:S02]  /*8da0*/  ISETP.GT.U32.AND P2, PT, R27.reuse, R112, PT ;  /* 0x000000701b00720c */ /* 0x040fe40003f44070 */
[C---:B------:R-:W-:Y:S01]  /*8db0*/  ISETP.GT.U32.AND P3, PT, R27.reuse, R113, PT ;  /* 0x000000711b00720c */ /* 0x040fe20003f64070 */
[----:B------:R-:W-:Y:S01]  /*8dc0*/  @!P5 IMAD.MOV R105, RZ, RZ, -R105 ;  /* 0x000000ffff69d224 */ /* 0x000fe200078e0a69 */
[----:B------:R-:W-:-:S09]  /*8dd0*/  ISETP.GT.U32.AND P5, PT, R27, R116, PT ;  /* 0x000000741b00720c */ /* 0x000fd20003fa4070 */
[--C-:B------:R-:W-:Y:S01]  /*8de0*/  @!P2 IMAD.IADD R112, R112, 0x1, -R27.reuse ;  /* 0x000000017070a824 */ /* 0x100fe200078e0a1b */
[----:B------:R-:W-:Y:S01]  /*8df0*/  ISETP.GT.U32.AND P2, PT, R27, R118, PT ;  /* 0x000000761b00720c */ /* 0x000fe20003f44070 */
        /* <DEDUP_REMOVED lines=79> */
[----:B------:R-:W-:Y:S02]  /*92f0*/  @!P0 IADD3 R118, -R118, RZ, RZ ;  /* 0x000000ff76768210 */ /* 0x000fe40007ffe1ff */
        /* <DEDUP_REMOVED lines=12> */
[----:B------:R-:W-:Y:S01]  /*93c0*/  @!P0 IMAD.IADD R131, R131, 0x1, -R27 ;  /* 0x0000000183838824 */ /* 0x000fe200078e0a1b */
[----:B---3--:R-:W-:Y:S02]  /*93d0*/  ISETP.GE.AND P3, PT, R22, RZ, PT ;  /* 0x000000ff1600720c */ /* 0x008fe40003f66270 */
[----:B------:R-:W3:Y:S01]  /*93e0*/  LDL R22, [R1+0x1518] ;  /* 0x0015180001167983 */ /* 0x000ee20000100800 */
[----:B------:R-:W-:-:S03]  /*93f0*/  ISETP.GE.AND P0, PT, R23, RZ, PT ;  /* 0x000000ff1700720c */ /* 0x000fc60003f06270 */
[----:B------:R-:W3:Y:S01]  /*9400*/  LDL R23, [R1+0x1528] ;  /* 0x0015280001177983 */ /* 0x000ee20000100800 */
[----:B------:R-:W-:-:S03]  /*9410*/  ISETP.GE.AND P4, PT, R21, RZ, PT ;  /* 0x000000ff1500720c */ /* 0x000fc60003f86270 */
[----:B------:R-:W3:Y:S01]  /*9420*/  LDL R21, [R1+0x1520] ;  /* 0x0015200001157983 */ /* 0x000ee20000100800 */
[----:B------:R-:W-:Y:S02]  /*9430*/  @!P2 IADD3 R127, R127, -R27, RZ ;  /* 0x8000001b7f7fa210 */ /* 0x000fe40007ffe0ff */
[----:B------:R-:W-:-:S03]  /*9440*/  ISETP.GT.U32.AND P2, PT, R27, R134, PT ;  /* 0x000000861b00720c */ /* 0x000fc60003f44070 */
[----:B------:R-:W-:Y:S01]  /*9450*/  @!P0 IMAD.MOV R126, RZ, RZ, -R126 ;  /* 0x000000ffff7e8224 */ /* 0x000fe200078e0a7e */
[C---:B------:R-:W-:Y:S01]  /*9460*/  ISETP.GT.U32.AND P0, PT, R27.reuse, R132, PT ;  /* 0x000000841b00720c */ /* 0x040fe20003f04070 */
[----:B------:R-:W-:Y:S01]  /*9470*/  @!P1 IMAD.MOV R127, RZ, RZ, -R127 ;  /* 0x000000ffff7f9224 */ /* 0x000fe200078e0a7f */
[----:B------:R-:W-:-:S07]  /*9480*/  ISETP.GT.U32.AND P1, PT, R27, R133, PT ;  /* 0x000000851b00720c */ /* 0x000fce0003f24070 */
[----:B------:R-:W-:Y:S01]  /*9490*/  @!P2 IMAD.IADD R134, R134, 0x1, -R27 ;  /* 0x000000018686a824 */ /* 0x000fe200078e0a1b */
[----:B------:R-:W-:-:S03]  /*94a0*/  ISETP.GT.U32.AND P2, PT, R27, R129, PT ;  /* 0x000000811b00720c */ /* 0x000fc60003f44070 */
[--C-:B------:R-:W-:Y:S01]  /*94b0*/  @!P0 IMAD.IADD R132, R132, 0x1, -R27.reuse ;  /* 0x0000000184848824 */ /* 0x100fe200078e0a1b */
[----:B------:R-:W-:Y:S01]  /*94c0*/  ISETP.GT.U32.AND P0, PT, R27, R138, PT ;  /* 0x0000008a1b00720c */ /* 0x000fe20003f04070 */
[----:B------:R-:W-:Y:S01]  /*94d0*/  @!P1 IMAD.IADD R133, R133, 0x1, -R27 ;  /* 0x0000000185859824 */ /* 0x000fe200078e0a1b */
[----:B------:R-:W-:-:S07]  /*94e0*/  ISETP.GT.U32.AND P1, PT, R27, R139, PT ;  /* 0x0000008b1b00720c */ /* 0x000fce0003f24070 */
[----:B------:R-:W-:-:S04]  /*94f0*/  @!P2 IMAD.IADD R129, R129, 0x1, -R27 ;  /* 0x000000018181a824 */ /* 0x000fc800078e0a1b */
[----:B------:R-:W-:Y:S01]  /*9500*/  @!P0 IMAD.IADD R138, R138, 0x1, -R27 ;  /* 0x000000018a8a8824 */ /* 0x000fe200078e0a1b */
[----:B------:R-:W-:Y:S02]  /*9510*/  ISETP.GE.AND P2, PT, R7, RZ, PT ;  /* 0x000000ff0700720c */ /* 0x000fe40003f46270 */
[----:B------:R-:W3:Y:S01]  /*9520*/  LDL R7, [R1+0x1568] ;  /* 0x0015680001077983 */ /* 0x000ee20000100800 */
[----:B------:R-:W-:Y:S02]  /*9530*/  @!P1 IADD3 R139, R139, -R27, RZ ;  /* 0x8000001b8b8b9210 */ /* 0x000fe40007ffe0ff */
[----:B----4-:R-:W-:Y:S02]  /*9540*/  ISETP.GE.AND P0, PT, R249, RZ, PT ;  /* 0x000000fff900720c */ /* 0x010fe40003f06270 */
[----:B------:R-:W4:Y:S01]  /*9550*/  LDL R249, [R1+0x15b0] ;  /* 0x0015b00001f97983 */ /* 0x000f220000100800 */
[----:B--2---:R-:W-:-:S03]  /*9560*/  ISETP.GE.AND P1, PT, R231, RZ, PT ;  /* 0x000000ffe700720c */ /* 0x004fc60003f26270 */
[----:B------:R-:W2:Y:S01]  /*9570*/  LDL R231, [R1+0x15b8] ;  /* 0x0015b80001e77983 */ /* 0x000ea20000100800 */
[----:B------:R-:W-:Y:S01]  /*9580*/  @!P3 IMAD.MOV R124, RZ, RZ, -R124 ;  /* 0x000000ffff7cb224 */ /* 0x000fe200078e0a7c */
[C---:B------:R-:W-:Y:S01]  /*9590*/  ISETP.GT.U32.AND P3, PT, R27.reuse, R130, PT ;  /* 0x000000821b00720c */ /* 0x040fe20003f64070 */
[----:B------:R-:W-:Y:S01]  /*95a0*/  @!P4 IMAD.MOV R125, RZ, RZ, -R125 ;  /* 0x000000ffff7dc224 */ /* 0x000fe200078e0a7d */
[----:B------:R-:W-:Y:S02]  /*95b0*/  ISETP.GT.U32.AND P4, PT, R27, R131, PT ;  /* 0x000000831b00720c */ /* 0x000fe40003f84070 */
[----:B------:R-:W-:Y:S02]  /*95c0*/  @!P5 IADD3 R123, -R123, RZ, RZ ;  /* 0x000000ff7b7bd210 */ /* 0x000fe40007ffe1ff */
[----:B------:R-:W-:-:S07]  /*95d0*/  ISETP.GT.U32.AND P5, PT, R27, R134, PT ;  /* 0x000000861b00720c */ /* 0x000fce0003fa4070 */
[--C-:B------:R-:W-:Y:S01]  /*95e0*/  @!P3 IMAD.IADD R130, R130, 0x1, -R27.reuse ;  /* 0x000000018282b824 */ /* 0x100fe200078e0a1b */
[----:B------:R-:W-:Y:S02]  /*95f0*/  ISETP.GT.U32.AND P3, PT, R27, R136, PT ;  /* 0x000000881b00720c */ /* 0x000fe40003f64070 */
[----:B------:R-:W-:Y:S02]  /*9600*/  @!P4 IADD3 R131, R131, -R27, RZ ;  /* 0x8000001b8383c210 */ /* 0x000fe40007ffe0ff */
[C---:B------:R-:W-:Y:S01]  /*9610*/  ISETP.GT.U32.AND P4, PT, R27.reuse, R137, PT ;  /* 0x000000891b00720c */ /* 0x040fe20003f84070 */
[----:B------:R-:W-:Y:S01]  /*9620*/  @!P6 IMAD.MOV R128, RZ, RZ, -R128 ;  /* 0x000000ffff80e224 */ /* 0x000fe200078e0a80 */
[----:B------:R-:W-:Y:S01]  /*9630*/  ISETP.GT.U32.AND P6, PT, R27, R135, PT ;  /* 0x000000871b00720c */ /* 0x000fe20003fc4070 */
[----:B------:R-:W-:-:S06]  /*9640*/  @!P5 IMAD.IADD R134, R134, 0x1, -R27 ;  /* 0x000000018686d824 */ /* 0x000fcc00078e0a1b */
[----:B------:R-:W-:-:S04]  /*9650*/  @!P3 IMAD.IADD R136, R136, 0x1, -R27 ;  /* 0x000000018888b824 */ /* 0x000fc800078e0a1b */
        /* <DEDUP_REMOVED lines=31> */
[C---:B------:R-:W-:Y:S02]  /*9850*/  ISETP.GT.U32.AND P5, PT, R27.reuse, R136, PT ;  /* 0x000000881b00720c */ /* 0x040fe40003fa4070 */
[----:B------:R-:W-:Y:S02]  /*9860*/  @!P1 IADD3 R134, -R134, RZ, RZ ;  /* 0x000000ff86869210 */ /* 0x000fe40007ffe1ff */
[----:B------:R-:W-:-:S07]  /*9870*/  ISETP.GT.U32.AND P1, PT, R27, R141, PT ;  /* 0x0000008d1b00720c */ /* 0x000fce0003f24070 */
[--C-:B------:R-:W-:Y:S01]  /*9880*/  @!P2 IMAD.IADD R135, R135, 0x1, -R27.reuse ;  /* 0x000000018787a824 */ /* 0x100fe200078e0a1b */
[C---:B------:R-:W-:Y:S01]  /*9890*/  ISETP.GT.U32.AND P2, PT, R27.reuse, R142, PT ;  /* 0x0000008e1b00720c */ /* 0x040fe20003f44070 */
[----:B------:R-:W-:Y:S01]  /*98a0*/  @!P5 IMAD.IADD R136, R136, 0x1, -R27 ;  /* 0x000000018888d824 */ /* 0x000fe200078e0a1b */
        /* <DEDUP_REMOVED lines=24> */
[----:B------:R-:W-:Y:S01]  /*9a30*/  @!P6 IMAD.IADD R144, R144, 0x1, -R27 ;  /* 0x000000019090e824 */ /* 0x000fe200078e0a1b */
[----:B------:R-:W-:Y:S02]  /*9a40*/  ISETP.GT.U32.AND P6, PT, R27, R151, PT ;  /* 0x000000971b00720c */ /* 0x000fe40003fc4070 */
[----:B------:R-:W-:Y:S01]  /*9a50*/  @!P5 IADD3 R146, R146, -R27, RZ ;  /* 0x8000001b9292d210 */ /* 0x000fe20007ffe0ff */
[----:B------:R-:W-:Y:S01]  /*9a60*/  STL [R1+0x11f4], R32 ;  /* 0x0011f42001007387 */ /* 0x000fe20000100800 */
[----:B------:R-:W-:-:S05]  /*9a70*/  @!P1 IMAD.MOV R136, RZ, RZ, -R136 ;  /* 0x000000ffff889224 */ /* 0x000fca00078e0a88 */
[--C-:B------:R-:W-:Y:S01]  /*9a80*/  @!P2 IMAD.IADD R150, R150, 0x1, -R27.reuse ;  /* 0x000000019696a824 */ /* 0x100fe200078e0a1b */
[----:B------:R-:W-:Y:S01]  /*9a90*/  ISETP.GT.U32.AND P0, PT, R27, R141, PT ;  /* 0x0000008d1b00720c */ /* 0x000fe20003f04070 */
[----:B------:R-:W-:Y:S01]  /*9aa0*/  @!P4 IMAD.MOV R140, RZ, RZ, -R140 ;  /* 0x000000ffff8cc224 */ /* 0x000fe200078e0a8c */
[----:B------:R-:W-:Y:S01]  /*9ab0*/  ISETP.GE.AND P5, PT, R7, RZ, PT ;  /* 0x000000ff0700720c */ /* 0x000fe20003fa6270 */
[----:B------:R-:W-:Y:S01]  /*9ac0*/  @!P6 IMAD.IADD R151, R151, 0x1, -R27 ;  /* 0x000000019797e824 */ /* 0x000fe200078e0a1b */
[----:B------:R-:W3:Y:S01]  /*9ad0*/  LDL R7, [R1+0x15b4] ;  /* 0x0015b40001077983 */ /* 0x000ee20000100800 */
[----:B------:R-:W-:-:S03]  /*9ae0*/  @!P3 IMAD.MOV R139, RZ, RZ, -R139 ;  /* 0x000000ffff8bb224 */ /* 0x000fc600078e0a8b */
[----:B------:R-:W3:Y:S04]  /*9af0*/  LDL R26, [R1+0x15a0] ;  /* 0x0015a000011a7983 */ /* 0x000ee80000100800 */
[----:B------:R-:W3:Y:S01]  /*9b00*/  LDL R28, [R1+0x1554] ;  /* 0x00155400011c7983 */ /* 0x000ee20000100800 */
[----:B----4-:R-:W-:-:S03]  /*9b10*/  ISETP.GE.AND P2, PT, R249, RZ, PT ;  /* 0x000000fff900720c */ /* 0x010fc60003f46270 */
[----:B------:R-:W4:Y:S01]  /*9b20*/  LDL R249, [R1+0x1598] ;  /* 0x0015980001f97983 */ /* 0x000f220000100800 */
[----:B--2---:R-:W-:-:S03]  /*9b30*/  ISETP.GE.AND P6, PT, R231, RZ, PT ;  /* 0x000000ffe700720c */ /* 0x004fc60003fc6270 */
[----:B------:R-:W2:Y:S01]  /*9b40*/  LDL R231, [R1+0x159c] ;  /* 0x00159c0001e77983 */ /* 0x000ea20000100800 */
[----:B------:R-:W-:Y:S01]  /*9b50*/  ISETP.GT.U32.AND P1, PT, R27, R142, PT ;  /* 0x0000008e1b00720c */ /* 0x000fe20003f24070 */
[----:B------:R-:W-:Y:S01]  /*9b60*/  @!P0 IMAD.IADD R141, R141, 0x1, -R27 ;  /* 0x000000018d8d8824 */ /* 0x000fe200078e0a1b */
[C---:B------:R-:W-:Y:S02]  /*9b70*/  ISETP.GT.U32.AND P4, PT, R27.reuse, R147, PT ;  /* 0x000000931b00720c */ /* 0x040fe40003f84070 */
[----:B------:R-:W-:-:S09]  /*9b80*/  ISETP.GT.U32.AND P0, PT, R27, R148, PT ;  /* 0x000000941b00720c */ /* 0x000fd20003f04070 */
[--C-:B------:R-:W-:Y:S01]  /*9b90*/  @!P1 IMAD.IADD R142, R142, 0x1, -R27.reuse ;  /* 0x000000018e8e9824 */ /* 0x100fe200078e0a1b */
[----:B------:R-:W-:Y:S01]  /*9ba0*/  ISETP.GT.U32.AND P1, PT, R27, R149, PT ;  /* 0x000000951b00720c */ /* 0x000fe20003f24070 */
[--C-:B------:R-:W-:Y:S02]  /*9bb0*/  @!P4 IMAD.IADD R147, R147, 0x1, -R27.reuse ;  /* 0x000000019393c824 */ /* 0x100fe400078e0a1b */
[----:B------:R-:W-:Y:S01]  /*9bc0*/  @!P0 IMAD.IADD R148, R148, 0x1, -R27 ;  /* 0x0000000194948824 */ /* 0x000fe200078e0a1b */
[----:B------:R-:W-:-:S09]  /*9bd0*/  ISETP.GT.U32.AND P3, PT, R27, R145, PT ;  /* 0x000000911b00720c */ /* 0x000fd20003f64070 */
        /* <DEDUP_REMOVED lines=8> */
[----:B------:R-:W3:Y:S06]  /*9c60*/  LDL R21, [R1+0x1590] ;  /* 0x0015900001157983 */ /* 0x000eec0000100800 */
[----:B------:R-:W-:Y:S01]  /*9c70*/  @!P1 IMAD.MOV R144, RZ, RZ, -R144 ;  /* 0x000000ffff909224 */ /* 0x000fe200078e0a90 */
[C---:B------:R-:W-:Y:S01]  /*9c80*/  ISETP.GT.U32.AND P1, PT, R27.reuse, R150, PT ;  /* 0x000000961b00720c */ /* 0x040fe20003f24070 */
[----:B------:R-:W-:Y:S01]  /*9c90*/  @!P2 IMAD.MOV R145, RZ, RZ, -R145 ;  /* 0x000000ffff91a224 */ /* 0x000fe200078e0a91 */
[C---:B------:R-:W-:Y:S01]  /*9ca0*/  ISETP.GT.U32.AND P2, PT, R27.reuse, R151, PT ;  /* 0x000000971b00720c */ /* 0x040fe20003f44070 */
[----:B------:R-:W-:Y:S01]  /*9cb0*/  @!P3 IMAD.IADD R152, R152, 0x1, -R27 ;  /* 0x000000019898b824 */ /* 0x000fe200078e0a1b */
[----:B------:R-:W-:-:S09]  /*9cc0*/  ISETP.GT.U32.AND P3, PT, R27, R147, PT ;  /* 0x000000931b00720c */ /* 0x000fd20003f64070 */
[----:B------:R-:W-:Y:S02]  /*9cd0*/  @!P1 IADD3 R150, R150, -R27, RZ ;  /* 0x8000001b96969210 */ /* 0x000fe40007ffe0ff */
[----:B------:R-:W-:Y:S01]  /*9ce0*/  ISETP.GT.U32.AND P1, PT, R27, R156, PT ;  /* 0x0000009c1b00720c */ /* 0x000fe20003f24070 */
[--C-:B------:R-:W-:Y:S01]  /*9cf0*/  @!P2 IMAD.IADD R151, R151, 0x1, -R27.reuse ;  /* 0x000000019797a824 */ /* 0x100fe200078e0a1b */
[----:B------:R-:W-:Y:S01]  /*9d00*/  ISETP.GT.U32.AND P2, PT, R27, R157, PT ;  /* 0x0000009d1b00720c */ /* 0x000fe20003f44070 */
[----:B------:R-:W-:-:S10]  /*9d10*/  @!P3 IMAD.IADD R147, R147, 0x1, -R27 ;  /* 0x000000019393b824 */ /* 0x000fd400078e0a1b */
        /* <DEDUP_REMOVED lines=8> */
[----:B------:R-:W-:Y:S01]  /*9da0*/  @!P4 IADD3 R142, -R142, RZ, RZ ;  /* 0x000000ff8e8ec210 */ /* 0x000fe20007ffe1ff */
[----:B------:R-:W-:Y:S01]  /*9db0*/  @!P0 IMAD.MOV R143, RZ, RZ, -R143 ;  /* 0x000000ffff8f8224 */ /* 0x000fe200078e0a8f */
[C---:B------:R-:W-:Y:S02]  /*9dc0*/  ISETP.GT.U32.AND P4, PT, R27.reuse, R148, PT ;  /* 0x000000941b00720c */ /* 0x040fe40003f84070 */
[C---:B------:R-:W-:Y:S01]  /*9dd0*/  ISETP.GT.U32.AND P0, PT, R27.reuse, R149, PT ;  /* 0x000000951b00720c */ /* 0x040fe20003f04070 */
[----:B------:R-:W-:Y:S01]  /*9de0*/  @!P5 IMAD.MOV R141, RZ, RZ, -R141 ;  /* 0x000000ffff8dd224 */ /* 0x000fe200078e0a8d */
[----:B------:R-:W-:-:S09]  /*9df0*/  ISETP.GT.U32.AND P5, PT, R27, R152, PT ;  /* 0x000000981b00720c */ /* 0x000fd20003fa4070 */
[--C-:B------:R-:W-:Y:S01]  /*9e00*/  @!P4 IMAD.IADD R148, R148, 0x1, -R27.reuse ;  /* 0x000000019494c824 */ /* 0x100fe200078e0a1b */
[----:B------:R-:W-:Y:S01]  /*9e10*/  ISETP.GT.U32.AND P4, PT, R27, R154, PT ;  /* 0x0000009a1b00720c */ /* 0x000fe20003f84070 */
[--C-:B------:R-:W-:Y:S01]  /*9e20*/  @!P0 IMAD.IADD R149, R149, 0x1, -R27.reuse ;  /* 0x0000000195958824 */ /* 0x100fe200078e0a1b */
[----:B------:R-:W-:Y:S01]  /*9e30*/  ISETP.GT.U32.AND P0, PT, R27, R155, PT ;  /* 0x0000009b1b00720c */ /* 0x000fe20003f04070 */
[----:B------:R-:W-:-:S10]  /*9e40*/  @!P5 IMAD.IADD R152, R152, 0x1, -R27 ;  /* 0x000000019898d824 */ /* 0x000fd400078e0a1b */
[--C-:B------:R-:W-:Y:S02]  /*9e50*/  @!P4 IMAD.IADD R154, R154, 0x1, -R27.reuse ;  /* 0x000000019a9ac824 */ /* 0x100fe400078e0a1b */
[----:B------:R-:W-:Y:S01]  /*9e60*/  @!P0 IMAD.IADD R155, R155, 0x1, -R27 ;  /* 0x000000019b9b8824 */ /* 0x000fe200078e0a1b */
[----:B---3--:R-:W-:Y:S02]  /*9e70*/  ISETP.GE.AND P5, PT, R22, RZ, PT ;  /* 0x000000ff1600720c */ /* 0x008fe40003fa6270 */
[----:B------:R-:W3:Y:S01]  /*9e80*/  LDL R22, [R1+0x157c] ;  /* 0x00157c0001167983 */ /* 0x000ee20000100800 */
[----:B------:R-:W-:-:S03]  /*9e90*/  ISETP.GE.AND P0, PT, R23, RZ, PT ;  /* 0x000000ff1700720c */ /* 0x000fc60003f06270 */
[----:B------:R-:W3:Y:S01]  /*9ea0*/  LDL R23, [R1+0x1584] ;  /* 0x0015840001177983 */ /* 0x000ee20000100800 */
[----:B------:R-:W-:-:S13]  /*9eb0*/  ISETP.GE.AND P4, PT, R21, RZ, PT ;  /* 0x000000ff1500720c */ /* 0x000fda0003f86270 */
        /* <DEDUP_REMOVED lines=21> */
[----:B------:R-:W-:Y:S02]  /*a010*/  @!P3 IMAD.MOV R147, RZ, RZ, -R147 ;  /* 0x000000ffff93b224 */ /* 0x000fe400078e0a93 */
[----:B------:R-:W-:Y:S01]  /*a020*/  @!P5 IMAD.MOV R148, RZ, RZ, -R148 ;  /* 0x000000ffff94d224 */ /* 0x000fe200078e0a94 */
[----:B------:R-:W-:-:S09]  /*a030*/  ISETP.GT.U32.AND P5, PT, R27, R154, PT ;  /* 0x0000009a1b00720c */ /* 0x000fd20003fa4070 */
[----:B------:R-:W-:-:S05]  /*a040*/  @!P6 IMAD.IADD R153, R153, 0x1, -R27 ;  /* 0x000000019999e824 */ /* 0x000fca00078e0a1b */
[C---:B------:R-:W-:Y:S02]  /*a050*/  ISETP.GT.U32.AND P3, PT, R27.reuse, R153, PT ;  /* 0x000000991b00720c */ /* 0x040fe40003f64070 */
[C---:B------:R-:W-:Y:S01]  /*a060*/  ISETP.GT.U32.AND P6, PT, R27.reuse, R158, PT ;  /* 0x0000009e1b00720c */ /* 0x040fe20003fc4070 */
[----:B------:R-:W-:Y:S01]  /*a070*/  @!P5 IMAD.IADD R154, R154, 0x1, -R27 ;  /* 0x000000019a9ad824 */ /* 0x000fe200078e0a1b */
[----:B------:R-:W-:-:S09]  /*a080*/  ISETP.GT.U32.AND P5, PT, R27, R161, PT ;  /* 0x000000a11b00720c */ /* 0x000fd20003fa4070 */
[-C--:B------:R-:W-:Y:S02]  /*a090*/  @!P3 IADD3 R153, R153, -R27.reuse, RZ ;  /* 0x8000001b9999b210 */ /* 0x080fe40007ffe0ff */
[----:B------:R-:W-:Y:S01]  /*a0a0*/  ISETP.GT.U32.AND P3, PT, R27, R160, PT ;  /* 0x000000a01b00720c */ /* 0x000fe20003f64070 */
[----:B------:R-:W-:Y:S01]  /*a0b0*/  @!P6 IMAD.IADD R158, R158, 0x1, -R27 ;  /* 0x000000019e9ee824 */ /* 0x000fe200078e0a1b */
[----:B------:R-:W-:-:S04]  /*a0c0*/  @!P5 IADD3 R161, R161, -R27, RZ ;  /* 0x8000001ba1a1d210 */ /* 0x000fc80007ffe0ff */
[----:B------:R-:W-:-:S07]  /*a0d0*/  ISETP.GT.U32.AND P6, PT, R27, R158, PT ;  /* 0x0000009e1b00720c */ /* 0x000fce0003fc4070 */
[----:B------:R-:W-:Y:S01]  /*a0e0*/  @!P3 IMAD.IADD R160, R160, 0x1, -R27 ;  /* 0x00000001a0a0b824 */ /* 0x000fe200078e0a1b */
[----:B---3--:R-:W-:Y:S02]  /*a0f0*/  ISETP.GE.AND P3, PT, R22, RZ, PT ;  /* 0x000000ff1600720c */ /* 0x008fe40003f66270 */
[----:B------:R-:W3:Y:S01]  /*a100*/  LDL R22, [R1+0x155c] ;  /* 0x00155c0001167983 */ /* 0x000ee20000100800 */
[----:B------:R-:W-:-:S03]  /*a110*/  ISETP.GE.AND P5, PT, R23, RZ, PT ;  /* 0x000000ff1700720c */ /* 0x000fc60003fa6270 */
[----:B------:R-:W3:Y:S01]  /*a120*/  LDL R23, [R1+0x1564] ;  /* 0x0015640001177983 */ /* 0x000ee20000100800 */
[----:B------:R-:W-:Y:S01]  /*a130*/  @!P6 IMAD.IADD R158, R158, 0x1, -R27 ;  /* 0x000000019e9ee824 */ /* 0x000fe200078e0a1b */
[----:B------:R-:W-:-:S05]  /*a140*/  ISETP.GE.AND P6, PT, R26, RZ, PT ;  /* 0x000000ff1a00720c */ /* 0x000fca0003fc6270 */
[----:B------:R-:W-:Y:S01]  /*a150*/  @!P3 IMAD.MOV R155, RZ, RZ, -R155 ;  /* 0x000000ffff9bb224 */ /* 0x000fe200078e0a9b */
[C---:B------:R-:W-:Y:S01]  /*a160*/  ISETP.GT.U32.AND P3, PT, R27.reuse, R161, PT ;  /* 0x000000a11b00720c */ /* 0x040fe20003f64070 */
[----:B------:R-:W-:Y:S01]  /*a170*/  @!P0 IMAD.MOV R158, RZ, RZ, -R158 ;  /* 0x000000ffff9e8224 */ /* 0x000fe200078e0a9e */
[----:B------:R-:W-:-:S05]  /*a180*/  ISETP.GT.U32.AND P0, PT, R27, R165, PT ;  /* 0x000000a51b00720c */ /* 0x000fca0003f04070 */
[----:B------:R-:W-:Y:S01]  /*a190*/  @!P6 IMAD.MOV R153, RZ, RZ, -R153 ;  /* 0x000000ffff99e224 */ /* 0x000fe200078e0a99 */
[----:B------:R-:W-:-:S05]  /*a1a0*/  ISETP.GT.U32.AND P6, PT, R27, R162, PT ;  /* 0x000000a21b00720c */ /* 0x000fca0003fc4070 */
[----:B------:R-:W-:Y:S01]  /*a1b0*/  @!P3 IMAD.IADD R161, R161, 0x1, -R27 ;  /* 0x00000001a1a1b824 */ /* 0x000fe200078e0a1b */
[----:B------:R-:W-:Y:S02]  /*a1c0*/  ISETP.GT.U32.AND P3, PT, R27, R168, PT ;  /* 0x000000a81b00720c */ /* 0x000fe40003f64070 */
[----:B------:R-:W-:Y:S02]  /*a1d0*/  IADD3 R26, R252, 0xfa, RZ ;  /* 0x000000fafc1a7810 */ /* 0x000fe40007ffe0ff */
[----:B------:R-:W-:-:S03]  /*a1e0*/  @!P0 IADD3 R165, R165, -R27, RZ ;  /* 0x8000001ba5a58210 */ /* 0x000fc60007ffe0ff */
[----:B------:R-:W-:Y:S01]  /*a1f0*/  @!P6 IMAD.IADD R162, R162, 0x1, -R27 ;  /* 0x00000001a2a2e824 */ /* 0x000fe200078e0a1b */
[----:B------:R-:W-:Y:S01]  /*a200*/  STL [R1+0x11f0], R26 ;  /* 0x0011f01a01007387 */ /* 0x000fe20000100800 */
[----:B------:R-:W-:Y:S01]  /*a210*/  ISETP.GT.U32.AND P6, PT, R27, R169, PT ;  /* 0x000000a91b00720c */ /* 0x000fe20003fc4070 */
[----:B------:R-:W-:Y:S02]  /*a220*/  @!P1 IMAD.MOV R151, RZ, RZ, -R151 ;  /* 0x000000ffff979224 */ /* 0x000fe400078e0a97 */
[----:B------:R-:W-:Y:S01]  /*a230*/  @!P2 IMAD.MOV R154, RZ, RZ, -R154 ;  /* 0x000000ffff9aa224 */ /* 0x000fe200078e0a9a */
[----:B------:R-:W3:Y:S01]  /*a240*/  LDL R29, [R1+0x1534] ;  /* 0x00153400011d7983 */ /* 0x000ee20000100800 */
[--C-:B------:R-:W-:Y:S01]  /*a250*/  @!P3 IMAD.IADD R168, R168, 0x1, -R27.reuse ;  /* 0x00000001a8a8b824 */ /* 0x100fe200078e0a1b */
[----:B------:R-:W-:Y:S02]  /*a260*/  ISETP.GE.AND P0, PT, R7, RZ, PT ;  /* 0x000000ff0700720c */ /* 0x000fe40003f06270 */
[----:B------:R-:W3:Y:S05]  /*a270*/  LDL R7, [R1+0x1548] ;  /* 0x0015480001077983 */ /* 0x000eea0000100800 */
[----:B------:R-:W-:Y:S01]  /*a280*/  @!P6 IMAD.IADD R169, R169, 0x1, -R27 ;  /* 0x00000001a9a9e824 */ /* 0x000fe200078e0a1b */
[----:B----4-:R-:W-:-:S02]  /*a290*/  ISETP.GE.AND P3, PT, R249, RZ, PT ;  /* 0x000000fff900720c */ /* 0x010fc40003f66270 */
[----:B------:R-:W4:Y:S01]  /*a2a0*/  LDL R249, [R1+0x1524] ;  /* 0x0015240001f97983 */ /* 0x000f220000100800 */
[----:B--2---:R-:W-:-:S03]  /*a2b0*/  ISETP.GE.AND P6, PT, R231, RZ, PT ;  /* 0x000000ffe700720c */ /* 0x004fc60003fc6270 */
[----:B------:R-:W2:Y:S01]  /*a2c0*/  LDL R231, [R1+0x152c] ;  /* 0x00152c0001e77983 */ /* 0x000ea20000100800 */
[----:B------:R-:W-:-:S13]  /*a2d0*/  ISETP.GT.U32.AND P1, PT, R27, R157, PT ;  /* 0x0000009d1b00720c */ /* 0x000fda0003f24070 */
[----:B------:R-:W-:Y:S01]  /*a2e0*/  @!P1 IMAD.IADD R157, R157, 0x1, -R27 ;  /* 0x000000019d9d9824 */ /* 0x000fe200078e0a1b */
[C---:B------:R-:W-:Y:S02]  /*a2f0*/  ISETP.GT.U32.AND P1, PT, R27.reuse, R164, PT ;  /* 0x000000a41b00720c */ /* 0x040fe40003f24070 */
[----:B------:R-:W-:-:S11]  /*a300*/  ISETP.GT.U32.AND P2, PT, R27, R160, PT ;  /* 0x000000a01b00720c */ /* 0x000fd60003f44070 */
[--C-:B------:R-:W-:Y:S01]  /*a310*/  @!P1 IMAD.IADD R164, R164, 0x1, -R27.reuse ;  /* 0x00000001a4a49824 */ /* 0x100fe200078e0a1b */
[C---:B------:R-:W-:Y:S01]  /*a320*/  ISETP.GT.U32.AND P1, PT, R27.reuse, R159, PT ;  /* 0x0000009f1b00720c */ /* 0x040fe20003f24070 */
[----:B------:R-:W-:Y:S02]  /*a330*/  @!P5 IMAD.MOV R156, RZ, RZ, -R156 ;  /* 0x000000ffff9cd224 */ /* 0x000fe400078e0a9c */
[----:B------:R-:W-:Y:S01]  /*a340*/  @!P2 IMAD.IADD R160, R160, 0x1, -R27 ;  /* 0x00000001a0a0a824 */ /* 0x000fe200078e0a1b */
[C---:B------:R-:W-:Y:S02]  /*a350*/  ISETP.GT.U32.AND P5, PT, R27.reuse, R164, PT ;  /* 0x000000a41b00720c */ /* 0x040fe40003fa4070 */
[----:B------:R-:W-:-:S07]  /*a360*/  ISETP.GT.U32.AND P2, PT, R27, R167, PT ;  /* 0x000000a71b00720c */ /* 0x000fce0003f44070 */
[--C-:B------:R-:W-:Y:S01]  /*a370*/  @!P1 IMAD.IADD R159, R159, 0x1, -R27.reuse ;  /* 0x000000019f9f9824 */ /* 0x100fe200078e0a1b */
[----:B------:R-:W-:Y:S02]  /*a380*/  ISETP.GT.U32.AND P1, PT, R27, R166, PT ;  /* 0x000000a61b00720c */ /* 0x000fe40003f24070 */
[----:B------:R-:W-:Y:S02]  /*a390*/  @!P4 IADD3 R157, -R157, RZ, RZ ;  /* 0x000000ff9d9dc210 */ /* 0x000fe40007ffe1ff */
[----:B------:R-:W-:Y:S01]  /*a3a0*/  ISETP.GT.U32.AND P4, PT, R27, R163, PT ;  /* 0x000000a31b00720c */ /* 0x000fe20003f84070 */
[--C-:B------:R-:W-:Y:S01]  /*a3b0*/  @!P5 IMAD.IADD R164, R164, 0x1, -R27.reuse ;  /* 0x00000001a4a4d824 */ /* 0x100fe200078e0a1b */
[----:B------:R-:W-:Y:S01]  /*a3c0*/  ISETP.GE.AND P5, PT, R28, RZ, PT ;  /* 0x000000ff1c00720c */ /* 0x000fe20003fa6270 */
[----:B------:R-:W-:Y:S01]  /*a3d0*/  @!P2 IMAD.IADD R167, R167, 0x1, -R27 ;  /* 0x00000001a7a7a824 */ /* 0x000fe200078e0a1b */
[----:B------:R-:W2:Y:S01]  /*a3e0*/  LDL R28, [R1+0x1544] ;  /* 0x00154400011c7983 */ /* 0x000ea20000100800 */
[----:B---3--:R-:W-:-:S03]  /*a3f0*/  ISETP.GE.AND P2, PT, R23, RZ, PT ;  /* 0x000000ff1700720c */ /* 0x008fc60003f46270 */
[----:B------:R-:W3:Y:S01]  /*a400*/  LDL R23, [R1+0x1550] ;  /* 0x0015500001177983 */ /* 0x000ee20000100800 */
[--C-:B------:R-:W-:Y:S01]  /*a410*/  @!P1 IMAD.IADD R166, R166, 0x1, -R27.reuse ;  /* 0x00000001a6a69824 */ /* 0x100fe200078e0a1b */
[----:B------:R-:W-:Y:S02]  /*a420*/  ISETP.GE.AND P1, PT, R22, RZ, PT ;  /* 0x000000ff1600720c */ /* 0x000fe40003f26270 */
[----:B------:R-:W3:Y:S01]  /*a430*/  LDL R22, [R1+0x154c] ;  /* 0x00154c0001167983 */ /* 0x000ee20000100800 */
[----:B------:R-:W-:Y:S01]  /*a440*/  @!P4 IMAD.IADD R163, R163, 0x1, -R27 ;  /* 0x00000001a3a3c824 */ /* 0x000fe200078e0a1b */
[----:B------:R-:W-:-:S04]  /*a450*/  ISETP.GT.U32.AND P4, PT, R27, R170, PT ;  /* 0x000000aa1b00720c */ /* 0x000fc80003f84070 */
[----:B------:R-:W-:Y:S01]  /*a460*/  @!P2 IMAD.MOV R162, RZ, RZ, -R162 ;  /* 0x000000ffffa2a224 */ /* 0x000fe200078e0aa2 */
[C---:B------:R-:W-:Y:S01]  /*a470*/  ISETP.GT.U32.AND P2, PT, R27.reuse, R168, PT ;  /* 0x000000a81b00720c */ /* 0x040fe20003f44070 */
[----:B------:R-:W-:Y:S01]  /*a480*/  @!P3 IMAD.MOV R163, RZ, RZ, -R163 ;  /* 0x000000ffffa3b224 */ /* 0x000fe200078e0aa3 */
[----:B------:R-:W-:Y:S01]  /*a490*/  ISETP.GT.U32.AND P3, PT, R27, R169, PT ;  /* 0x000000a91b00720c */ /* 0x000fe20003f64070 */
[----:B------:R-:W-:-:S05]  /*a4a0*/  @!P5 IMAD.MOV R159, RZ, RZ, -R159 ;  /* 0x000000ffff9fd224 */ /* 0x000fca00078e0a9f */
[----:B------:R-:W-:-:S05]  /*a4b0*/  @!P4 IMAD.IADD R170, R170, 0x1, -R27 ;  /* 0x00000001aaaac824 */ /* 0x000fca00078e0a1b */
[----:B------:R-:W-:Y:S01]  /*a4c0*/  @!P2 IMAD.IADD R168, R168, 0x1, -R27 ;  /* 0x00000001a8a8a824 */ /* 0x000fe200078e0a1b */
[C---:B------:R-:W-:Y:S02]  /*a4d0*/  ISETP.GT.U32.AND P2, PT, R27.reuse, R174, PT ;  /* 0x000000ae1b00720c */ /* 0x040fe40003f44070 */
[----:B------:R-:W-:Y:S02]  /*a4e0*/  ISETP.GT.U32.AND P5, PT, R27, R170, PT ;  /* 0x000000aa1b00720c */ /* 0x000fe40003fa4070 */
[----:B------:R-:W-:Y:S02]  /*a4f0*/  @!P3 IADD3 R169, R169, -R27, RZ ;  /* 0x8000001ba9a9b210 */ /* 0x000fe40007ffe0ff */
[----:B------:R-:W-:-:S07]  /*a500*/  ISETP.GT.U32.AND P3, PT, R27, R175, PT ;  /* 0x000000af1b00720c */ /* 0x000fce0003f64070 */
[--C-:B------:R-:W-:Y:S02]  /*a510*/  @!P2 IMAD.IADD R174, R174, 0x1, -R27.reuse ;  /* 0x00000001aeaea824 */ /* 0x100fe400078e0a1b */
        /* <DEDUP_REMOVED lines=11> */
[C---:B------:R-:W-:Y:S02]  /*a5d0*/  ISETP.GT.U32.AND P1, PT, R27.reuse, R167, PT ;  /* 0x000000a71b00720c */ /* 0x040fe40003f24070 */
        /* <DEDUP_REMOVED lines=12> */
[----:B------:R-:W-:Y:S02]  /*a6a0*/  ISETP.GE.AND P4, PT, R28, RZ, PT ;  /* 0x000000ff1c00720c */ /* 0x000fe40003f86270 */
[----:B------:R-:W2:Y:S01]  /*a6b0*/  LDL R28, [R1+0x1538] ;  /* 0x00153800011c7983 */ /* 0x000ea20000100800 */
[----:B---3--:R-:W-:-:S03]  /*a6c0*/  ISETP.GE.AND P1, PT, R23, RZ, PT ;  /* 0x000000ff1700720c */ /* 0x008fc60003f26270 */
[----:B------:R-:W3:Y:S01]  /*a6d0*/  LDL R23, [R1+0x1504] ;  /* 0x0015040001177983 */ /* 0x000ee20000100800 */
[----:B------:R-:W-:-:S06]  /*a6e0*/  ISETP.GE.AND P0, PT, R22, RZ, PT ;  /* 0x000000ff1600720c */ /* 0x000fcc0003f06270 */
[----:B------:R-:W-:Y:S01]  /*a6f0*/  @!P4 IMAD.MOV R165, RZ, RZ, -R165 ;  /* 0x000000ffffa5c224 */ /* 0x000fe200078e0aa5 */
[----:B------:R-:W-:-:S06]  /*a700*/  ISETP.GT.U32.AND P4, PT, R27, R171, PT ;  /* 0x000000ab1b00720c */ /* 0x000fcc0003f84070 */
[----:B------:R-:W-:Y:S01]  /*a710*/  @!P0 IMAD.MOV R167, RZ, RZ, -R167 ;  /* 0x000000ffffa78224 */ /* 0x000fe200078e0aa7 */
[C---:B------:R-:W-:Y:S02]  /*a720*/  ISETP.GT.U32.AND P0, PT, R27.reuse, R173, PT ;  /* 0x000000ad1b00720c */ /* 0x040fe40003f04070 */
[----:B------:R-:W-:Y:S01]  /*a730*/  @!P6 IADD3 R176, R176, -R27, RZ ;  /* 0x8000001bb0b0e210 */ /* 0x000fe20007ffe0ff */
[----:B------:R-:W-:Y:S01]  /*a740*/  @!P1 IMAD.MOV R168, RZ, RZ, -R168 ;  /* 0x000000ffffa89224 */ /* 0x000fe200078e0aa8 */
[----:B------:R-:W-:Y:S02]  /*a750*/  ISETP.GT.U32.AND P1, PT, R27, R174, PT ;  /* 0x000000ae1b00720c */ /* 0x000fe40003f24070 */
[----:B------:R-:W-:Y:S01]  /*a760*/  @!P4 IMAD.IADD R171, R171, 0x1, -R27 ;  /* 0x00000001ababc824 */ /* 0x000fe200078e0a1b */
[C---:B------:R-:W-:Y:S02]  /*a770*/  ISETP.GT.U32.AND P6, PT, R27.reuse, R176, PT ;  /* 0x000000b01b00720c */ /* 0x040fe40003fc4070 */
[----:B------:R-:W-:-:S04]  /*a780*/  ISETP.GT.U32.AND P4, PT, R27, R178, PT ;  /* 0x000000b21b00720c */ /* 0x000fc80003f84070 */
[----:B------:R-:W-:Y:S01]  /*a790*/  @!P0 IMAD.IADD R173, R173, 0x1, -R27 ;  /* 0x00000001adad8824 */ /* 0x000fe200078e0a1b */
[----:B------:R-:W-:-:S03]  /*a7a0*/  ISETP.GT.U32.AND P0, PT, R27, R180, PT ;  /* 0x000000b41b00720c */ /* 0x000fc60003f04070 */
[--C-:B------:R-:W-:Y:S01]  /*a7b0*/  @!P1 IMAD.IADD R174, R174, 0x1, -R27.reuse ;  /* 0x00000001aeae9824 */ /* 0x100fe200078e0a1b */
[----:B------:R-:W-:Y:S02]  /*a7c0*/  ISETP.GT.U32.AND P1, PT, R27, R181, PT ;  /* 0x000000b51b00720c */ /* 0x000fe40003f24070 */
[--C-:B------:R-:W-:Y:S01]  /*a7d0*/  @!P6 IMAD.IADD R176, R176, 0x1, -R27.reuse ;  /* 0x00000001b0b0e824 */ /* 0x100fe200078e0a1b */
[----:B------:R-:W-:Y:S01]  /*a7e0*/  ISETP.GE.AND P6, PT, R29, RZ, PT ;  /* 0x000000ff1d00720c */ /* 0x000fe20003fc6270 */
[----:B------:R-:W-:Y:S01]  /*a7f0*/  @!P4 IMAD.IADD R178, R178, 0x1, -R27 ;  /* 0x00000001b2b2c824 */ /* 0x000fe200078e0a1b */
[----:B------:R-:W3:Y:S04]  /*a800*/  LDL R29, [R1+0x1514] ;  /* 0x00151400011d7983 */ /* 0x000ee80000100800 */
[----:B------:R-:W-:-:S02]  /*a810*/  @!P0 IADD3 R180, R180, -R27, RZ ;  /* 0x8000001bb4b48210 */ /* 0x000fc40007ffe0ff */
        /* <DEDUP_REMOVED lines=13> */
[----:B------:R-:W-:Y:S02]  /*a8f0*/  @!P5 IADD3 R172, R172, -R27, RZ ;  /* 0x8000001bacacd210 */ /* 0x000fe40007ffe0ff */
[----:B------:R-:W-:Y:S01]  /*a900*/  ISETP.GT.U32.AND P5, PT, R27, R179, PT ;  /* 0x000000b31b00720c */ /* 0x000fe20003fa4070 */
[--C-:B------:R-:W-:Y:S02]  /*a910*/  @!P3 IMAD.IADD R177, R177, 0x1, -R27.reuse ;  /* 0x00000001b1b1b824 */ /* 0x100fe400078e0a1b */
[----:B------:R-:W-:Y:S01]  /*a920*/  @!P2 IMAD.IADD R175, R175, 0x1, -R27 ;  /* 0x00000001afafa824 */ /* 0x000fe200078e0a1b */
[----:B------:R-:W-:-:S09]  /*a930*/  ISETP.GT.U32.AND P2, PT, R27, R182, PT ;  /* 0x000000b61b00720c */ /* 0x000fd20003f44070 */
[----:B------:R-:W-:Y:S02]  /*a940*/  @!P5 IMAD.IADD R179, R179, 0x1, -R27 ;  /* 0x00000001b3b3d824 */ /* 0x000fe400078e0a1b */
[----:B------:R-:W-:Y:S02]  /*a950*/  @!P4 IMAD.MOV R173, RZ, RZ, -R173 ;  /* 0x000000ffffadc224 */ /* 0x000fe400078e0aad */
[----:B------:R-:W-:Y:S01]  /*a960*/  @!P2 IMAD.IADD R182, R182, 0x1, -R27 ;  /* 0x00000001b6b6a824 */ /* 0x000fe200078e0a1b */
[----:B------:R-:W-:Y:S02]  /*a970*/  ISETP.GT.U32.AND P4, PT, R27, R179, PT ;  /* 0x000000b31b00720c */ /* 0x000fe40003f84070 */
[----:B------:R-:W-:Y:S02]  /*a980*/  ISETP.GE.AND P3, PT, R28, RZ, PT ;  /* 0x000000ff1c00720c */ /* 0x000fe40003f66270 */
[----:B------:R-:W2:Y:S01]  /*a990*/  LDL R28, [R1+0x151c] ;  /* 0x00151c00011c7983 */ /* 0x000ea20000100800 */
[----:B---3--:R-:W-:-:S03]  /*a9a0*/  ISETP.GE.AND P5, PT, R23, RZ, PT ;  /* 0x000000ff1700720c */ /* 0x008fc60003fa6270 */
[----:B------:R-:W3:Y:S01]  /*a9b0*/  LDL R23, [R1+0x14f4] ;  /* 0x0014f40001177983 */ /* 0x000ee20000100800 */
[C---:B------:R-:W-:Y:S01]  /*a9c0*/  ISETP.GT.U32.AND P2, PT, R27.reuse, R177, PT ;  /* 0x000000b11b00720c */ /* 0x040fe20003f44070 */
[----:B------:R-:W-:Y:S01]  /*a9d0*/  @!P6 IMAD.MOV R171, RZ, RZ, -R171 ;  /* 0x000000ffffabe224 */ /* 0x000fe200078e0aab */
[----:B------:R-:W-:Y:S02]  /*a9e0*/  ISETP.GT.U32.AND P6, PT, R27, R180, PT ;  /* 0x000000b41b00720c */ /* 0x000fe40003fc4070 */
[----:B------:R-:W-:Y:S01]  /*a9f0*/  @!P4 IMAD.IADD R179, R179, 0x1, -R27 ;  /* 0x00000001b3b3c824 */ /* 0x000fe200078e0a1b */
[----:B------:R-:W-:-:S04]  /*aa00*/  ISETP.GT.U32.AND P4, PT, R27, R186, PT ;  /* 0x000000ba1b00720c */ /* 0x000fc80003f84070 */
[----:B------:R-:W-:Y:S01]  /*aa10*/  @!P5 IMAD.MOV R174, RZ, RZ, -R174 ;  /* 0x000000ffffaed224 */ /* 0x000fe200078e0aae */
[----:B------:R-:W-:-:S03]  /*aa20*/  ISETP.GT.U32.AND P5, PT, R27, R182, PT ;  /* 0x000000b61b00720c */ /* 0x000fc60003fa4070 */
[--C-:B------:R-:W-:Y:S01]  /*aa30*/  @!P2 IMAD.IADD R177, R177, 0x1, -R27.reuse ;  /* 0x00000001b1b1a824 */ /* 0x100fe200078e0a1b */
[C---:B------:R-:W-:Y:S02]  /*aa40*/  ISETP.GT.U32.AND P2, PT, R27.reuse, R184, PT ;  /* 0x000000b81b00720c */ /* 0x040fe40003f44070 */
[----:B------:R-:W-:Y:S01]  /*aa50*/  IADD3 R31, R252, 0xfb, RZ ;  /* 0x000000fbfc1f7810 */ /* 0x000fe20007ffe0ff */
[--C-:B------:R-:W-:Y:S01]  /*aa60*/  @!P6 IMAD.IADD R180, R180, 0x1, -R27.reuse ;  /* 0x00000001b4b4e824 */ /* 0x100fe200078e0a1b */
[----:B------:R-:W-:Y:S01]  /*aa70*/  ISETP.GT.U32.AND P6, PT, R27, R187, PT ;  /* 0x000000bb1b00720c */ /* 0x000fe20003fc4070 */
[--C-:B------:R-:W-:Y:S02]  /*aa80*/  @!P4 IMAD.IADD R186, R186, 0x1, -R27.reuse ;  /* 0x00000001babac824 */ /* 0x100fe400078e0a1b */
[----:B------:R-:W-:Y:S02]  /*aa90*/  STL [R1+0x11ec], R31 ;  /* 0x0011ec1f01007387 */ /* 0x000fe40000100800 */
[----:B------:R-:W-:Y:S01]  /*aaa0*/  @!P5 IMAD.IADD R182, R182, 0x1, -R27 ;  /* 0x00000001b6b6d824 */ /* 0x000fe200078e0a1b */
[----:B------:R-:W-:Y:S01]  /*aab0*/  @!P1 IADD3 R176, -R176, RZ, RZ ;  /* 0x000000ffb0b09210 */ /* 0x000fe20007ffe1ff */
[----:B------:R-:W-:-:S02]  /*aac0*/  @!P3 IMAD.MOV R172, RZ, RZ, -R172 ;  /* 0x000000ffffacb224 */ /* 0x000fc400078e0aac */
[----:B------:R-:W-:Y:S01]  /*aad0*/  @!P2 IADD3 R184, R184, -R27, RZ ;  /* 0x8000001bb8b8a210 */ /* 0x000fe20007ffe0ff */
[----:B------:R-:W-:Y:S01]  /*aae0*/  @!P0 IMAD.MOV R175, RZ, RZ, -R175 ;  /* 0x000000ffffaf8224 */ /* 0x000fe200078e0aaf */
[----:B------:R-:W3:Y:S01]  /*aaf0*/  LDL R30, [R1+0x149c] ;  /* 0x00149c00011e7983 */ /* 0x000ee20000100800 */
[----:B------:R-:W-:-:S03]  /*ab00*/  ISETP.GE.AND P5, PT, R29, RZ, PT ;  /* 0x000000ff1d00720c */ /* 0x000fc60003fa6270 */
[----:B------:R-:W3:Y:S01]  /*ab10*/  LDL R29, [R1+0x14dc] ;  /* 0x0014dc00011d7983 */ /* 0x000ee20000100800 */
[----:B------:R-:W-:-:S03]  /*ab20*/  ISETP.GE.AND P2, PT, R7, RZ, PT ;  /* 0x000000ff0700720c */ /* 0x000fc60003f46270 */
[----:B------:R-:W3:Y:S01]  /*ab30*/  LDL R7, [R1+0x14c0] ;  /* 0x0014c00001077983 */ /* 0x000ee20000100800 */
[----:B------:R-:W-:Y:S01]  /*ab40*/  @!P6 IMAD.IADD R187, R187, 0x1, -R27 ;  /* 0x00000001bbbbe824 */ /* 0x000fe200078e0a1b */
[----:B----4-:R-:W-:Y:S02]  /*ab50*/  ISETP.GE.AND P4, PT, R249, RZ, PT ;  /* 0x000000fff900720c */ /* 0x010fe40003f86270 */
[----:B------:R-:W4:Y:S01]  /*ab60*/  LDL R249, [R1+0x14b8] ;  /* 0x0014b80001f97983 */ /* 0x000f220000100800 */
[----:B--2---:R-:W-:-:S03]  /*ab70*/  ISETP.GE.AND P6, PT, R231, RZ, PT ;  /* 0x000000ffe700720c */ /* 0x004fc60003fc6270 */
[----:B------:R-:W2:Y:S01]  /*ab80*/  LDL R231, [R1+0x14b4] ;  /* 0x0014b40001e77983 */ /* 0x000ea20000100800 */
[C---:B------:R-:W-:Y:S02]  /*ab90*/  ISETP.GT.U32.AND P3, PT, R27.reuse, R178, PT ;  /* 0x000000b21b00720c */ /* 0x040fe40003f64070 */
[----:B------:R-:W-:-:S11]  /*aba0*/  ISETP.GT.U32.AND P1, PT, R27, R183, PT ;  /* 0x000000b71b00720c */ /* 0x000fd60003f24070 */
[--C-:B------:R-:W-:Y:S01]  /*abb0*/  @!P3 IMAD.IADD R178, R178, 0x1, -R27.reuse ;  /* 0x00000001b2b2b824 */ /* 0x100fe200078e0a1b */
[----:B------:R-:W-:Y:S01]  /*abc0*/  ISETP.GT.U32.AND P3, PT, R27, R185, PT ;  /* 0x000000b91b00720c */ /* 0x000fe20003f64070 */
[----:B------:R-:W-:Y:S01]  /*abd0*/  @!P1 IMAD.IADD R183, R183, 0x1, -R27 ;  /* 0x00000001b7b79824 */ /* 0x000fe200078e0a1b */
[----:B------:R-:W-:-:S11]  /*abe0*/  ISETP.GT.U32.AND P0, PT, R27, R181, PT ;  /* 0x000000b51b00720c */ /* 0x000fd60003f04070 */
[--C-:B------:R-:W-:Y:S02]  /*abf0*/  @!P3 IMAD.IADD R185, R185, 0x1, -R27.reuse ;  /* 0x00000001b9b9b824 */ /* 0x100fe400078e0a1b */
[----:B------:R-:W-:Y:S01]  /*ac00*/  @!P0 IMAD.IADD R181, R181, 0x1, -R27 ;  /* 0x00000001b5b58824 */ /* 0x000fe200078e0a1b */
[----:B------:R-:W-:Y:S02]  /*ac10*/  ISETP.GT.U32.AND P0, PT, R27, R188, PT ;  /* 0x000000bc1b00720c */ /* 0x000fe40003f04070 */
[----:B------:R-:W-:Y:S02]  /*ac20*/  ISETP.GE.AND P1, PT, R28, RZ, PT ;  /* 0x000000ff1c00720c */ /* 0x000fe40003f26270 */
[----:B------:R-:W2:Y:S01]  /*ac30*/  LDL R28, [R1+0x14c4] ;  /* 0x0014c400011c7983 */ /* 0x000ea20000100800 */
[----:B---3--:R-:W-:-:S03]  /*ac40*/  ISETP.GE.AND P3, PT, R23, RZ, PT ;  /* 0x000000ff1700720c */ /* 0x008fc60003f66270 */
[----:B------:R-:W3:Y:S07]  /*ac50*/  LDL R23, [R1+0x14bc] ;  /* 0x0014bc0001177983 */ /* 0x000eee0000100800 */
[----:B------:R-:W-:Y:S01]  /*ac60*/  @!P1 IMAD.MOV R178, RZ, RZ, -R178 ;  /* 0x000000ffffb29224 */ /* 0x000fe200078e0ab2 */
[----:B------:R-:W-:Y:S02]  /*ac70*/  ISETP.GT.U32.AND P1, PT, R27, R184, PT ;  /* 0x000000b81b00720c */ /* 0x000fe40003f24070 */
[----:B------:R-:W-:-:S02]  /*ac80*/  @!P3 IADD3 R180, -R180, RZ, RZ ;  /* 0x000000ffb4b4b210 */ /* 0x000fc40007ffe1ff */
[C---:B------:R-:W-:Y:S01]  /*ac90*/  ISETP.GT.U32.AND P3, PT, R27.reuse, R186, PT ;  /* 0x000000ba1b00720c */ /* 0x040fe20003f64070 */
[----:B------:R-:W-:Y:S01]  /*aca0*/  @!P0 IMAD.IADD R188, R188, 0x1, -R27 ;  /* 0x00000001bcbc8824 */ /* 0x000fe200078e0a1b */
[C---:B------:R-:W-:Y:S01]  /*acb0*/  ISETP.GT.U32.AND P0, PT, R27.reuse, R183, PT ;  /* 0x000000b71b00720c */ /* 0x040fe20003f04070 */
[----:B------:R-:W-:Y:S01]  /*acc0*/  @!P4 IMAD.MOV R181, RZ, RZ, -R181 ;  /* 0x000000ffffb5c224 */ /* 0x000fe200078e0ab5 */
[----:B------:R-:W-:-:S05]  /*acd0*/  ISETP.GT.U32.AND P4, PT, R27, R187, PT ;  /* 0x000000bb1b00720c */ /* 0x000fca0003f84070 */
[----:B------:R-:W-:Y:S01]  /*ace0*/  @!P1 IMAD.IADD R184, R184, 0x1, -R27 ;  /* 0x00000001b8b89824 */ /* 0x000fe200078e0a1b */
[----:B------:R-:W-:-:S03]  /*acf0*/  ISETP.GT.U32.AND P1, PT, R27, R190, PT ;  /* 0x000000be1b00720c */ /* 0x000fc60003f24070 */
[--C-:B------:R-:W-:Y:S01]  /*ad00*/  @!P3 IMAD.IADD R186, R186, 0x1, -R27.reuse ;  /* 0x00000001babab824 */ /* 0x100fe200078e0a1b */
[----:B------:R-:W-:Y:S01]  /*ad10*/  ISETP.GT.U32.AND P3, PT, R27, R192, PT ;  /* 0x000000c01b00720c */ /* 0x000fe20003f64070 */
[--C-:B------:R-:W-:Y:S02]  /*ad20*/  @!P0 IMAD.IADD R183, R183, 0x1, -R27.reuse ;  /* 0x00000001b7b78824 */ /* 0x100fe400078e0a1b */
[----:B------:R-:W-:Y:S01]  /*ad30*/  @!P4 IMAD.IADD R187, R187, 0x1, -R27 ;  /* 0x00000001bbbbc824 */ /* 0x000fe200078e0a1b */
[----:B------:R-:W-:-:S05]  /*ad40*/  ISETP.GT.U32.AND P4, PT, R27, R193, PT ;  /* 0x000000c11b00720c */ /* 0x000fca0003f84070 */
[--C-:B------:R-:W-:Y:S01]  /*ad50*/  @!P1 IMAD.IADD R190, R190, 0x1, -R27.reuse ;  /* 0x00000001bebe9824 */ /* 0x100fe200078e0a1b */
[----:B------:R-:W-:Y:S02]  /*ad60*/  ISETP.GE.AND P0, PT, R29, RZ, PT ;  /* 0x000000ff1d00720c */ /* 0x000fe40003f06270 */
[----:B------:R-:W3:Y:S01]  /*ad70*/  LDL R29, [R1+0x1498] ;  /* 0x00149800011d7983 */ /* 0x000ee20000100800 */
        /* <DEDUP_REMOVED lines=15> */
[----:B------:R-:W-:Y:S02]  /*ae70*/  ISETP.GT.U32.AND P2, PT, R27, R191, PT ;  /* 0x000000bf1b00720c */ /* 0x000fe40003f44070 */
[----:B------:R-:W-:Y:S01]  /*ae80*/  @!P5 IADD3 R188, R188, -R27, RZ ;  /* 0x8000001bbcbcd210 */ /* 0x000fe20007ffe0ff */
[----:B------:R-:W-:Y:S01]  /*ae90*/  @!P6 IMAD.IADD R189, R189, 0x1, -R27 ;  /* 0x00000001bdbde824 */ /* 0x000fe200078e0a1b */
[----:B------:R-:W-:Y:S01]  /*aea0*/  ISETP.GT.U32.AND P6, PT, R27, R194, PT ;  /* 0x000000c21b00720c */ /* 0x000fe20003fc4070 */
[----:B------:R-:W-:-:S08]  /*aeb0*/  @!P1 IMAD.MOV R185, RZ, RZ, -R185 ;  /* 0x000000ffffb99224 */ /* 0x000fd000078e0ab9 */
[----:B------:R-:W-:-:S05]  /*aec0*/  @!P2 IMAD.IADD R191, R191, 0x1, -R27 ;  /* 0x00000001bfbfa824 */ /* 0x000fca00078e0a1b */
[----:B------:R-:W-:Y:S02]  /*aed0*/  ISETP.GT.U32.AND P1, PT, R27, R191, PT ;  /* 0x000000bf1b00720c */ /* 0x000fe40003f24070 */
[----:B------:R-:W-:Y:S02]  /*aee0*/  ISETP.GE.AND P5, PT, R28, RZ, PT ;  /* 0x000000ff1c00720c */ /* 0x000fe40003fa6270 */
[----:B------:R-:W2:Y:S01]  /*aef0*/  LDL R28, [R1+0x1494] ;  /* 0x00149400011c7983 */ /* 0x000ea20000100800 */
[----:B---3--:R-:W-:-:S10]  /*af00*/  ISETP.GE.AND P2, PT, R23, RZ, PT ;  /* 0x000000ff1700720c */ /* 0x008fd40003f46270 */
[----:B------:R-:W-:Y:S01]  /*af10*/  @!P5 IMAD.MOV R184, RZ, RZ, -R184 ;  /* 0x000000ffffb8d224 */ /* 0x000fe200078e0ab8 */
[----:B------:R-:W-:Y:S01]  /*af20*/  ISETP.GT.U32.AND P5, PT, R27, R190, PT ;  /* 0x000000be1b00720c */ /* 0x000fe20003fa4070 */
[----:B------:R-:W-:Y:S01]  /*af30*/  @!P6 IMAD.IADD R194, R194, 0x1, -R27 ;  /* 0x00000001c2c2e824 */ /* 0x000fe200078e0a1b */
[----:B------:R-:W-:Y:S01]  /*af40*/  @!P1 IADD3 R191, R191, -R27, RZ ;  /* 0x8000001bbfbf9210 */ /* 0x000fe20007ffe0ff */
[----:B------:R-:W-:Y:S01]  /*af50*/  @!P2 IMAD.MOV R186, RZ, RZ, -R186 ;  /* 0x000000ffffbaa224 */ /* 0x000fe200078e0aba */
[C---:B------:R-:W-:Y:S01]  /*af60*/  ISETP.GT.U32.AND P2, PT, R27.reuse, R192, PT ;  /* 0x000000c01b00720c */ /* 0x040fe20003f44070 */
[----:B------:R-:W-:Y:S01]  /*af70*/  @!P4 IMAD.MOV R188, RZ, RZ, -R188 ;  /* 0x000000ffffbcc224 */ /* 0x000fe200078e0abc */
[C---:B------:R-:W-:Y:S02]  /*af80*/  ISETP.GT.U32.AND P6, PT, R27.reuse, R194, PT ;  /* 0x000000c21b00720c */ /* 0x040fe40003fc4070 */
[C---:B------:R-:W-:Y:S02]  /*af90*/  ISETP.GT.U32.AND P4, PT, R27.reuse, R195, PT ;  /* 0x000000c31b00720c */ /* 0x040fe40003f84070 */
[----:B------:R-:W-:-:S03]  /*afa0*/  ISETP.GT.U32.AND P1, PT, R27, R198, PT ;  /* 0x000000c61b00720c */ /* 0x000fc60003f24070 */
[----:B------:R-:W-:Y:S01]  /*afb0*/  @!P5 IMAD.IADD R190, R190, 0x1, -R27 ;  /* 0x00000001bebed824 */ /* 0x000fe200078e0a1b */
[----:B------:R-:W-:-:S03]  /*afc0*/  ISETP.GT.U32.AND P5, PT, R27, R197, PT ;  /* 0x000000c51b00720c */ /* 0x000fc60003fa4070 */
[--C-:B------:R-:W-:Y:S01]  /*afd0*/  @!P2 IMAD.IADD R192, R192, 0x1, -R27.reuse ;  /* 0x00000001c0c0a824 */ /* 0x100fe200078e0a1b */
[----:B------:R-:W-:Y:S01]  /*afe0*/  ISETP.GT.U32.AND P2, PT, R27, R199, PT ;  /* 0x000000c71b00720c */ /* 0x000fe20003f44070 */
[--C-:B------:R-:W-:Y:S01]  /*aff0*/  @!P6 IMAD.IADD R194, R194, 0x1, -R27.reuse ;  /* 0x00000001c2c2e824 */ /* 0x100fe200078e0a1b */
[----:B------:R-:W-:Y:S01]  /*b000*/  ISETP.GE.AND P6, PT, R30, RZ, PT ;  /* 0x000000ff1e00720c */ /* 0x000fe20003fc6270 */
[--C-:B------:R-:W-:Y:S01]  /*b010*/  @!P4 IMAD.IADD R195, R195, 0x1, -R27.reuse ;  /* 0x00000001c3c3c824 */ /* 0x100fe200078e0a1b */
[----:B------:R-:W3:Y:S01]  /*b020*/  LDL R30, [R1+0x145c] ;  /* 0x00145c00011e7983 */ /* 0x000ee20000100800 */
[----:B------:R-:W-:-:S04]  /*b030*/  @!P1 IMAD.IADD R198, R198, 0x1, -R27 ;  /* 0x00000001c6c69824 */ /* 0x000fc800078e0a1b */
[----:B------:R-:W-:Y:S01]  /*b040*/  @!P5 IMAD.IADD R197, R197, 0x1, -R27 ;  /* 0x00000001c5c5d824 */ /* 0x000fe200078e0a1b */
[----:B------:R-:W-:Y:S02]  /*b050*/  ISETP.GE.AND P4, PT, R29, RZ, PT ;  /* 0x000000ff1d00720c */ /* 0x000fe40003f86270 */
[----:B------:R-:W3:Y:S01]  /*b060*/  LDL R29, [R1+0x1454] ;  /* 0x00145400011d7983 */ /* 0x000ee20000100800 */
[----:B------:R-:W-:-:S03]  /*b070*/  ISETP.GE.AND P5, PT, R7, RZ, PT ;  /* 0x000000ff0700720c */ /* 0x000fc60003fa6270 */
[----:B------:R-:W3:Y:S01]  /*b080*/  LDL R7, [R1+0x1450] ;  /* 0x0014500001077983 */ /* 0x000ee20000100800 */
[----:B------:R-:W-:Y:S01]  /*b090*/  @!P2 IADD3 R199, R199, -R27, RZ ;  /* 0x8000001bc7c7a210 */ /* 0x000fe20007ffe0ff */
[----:B------:R-:W-:-:S04]  /*b0a0*/  IMAD.HI.U32 R15, R25, R13, RZ ;  /* 0x0000000d190f7227 */ /* 0x000fc800078e00ff */
[----:B------:R-:W-:-:S04]  /*b0b0*/  IMAD.MOV R15, RZ, RZ, -R15 ;  /* 0x000000ffff0f7224 */ /* 0x000fc800078e0a0f */
[----:B------:R-:W-:Y:S02]  /*b0c0*/  IMAD R13, R27, R15, R13 ;  /* 0x0000000f1b0d7224 */ /* 0x000fe400078e020d */
[----:B------:R-:W-:-:S04]  /*b0d0*/  IMAD.HI.U32 R15, R25, R14, RZ ;  /* 0x0000000e190f7227 */ /* 0x000fc800078e00ff */
[----:B------:R-:W-:-:S04]  /*b0e0*/  IMAD.MOV R15, RZ, RZ, -R15 ;  /* 0x000000ffff0f7224 */ /* 0x000fc800078e0a0f */
[----:B------:R-:W-:Y:S01]  /*b0f0*/  IMAD R14, R27, R15, R14 ;  /* 0x0000000f1b0e7224 */ /* 0x000fe200078e020e */
[----:B------:R-:W-:-:S05]  /*b100*/  IABS R15, R37 ;  /* 0x00000025000f7213 */ /* 0x000fca0000000000 */
[----:B------:R-:W-:Y:S01]  /*b110*/  IMAD.HI.U32 R16, R25, R15, RZ ;  /* 0x0000000f19107227 */ /* 0x000fe200078e00ff */
[----:B----4-:R-:W-:Y:S02]  /*b120*/  ISETP.GE.AND P1, PT, R249, RZ, PT ;  /* 0x000000fff900720c */ /* 0x010fe40003f26270 */
[----:B------:R-:W4:Y:S01]  /*b130*/  LDL R249, [R1+0x1438] ;  /* 0x0014380001f97983 */ /* 0x000f220000100800 */
[----:B--2---:R-:W-:-:S03]  /*b140*/  ISETP.GE.AND P2, PT, R231, RZ, PT ;  /* 0x000000ffe700720c */ /* 0x004fc60003f46270 */
[----:B------:R-:W4:Y:S01]  /*b150*/  LDL R231, [R1+0x1434] ;  /* 0x0014340001e77983 */ /* 0x000f220000100800 */
[----:B------:R-:W-:-:S04]  /*b160*/  IMAD.MOV R16, RZ, RZ, -R16 ;  /* 0x000000ffff107224 */ /* 0x000fc800078e0a10 */
[----:B------:R-:W-:Y:S01]  /*b170*/  IMAD R15, R27, R16, R15 ;  /* 0x000000101b0f7224 */ /* 0x000fe200078e020f */
[----:B------:R-:W-:-:S05]  /*b180*/  IABS R16, R36 ;  /* 0x0000002400107213 */ /* 0x000fca0000000000 */
[----:B------:R-:W-:-:S04]  /*b190*/  IMAD.HI.U32 R17, R25, R16, RZ ;  /* 0x0000001019117227 */ /* 0x000fc800078e00ff */
        /* <DEDUP_REMOVED lines=12> */
[----:B------:R-:W-:Y:S01]  /*b260*/  IMAD.MOV R20, RZ, RZ, -R20 ;  /* 0x000000ffff147224 */ /* 0x000fe200078e0a14 */
[----:B------:R-:W-:-:S03]  /*b270*/  @!P0 IADD3 R183, -R183, RZ, RZ ;  /* 0x000000ffb7b78210 */ /* 0x000fc60007ffe1ff */
[C---:B------:R-:W-:Y:S01]  /*b280*/  IMAD R19, R27.reuse, R20, R19 ;  /* 0x000000141b137224 */ /* 0x040fe200078e0213 */
[----:B------:R-:W-:Y:S02]  /*b290*/  IABS R20, R32 ;  /* 0x0000002000147213 */ /* 0x000fe40000000000 */
[----:B------:R-:W-:-:S03]  /*b2a0*/  ISETP.GT.U32.AND P0, PT, R27, R189, PT ;  /* 0x000000bd1b00720c */ /* 0x000fc60003f04070 */
[----:B------:R-:W-:-:S05]  /*b2b0*/  IMAD.HI.U32 R21, R25, R20, RZ ;  /* 0x0000001419157227 */ /* 0x000fca00078e00ff */
[----:B------:R-:W-:Y:S01]  /*b2c0*/  IADD3 R21, -R21, RZ, RZ ;  /* 0x000000ff15157210 */ /* 0x000fe20007ffe1ff */
[----:B------:R-:W-:Y:S01]  /*b2d0*/  @!P3 IMAD.MOV R187, RZ, RZ, -R187 ;  /* 0x000000ffffbbb224 */ /* 0x000fe200078e0abb */
[----:B------:R-:W-:-:S03]  /*b2e0*/  ISETP.GT.U32.AND P3, PT, R27, R193, PT ;  /* 0x000000c11b00720c */ /* 0x000fc60003f64070 */
[----:B------:R-:W-:Y:S01]  /*b2f0*/  IMAD R20, R27, R21, R20 ;  /* 0x000000151b147224 */ /* 0x000fe200078e0214 */
[----:B------:R-:W-:Y:S01]  /*b300*/  IABS R21, R26 ;  /* 0x0000001a00157213 */ /* 0x000fe20000000000 */
[----:B------:R-:W-:Y:S01]  /*b310*/  @!P0 IMAD.IADD R189, R189, 0x1, -R27 ;  /* 0x00000001bdbd8824 */ /* 0x000fe200078e0a1b */
[----:B------:R-:W-:-:S03]  /*b320*/  ISETP.GT.U32.AND P0, PT, R27, R196, PT ;  /* 0x000000c41b00720c */ /* 0x000fc60003f04070 */
[----:B------:R-:W-:-:S04]  /*b330*/  IMAD.HI.U32 R22, R25, R21, RZ ;  /* 0x0000001519167227 */ /* 0x000fc800078e00ff */
[----:B------:R-:W-:Y:S02]  /*b340*/  IMAD.MOV R22, RZ, RZ, -R22 ;  /* 0x000000ffff167224 */ /* 0x000fe400078e0a16 */
[----:B------:R-:W-:Y:S01]  /*b350*/  @!P3 IMAD.IADD R193, R193, 0x1, -R27 ;  /* 0x00000001c1c1b824 */ /* 0x000fe200078e0a1b */
[C---:B------:R-:W-:Y:S01]  /*b360*/  ISETP.GT.U32.AND P3, PT, R27.reuse, R200, PT ;  /* 0x000000c81b00720c */ /* 0x040fe20003f64070 */
[----:B------:R-:W-:Y:S01]  /*b370*/  IMAD R21, R27, R22, R21 ;  /* 0x000000161b157224 */ /* 0x000fe200078e0215 */
[----:B------:R-:W-:Y:S01]  /*b380*/  IABS R22, R31 ;  /* 0x0000001f00167213 */ /* 0x000fe20000000000 */
[----:B------:R-:W-:Y:S01]  /*b390*/  @!P0 IMAD.IADD R196, R196, 0x1, -R27 ;  /* 0x00000001c4c48824 */ /* 0x000fe200078e0a1b */
[----:B------:R-:W-:-:S03]  /*b3a0*/  ISETP.GE.AND P0, PT, R28, RZ, PT ;  /* 0x000000ff1c00720c */ /* 0x000fc60003f06270 */
[----:B------:R-:W-:-:S04]  /*b3b0*/  IMAD.HI.U32 R23, R25, R22, RZ ;  /* 0x0000001619177227 */ /* 0x000fc800078e00ff */
[----:B------:R-:W-:Y:S02]  /*b3c0*/  IMAD.MOV R23, RZ, RZ, -R23 ;  /* 0x000000ffff177224 */ /* 0x000fe400078e0a17 */
[----:B------:R-:W-:Y:S01]  /*b3d0*/  @!P3 IMAD.IADD R200, R200, 0x1, -R27 ;  /* 0x00000001c8c8b824 */ /* 0x000fe200078e0a1b */
[C---:B------:R-:W-:Y:S01]  /*b3e0*/  ISETP.GT.U32.AND P3, PT, R27.reuse, R195, PT ;  /* 0x000000c31b00720c */ /* 0x040fe20003f64070 */
[C---:B------:R-:W-:Y:S02]  /*b3f0*/  IMAD R22, R27.reuse, R23, R22 ;  /* 0x000000171b167224 */ /* 0x040fe400078e0216 */
[----:B------:R-:W-:Y:S01]  /*b400*/  @!P0 IMAD.MOV R191, RZ, RZ, -R191 ;  /* 0x000000ffffbf8224 */ /* 0x000fe200078e0abf */
[C---:B------:R-:W-:Y:S01]  /*b410*/  ISETP.GT.U32.AND P0, PT, R27.reuse, R197, PT ;  /* 0x000000c51b00720c */ /* 0x040fe20003f04070 */
[----:B------:R-:W-:Y:S01]  /*b420*/  @!P4 IMAD.MOV R190, RZ, RZ, -R190 ;  /* 0x000000ffffbec224 */ /* 0x000fe200078e0abe */
[----:B------:R-:W2:Y:S01]  /*b430*/  LDL R23, [R1+0x1468] ;  /* 0x0014680001177983 */ /* 0x000ea20000100800 */
[C---:B------:R-:W-:Y:S01]  /*b440*/  ISETP.GT.U32.AND P4, PT, R27.reuse, R196, PT ;  /* 0x000000c41b00720c */ /* 0x040fe20003f84070 */
[----:B------:R-:W-:Y:S01]  /*b450*/  @!P6 IMAD.MOV R189, RZ, RZ, -R189 ;  /* 0x000000ffffbde224 */ /* 0x000fe200078e0abd */
[C---:B------:R-:W-:Y:S01]  /*b460*/  ISETP.GT.U32.AND P6, PT, R27.reuse, R198, PT ;  /* 0x000000c61b00720c */ /* 0x040fe20003fc4070 */
[----:B------:R-:W-:Y:S01]  /*b470*/  @!P2 IMAD.MOV R194, RZ, RZ, -R194 ;  /* 0x000000ffffc2a224 */ /* 0x000fe200078e0ac2 */
[----:B------:R-:W-:-:S02]  /*b480*/  ISETP.GT.U32.AND P2, PT, R27, R201, PT ;  /* 0x000000c91b00720c */ /* 0x000fc40003f44070 */
[----:B------:R-:W-:Y:S02]  /*b490*/  @!P3 IADD3 R195, R195, -R27, RZ ;  /* 0x8000001bc3c3b210 */ /* 0x000fe40007ffe0ff */
[----:B------:R-:W-:Y:S02]  /*b4a0*/  ISETP.GT.U32.AND P3, PT, R27, R202, PT ;  /* 0x000000ca1b00720c */ /* 0x000fe40003f64070 */
[--C-:B------:R-:W-:Y:S01]  /*b4b0*/  @!P0 IMAD.IADD R197, R197, 0x1, -R27.reuse ;  /* 0x00000001c5c58824 */ /* 0x100fe200078e0a1b */
[C---:B------:R-:W-:Y:S02]  /*b4c0*/  ISETP.GT.U32.AND P0, PT, R27.reuse, R204, PT ;  /* 0x000000cc1b00720c */ /* 0x040fe40003f04070 */
[--C-:B------:R-:W-:Y:S01]  /*b4d0*/  @!P4 IMAD.IADD R196, R196, 0x1, -R27.reuse ;  /* 0x00000001c4c4c824 */ /* 0x100fe200078e0a1b */
[C---:B------:R-:W-:Y:S02]  /*b4e0*/  ISETP.GT.U32.AND P4, PT, R27.reuse, R203, PT ;  /* 0x000000cb1b00720c */ /* 0x040fe40003f84070 */
[----:B------:R-:W-:Y:S01]  /*b4f0*/  IADD3 R28, R252, 0xfc, RZ ;  /* 0x000000fcfc1c7810 */ /* 0x000fe20007ffe0ff */
[--C-:B------:R-:W-:Y:S01]  /*b500*/  @!P6 IMAD.IADD R198, R198, 0x1, -R27.reuse ;  /* 0x00000001c6c6e824 */ /* 0x100fe200078e0a1b */
[----:B------:R-:W-:Y:S01]  /*b510*/  ISETP.GT.U32.AND P6, PT, R27, R205, PT ;  /* 0x000000cd1b00720c */ /* 0x000fe20003fc4070 */
[--C-:B------:R-:W-:Y:S01]  /*b520*/  @!P2 IMAD.IADD R201, R201, 0x1, -R27.reuse ;  /* 0x00000001c9c9a824 */ /* 0x100fe200078e0a1b */
[----:B---3--:R-:W-:Y:S01]  /*b530*/  ISETP.GE.AND P2, PT, R30, RZ, PT ;  /* 0x000000ff1e00720c */ /* 0x008fe20003f46270 */
[--C-:B------:R-:W-:Y:S01]  /*b540*/  @!P3 IMAD.IADD R202, R202, 0x1, -R27.reuse ;  /* 0x00000001cacab824 */ /* 0x100fe200078e0a1b */
[----:B------:R-:W-:Y:S01]  /*b550*/  STL [R1+0x11e8], R28 ;  /* 0x0011e81c01007387 */ /* 0x000fe20000100800 */
[----:B------:R-:W-:Y:S01]  /*b560*/  ISETP.GE.AND P3, PT, R29, RZ, PT ;  /* 0x000000ff1d00720c */ /* 0x000fe20003f66270 */
[----:B------:R-:W-:-:S02]  /*b570*/  @!P0 IMAD.IADD R204, R204, 0x1, -R27 ;  /* 0x00000001cccc8824 */ /* 0x000fc400078e0a1b */
[----:B------:R-:W3:Y:S01]  /*b580*/  LDL R30, [R1+0x1430] ;  /* 0x00143000011e7983 */ /* 0x000ee20000100800 */
[----:B------:R-:W-:Y:S02]  /*b590*/  @!P4 IADD3 R203, R203, -R27, RZ ;  /* 0x8000001bcbcbc210 */ /* 0x000fe40007ffe0ff */
[----:B------:R-:W-:Y:S01]  /*b5a0*/  ISETP.GE.AND P4, PT, R7, RZ, PT ;  /* 0x000000ff0700720c */ /* 0x000fe20003f86270 */
[----:B------:R-:W3:Y:S04]  /*b5b0*/  LDL R29, [R1+0x142c] ;  /* 0x00142c00011d7983 */ /* 0x000ee80000100800 */
[----:B------:R-:W3:Y:S01]  /*b5c0*/  LDL R7, [R1+0x1428] ;  /* 0x0014280001077983 */ /* 0x000ee20000100800 */
[----:B------:R-:W-:Y:S01]  /*b5d0*/  @!P6 IMAD.IADD R205, R205, 0x1, -R27 ;  /* 0x00000001cdcde824 */ /* 0x000fe200078e0a1b */
[----:B----4-:R-:W-:-:S02]  /*b5e0*/  ISETP.GE.AND P0, PT, R249, RZ, PT ;  /* 0x000000fff900720c */ /* 0x010fc40003f06270 */
[----:B------:R-:W4:Y:S01]  /*b5f0*/  LDL R249, [R1+0x140c] ;  /* 0x00140c0001f97983 */ /* 0x000f220000100800 */
[----:B------:R-:W-:-:S03]  /*b600*/  ISETP.GE.AND P6, PT, R231, RZ, PT ;  /* 0x000000ffe700720c */ /* 0x000fc60003fc6270 */
[----:B------:R-:W4:Y:S01]  /*b610*/  LDL R231, [R1+0x1408] ;  /* 0x0014080001e77983 */ /* 0x000f220000100800 */
[----:B------:R-:W-:Y:S01]  /*b620*/  @!P1 IMAD.MOV R193, RZ, RZ, -R193 ;  /* 0x000000ffffc19224 */ /* 0x000fe200078e0ac1 */
[C---:B------:R-:W-:Y:S01]  /*b630*/  ISETP.GT.U32.AND P1, PT, R27.reuse, R199, PT ;  /* 0x000000c71b00720c */ /* 0x040fe20003f24070 */
[----:B------:R-:W-:Y:S01]  /*b640*/  @!P5 IMAD.MOV R192, RZ, RZ, -R192 ;  /* 0x000000ffffc0d224 */ /* 0x000fe200078e0ac0 */
[C---:B------:R-:W-:Y:S01]  /*b650*/  ISETP.GT.U32.AND P5, PT, R27.reuse, R200, PT ;  /* 0x000000c81b00720c */ /* 0x040fe20003fa4070 */
[----:B------:R-:W-:Y:S01]  /*b660*/  @!P3 IMAD.MOV R197, RZ, RZ, -R197 ;  /* 0x000000ffffc5b224 */ /* 0x000fe200078e0ac5 */
[C---:B------:R-:W-:Y:S01]  /*b670*/  ISETP.GT.U32.AND P3, PT, R27.reuse, R203, PT ;  /* 0x000000cb1b00720c */ /* 0x040fe20003f64070 */
[----:B------:R-:W-:Y:S01]  /*b680*/  @!P4 IMAD.MOV R198, RZ, RZ, -R198 ;  /* 0x000000ffffc6c224 */ /* 0x000fe200078e0ac6 */
[----:B------:R-:W-:Y:S01]  /*b690*/  ISETP.GT.U32.AND P4, PT, R27, R204, PT ;  /* 0x000000cc1b00720c */ /* 0x000fe20003f84070 */
[----:B------:R-:W-:-:S06]  /*b6a0*/  @!P2 IMAD.MOV R196, RZ, RZ, -R196 ;  /* 0x000000ffffc4a224 */ /* 0x000fcc00078e0ac4 */
[--C-:B------:R-:W-:Y:S01]  /*b6b0*/  @!P1 IMAD.IADD R199, R199, 0x1, -R27.reuse ;  /* 0x00000001c7c79824 */ /* 0x100fe200078e0a1b */
[C---:B------:R-:W-:Y:S01]  /*b6c0*/  ISETP.GT.U32.AND P1, PT, R27.reuse, R206, PT ;  /* 0x000000ce1b00720c */ /* 0x040fe20003f24070 */
[--C-:B------:R-:W-:Y:S01]  /*b6d0*/  @!P5 IMAD.IADD R200, R200, 0x1, -R27.reuse ;  /* 0x00000001c8c8d824 */ /* 0x100fe200078e0a1b */
[----:B------:R-:W-:Y:S01]  /*b6e0*/  ISETP.GT.U32.AND P2, PT, R27, R202, PT ;  /* 0x000000ca1b00720c */ /* 0x000fe20003f44070 */
[--C-:B------:R-:W-:Y:S01]  /*b6f0*/  @!P3 IMAD.IADD R203, R203, 0x1, -R27.reuse ;  /* 0x00000001cbcbb824 */ /* 0x100fe200078e0a1b */
[----:B------:R-:W-:Y:S01]  /*b700*/  ISETP.GT.U32.AND P3, PT, R27, R209, PT ;  /* 0x000000d11b00720c */ /* 0x000fe20003f64070 */
[----:B------:R-:W-:Y:S01]  /*b710*/  @!P4 IMAD.IADD R204, R204, 0x1, -R27 ;  /* 0x00000001ccccc824 */ /* 0x000fe200078e0a1b */
[----:B------:R-:W-:Y:S02]  /*b720*/  @!P0 IADD3 R199, -R199, RZ, RZ ;  /* 0x000000ffc7c78210 */ /* 0x000fe40007ffe1ff */
[----:B------:R-:W-:-:S05]  /*b730*/  ISETP.GT.U32.AND P0, PT, R27, R205, PT ;  /* 0x000000cd1b00720c */ /* 0x000fca0003f04070 */
[--C-:B------:R-:W-:Y:S01]  /*b740*/  @!P1 IMAD.IADD R206, R206, 0x1, -R27.reuse ;  /* 0x00000001cece9824 */ /* 0x100fe200078e0a1b */
[C---:B------:R-:W-:Y:S01]  /*b750*/  ISETP.GT.U32.AND P1, PT, R27.reuse, R201, PT ;  /* 0x000000c91b00720c */ /* 0x040fe20003f24070 */
[--C-:B------:R-:W-:Y:S01]  /*b760*/  @!P2 IMAD.IADD R202, R202, 0x1, -R27.reuse ;  /* 0x00000001cacaa824 */ /* 0x100fe200078e0a1b */
[C---:B------:R-:W-:Y:S02]  /*b770*/  ISETP.GT.U32.AND P4, PT, R27.reuse, R210, PT ;  /* 0x000000d21b00720c */ /* 0x040fe40003f84070 */
[----:B------:R-:W-:Y:S01]  /*b780*/  ISETP.GT.U32.AND P2, PT, R27, R208, PT ;  /* 0x000000d01b00720c */ /* 0x000fe20003f44070 */
[--C-:B------:R-:W-:Y:S01]  /*b790*/  @!P3 IMAD.IADD R209, R209, 0x1, -R27.reuse ;  /* 0x00000001d1d1b824 */ /* 0x100fe200078e0a1b */
[----:B------:R-:W-:Y:S01]  /*b7a0*/  ISETP.GE.AND P3, PT, R24, RZ, PT ;  /* 0x000000ff1800720c */ /* 0x000fe20003f66270 */
[----:B------:R-:W-:Y:S01]  /*b7b0*/  @!P0 IMAD.IADD R205, R205, 0x1, -R27 ;  /* 0x00000001cdcd8824 */ /* 0x000fe200078e0a1b */
[----:B------:R-:W-:-:S05]  /*b7c0*/  ISETP.GT.U32.AND P0, PT, R27, R211, PT ;  /* 0x000000d31b00720c */ /* 0x000fca0003f04070 */
[--C-:B------:R-:W-:Y:S02]  /*b7d0*/  @!P1 IMAD.IADD R201, R201, 0x1, -R27.reuse ;  /* 0x00000001c9c99824 */ /* 0x100fe400078e0a1b */
[--C-:B------:R-:W-:Y:S02]  /*b7e0*/  @!P4 IMAD.IADD R210, R210, 0x1, -R27.reuse ;  /* 0x00000001d2d2c824 */ /* 0x100fe400078e0a1b */
[----:B------:R-:W-:-:S04]  /*b7f0*/  @!P2 IMAD.IADD R208, R208, 0x1, -R27 ;  /* 0x00000001d0d0a824 */ /* 0x000fc800078e0a1b */
[----:B------:R-:W-:Y:S01]  /*b800*/  @!P0 IMAD.IADD R211, R211, 0x1, -R27 ;  /* 0x00000001d3d38824 */ /* 0x000fe200078e0a1b */
[----:B--2---:R-:W-:Y:S02]  /*b810*/  ISETP.GE.AND P5, PT, R23, RZ, PT ;  /* 0x000000ff1700720c */ /* 0x004fe40003fa6270 */
[----:B------:R-:W-:-:S05]  /*b820*/  IABS R23, R28 ;  /* 0x0000001c00177213 */ /* 0x000fca0000000000 */
[----:B------:R-:W-:-:S06]  /*b830*/  IMAD.HI.U32 R24, R25, R23, RZ ;  /* 0x0000001719187227 */ /* 0x000fcc00078e00ff */
[----:B------:R-:W-:Y:S01]  /*b840*/  @!P5 IMAD.MOV R195, RZ, RZ, -R195 ;  /* 0x000000ffffc3d224 */ /* 0x000fe200078e0ac3 */
[----:B------:R-:W-:Y:S01]  /*b850*/  ISETP.GT.U32.AND P5, PT, R27, R206, PT ;  /* 0x000000ce1b00720c */ /* 0x000fe20003fa4070 */
[----:B------:R-:W-:-:S04]  /*b860*/  IMAD.MOV R24, RZ, RZ, -R24 ;  /* 0x000000ffff187224 */ /* 0x000fc800078e0a18 */
[----:B------:R-:W-:Y:S02]  /*b870*/  IMAD R23, R27, R24, R23 ;  /* 0x000000181b177224 */ /* 0x000fe400078e0217 */
[----:B------:R-:W2:Y:S06]  /*b880*/  LDL R24, [R1+0x1400] ;  /* 0x0014000001187983 */ /* 0x000eac0000100800 */
[----:B------:R-:W-:Y:S01]  /*b890*/  @!P5 IMAD.IADD R206, R206, 0x1, -R27 ;  /* 0x00000001ceced824 */ /* 0x000fe200078e0a1b */
[----:B---3--:R-:W-:Y:S02]  /*b8a0*/  ISETP.GE.AND P1, PT, R30, RZ, PT ;  /* 0x000000ff1e00720c */ /* 0x008fe40003f26270 */
[----:B------:R-:W3:Y:S01]  /*b8b0*/  LDL R30, [R1+0x13f4] ;  /* 0x0013f400011e7983 */ /* 0x000ee20000100800 */
[----:B------:R-:W-:-:S03]  /*b8c0*/  ISETP.GE.AND P5, PT, R29, RZ, PT ;  /* 0x000000ff1d00720c */ /* 0x000fc60003fa6270 */
[----:B------:R-:W3:Y:S01]  /*b8d0*/  LDL R29, [R1+0x13d0] ;  /* 0x0013d000011d7983 */ /* 0x000ee20000100800 */
[----:B------:R-:W-:-:S03]  /*b8e0*/  ISETP.GE.AND P2, PT, R7, RZ, PT ;  /* 0x000000ff0700720c */ /* 0x000fc60003f46270 */
[----:B------:R-:W3:Y:S01]  /*b8f0*/  LDL R7, [R1+0x13c8] ;  /* 0x0013c80001077983 */ /* 0x000ee20000100800 */
[----:B----4-:R-:W-:-:S03]  /*b900*/  ISETP.GE.AND P4, PT, R249, RZ, PT ;  /* 0x000000fff900720c */ /* 0x010fc60003f86270 */
[----:B------:R-:W4:Y:S01]  /*b910*/  LDL R249, [R1+0x13c4] ;  /* 0x0013c40001f97983 */ /* 0x000f220000100800 */
[----:B------:R-:W-:-:S03]  /*b920*/  ISETP.GE.AND P0, PT, R231, RZ, PT ;  /* 0x000000ffe700720c */ /* 0x000fc60003f06270 */
[----:B------:R-:W4:Y:S01]  /*b930*/  LDL R231, [R1+0x13e8] ;  /* 0x0013e80001e77983 */ /* 0x000f220000100800 */
[----:B------:R-:W-:Y:S01]  /*b940*/  @!P6 IMAD.MOV R200, RZ, RZ, -R200 ;  /* 0x000000ffffc8e224 */ /* 0x000fe200078e0ac8 */
[C---:B------:R-:W-:Y:S01]  /*b950*/  ISETP.GT.U32.AND P6, PT, R27.reuse, R207, PT ;  /* 0x000000cf1b00720c */ /* 0x040fe20003fc4070 */
[----:B------:R-:W-:Y:S01]  /*b960*/  @!P1 IMAD.MOV R201, RZ, RZ, -R201 ;  /* 0x000000ffffc99224 */ /* 0x000fe200078e0ac9 */
[----:B------:R-:W-:Y:S01]  /*b970*/  @!P5 IADD3 R202, -R202, RZ, RZ ;  /* 0x000000ffcacad210 */ /* 0x000fe20007ffe1ff */
[----:B------:R-:W-:Y:S01]  /*b980*/  @!P2 IMAD.MOV R203, RZ, RZ, -R203 ;  /* 0x000000ffffcba224 */ /* 0x000fe200078e0acb */
[C---:B------:R-:W-:Y:S02]  /*b990*/  ISETP.GT.U32.AND P2, PT, R27.reuse, R209, PT ;  /* 0x000000d11b00720c */ /* 0x040fe40003f44070 */
[----:B------:R-:W-:-:S07]  /*b9a0*/  ISETP.GT.U32.AND P5, PT, R27, R208, PT ;  /* 0x000000d01b00720c */ /* 0x000fce0003fa4070 */
[----:B------:R-:W-:Y:S02]  /*b9b0*/  @!P6 IADD3 R207, R207, -R27, RZ ;  /* 0x8000001bcfcfe210 */ /* 0x000fe40007ffe0ff */
[C---:B------:R-:W-:Y:S02]  /*b9c0*/  ISETP.GT.U32.AND P6, PT, R27.reuse, R212, PT ;  /* 0x000000d41b00720c */ /* 0x040fe40003fc4070 */
[C---:B------:R-:W-:Y:S01]  /*b9d0*/  ISETP.GT.U32.AND P1, PT, R27.reuse, R207, PT ;  /* 0x000000cf1b00720c */ /* 0x040fe20003f24070 */
[----:B------:R-:W-:Y:S01]  /*b9e0*/  @!P3 IMAD.MOV R204, RZ, RZ, -R204 ;  /* 0x000000ffffccb224 */ /* 0x000fe200078e0acc */
[C---:B------:R-:W-:Y:S01]  /*b9f0*/  ISETP.GT.U32.AND P3, PT, R27.reuse, R210, PT ;  /* 0x000000d21b00720c */ /* 0x040fe20003f64070 */
[----:B------:R-:W-:Y:S01]  /*ba00*/  @!P4 IMAD.MOV R205, RZ, RZ, -R205 ;  /* 0x000000ffffcdc224 */ /* 0x000fe200078e0acd */
[C---:B------:R-:W-:Y:S01]  /*ba10*/  ISETP.GT.U32.AND P4, PT, R27.reuse, R211, PT ;  /* 0x000000d31b00720c */ /* 0x040fe20003f84070 */
[----:B------:R-:W-:Y:S01]  /*ba20*/  @!P0 IMAD.MOV R206, RZ, RZ, -R206 ;  /* 0x000000ffffce8224 */ /* 0x000fe200078e0ace */
[----:B------:R-:W-:Y:S01]  /*ba30*/  ISETP.GT.U32.AND P0, PT, R27, R213, PT ;  /* 0x000000d51b00720c */ /* 0x000fe20003f04070 */
[----:B------:R-:W-:-:S04]  /*ba40*/  @!P2 IMAD.IADD R209, R209, 0x1, -R27 ;  /* 0x00000001d1d1a824 */ /* 0x000fc800078e0a1b */
[--C-:B------:R-:W-:Y:S01]  /*ba50*/  @!P6 IMAD.IADD R212, R212, 0x1, -R27.reuse ;  /* 0x00000001d4d4e824 */ /* 0x100fe200078e0a1b */
[----:B------:R-:W-:Y:S01]  /*ba60*/  ISETP.GT.U32.AND P2, PT, R27, R216, PT ;  /* 0x000000d81b00720c */ /* 0x000fe20003f44070 */
[--C-:B------:R-:W-:Y:S01]  /*ba70*/  @!P1 IMAD.IADD R207, R207, 0x1, -R27.reuse ;  /* 0x00000001cfcf9824 */ /* 0x100fe200078e0a1b */
[C---:B------:R-:W-:Y:S01]  /*ba80*/  ISETP.GT.U32.AND P1, PT, R27.reuse, R214, PT ;  /* 0x000000d61b00720c */ /* 0x040fe20003f24070 */
[--C-:B------:R-:W-:Y:S01]  /*ba90*/  @!P5 IMAD.IADD R208, R208, 0x1, -R27.reuse ;  /* 0x00000001d0d0d824 */ /* 0x100fe200078e0a1b */
[C---:B------:R-:W-:Y:S02]  /*baa0*/  ISETP.GT.U32.AND P6, PT, R27.reuse, R212, PT ;  /* 0x000000d41b00720c */ /* 0x040fe40003fc4070 */
[----:B------:R-:W-:Y:S02]  /*bab0*/  ISETP.GT.U32.AND P5, PT, R27, R215, PT ;  /* 0x000000d71b00720c */ /* 0x000fe40003fa4070 */
[----:B------:R-:W-:Y:S01]  /*bac0*/  @!P3 IADD3 R210, R210, -R27, RZ ;  /* 0x8000001bd2d2b210 */ /* 0x000fe20007ffe0ff */
[--C-:B------:R-:W-:Y:S01]  /*bad0*/  @!P4 IMAD.IADD R211, R211, 0x1, -R27.reuse ;  /* 0x00000001d3d3c824 */ /* 0x100fe200078e0a1b */
[----:B------:R-:W-:Y:S01]  /*bae0*/  ISETP.GT.U32.AND P3, PT, R27, R217, PT ;  /* 0x000000d91b00720c */ /* 0x000fe20003f64070 */
[--C-:B------:R-:W-:Y:S01]  /*baf0*/  @!P0 IMAD.IADD R213, R213, 0x1, -R27.reuse ;  /* 0x00000001d5d58824 */ /* 0x100fe200078e0a1b */
[----:B------:R-:W-:Y:S01]  /*bb00*/  ISETP.GT.U32.AND P4, PT, R27, R218, PT ;  /* 0x000000da1b00720c */ /* 0x000fe20003f84070 */
[----:B------:R-:W-:-:S02]  /*bb10*/  @!P2 IMAD.IADD R216, R216, 0x1, -R27 ;  /* 0x00000001d8d8a824 */ /* 0x000fc400078e0a1b */
[--C-:B------:R-:W-:Y:S02]  /*bb20*/  @!P1 IMAD.IADD R214, R214, 0x1, -R27.reuse ;  /* 0x00000001d6d69824 */ /* 0x100fe400078e0a1b */
[--C-:B------:R-:W-:Y:S02]  /*bb30*/  @!P6 IMAD.IADD R212, R212, 0x1, -R27.reuse ;  /* 0x00000001d4d4e824 */ /* 0x100fe400078e0a1b */
[----:B------:R-:W-:-:S04]  /*bb40*/  @!P5 IMAD.IADD R215, R215, 0x1, -R27 ;  /* 0x00000001d7d7d824 */ /* 0x000fc800078e0a1b */
[----:B------:R-:W-:Y:S02]  /*bb50*/  @!P3 IMAD.IADD R217, R217, 0x1, -R27 ;  /* 0x00000001d9d9b824 */ /* 0x000fe400078e0a1b */
[----:B------:R-:W-:Y:S02]  /*bb60*/  @!P4 IADD3 R218, R218, -R27, RZ ;  /* 0x8000001bdadac210 */ /* 0x000fe40007ffe0ff */
[----:B------:R-:W-:-:S13]  /*bb70*/  ISETP.GT.U32.AND P4, PT, R27, R213, PT ;  /* 0x000000d51b00720c */ /* 0x000fda0003f84070 */
[----:B------:R-:W-:Y:S01]  /*bb80*/  @!P4 IMAD.IADD R213, R213, 0x1, -R27 ;  /* 0x00000001d5d5c824 */ /* 0x000fe200078e0a1b */
[----:B------:R-:W-:Y:S02]  /*bb90*/  ISETP.GT.U32.AND P4, PT, R27, R220, PT ;  /* 0x000000dc1b00720c */ /* 0x000fe40003f84070 */
[----:B--2---:R-:W-:Y:S02]  /*bba0*/  ISETP.GE.AND P6, PT, R24, RZ, PT ;  /* 0x000000ff1800720c */ /* 0x004fe40003fc6270 */
[----:B---3--:R-:W-:Y:S02]  /*bbb0*/  ISETP.GE.AND P0, PT, R30, RZ, PT ;  /* 0x000000ff1e00720c */ /* 0x008fe40003f06270 */
[----:B------:R-:W-:Y:S02]  /*bbc0*/  ISETP.GE.AND P1, PT, R29, RZ, PT ;  /* 0x000000ff1d00720c */ /* 0x000fe40003f26270 */
[----:B------:R-:W-:-:S07]  /*bbd0*/  ISETP.GE.AND P5, PT, R7, RZ, PT ;  /* 0x000000ff0700720c */ /* 0x000fce0003fa6270 */
[----:B------:R-:W-:Y:S01]  /*bbe0*/  @!P6 IMAD.MOV R207, RZ, RZ, -R207 ;  /* 0x000000ffffcfe224 */ /* 0x000fe200078e0acf */
[C---:B------:R-:W-:Y:S01]  /*bbf0*/  ISETP.GT.U32.AND P6, PT, R27.reuse, R216, PT ;  /* 0x000000d81b00720c */ /* 0x040fe20003fc4070 */
[----:B------:R-:W2:Y:S01]  /*bc00*/  LDL R30, [R1+0x13a0] ;  /* 0x0013a000011e7983 */ /* 0x000ea20000100800 */
[----:B------:R-:W-:Y:S01]  /*bc10*/  @!P0 IMAD.MOV R208, RZ, RZ, -R208 ;  /* 0x000000ffffd08224 */ /* 0x000fe200078e0ad0 */
[C---:B------:R-:W-:Y:S02]  /*bc20*/  ISETP.GT.U32.AND P0, PT, R27.reuse, R214, PT ;  /* 0x000000d61b00720c */ /* 0x040fe40003f04070 */
[----:B------:R-:W3:Y:S01]  /*bc30*/  LDL R29, [R1+0x139c] ;  /* 0x00139c00011d7983 */ /* 0x000ee20000100800 */
[----:B------:R-:W-:Y:S01]  /*bc40*/  @!P1 IMAD.MOV R209, RZ, RZ, -R209 ;  /* 0x000000ffffd19224 */ /* 0x000fe200078e0ad1 */
[C---:B------:R-:W-:Y:S02]  /*bc50*/  ISETP.GT.U32.AND P1, PT, R27.reuse, R215, PT ;  /* 0x000000d71b00720c */ /* 0x040fe40003f24070 */
[----:B------:R-:W2:Y:S01]  /*bc60*/  LDL R7, [R1+0x13b8] ;  /* 0x0013b80001077983 */ /* 0x000ea20000100800 */
[----:B------:R-:W-:Y:S01]  /*bc70*/  @!P5 IMAD.MOV R210, RZ, RZ, -R210 ;  /* 0x000000ffffd2d224 */ /* 0x000fe200078e0ad2 */
[----:B------:R-:W-:-:S02]  /*bc80*/  ISETP.GT.U32.AND P5, PT, R27, R218, PT ;  /* 0x000000da1b00720c */ /* 0x000fc40003fa4070 */
[----:B------:R-:W-:Y:S01]  /*bc90*/  IADD3 R24, R252, 0xfd, RZ ;  /* 0x000000fdfc187810 */ /* 0x000fe20007ffe0ff */
[--C-:B------:R-:W-:Y:S01]  /*bca0*/  @!P6 IMAD.IADD R216, R216, 0x1, -R27.reuse ;  /* 0x00000001d8d8e824 */ /* 0x100fe200078e0a1b */
[C---:B------:R-:W-:Y:S02]  /*bcb0*/  ISETP.GT.U32.AND P6, PT, R27.reuse, R223, PT ;  /* 0x000000df1b00720c */ /* 0x040fe40003fc4070 */
[----:B------:R-:W-:Y:S02]  /*bcc0*/  @!P0 IADD3 R214, R214, -R27, RZ ;  /* 0x8000001bd6d68210 */ /* 0x000fe40007ffe0ff */
[----:B------:R-:W-:Y:S01]  /*bcd0*/  ISETP.GT.U32.AND P0, PT, R27, R221, PT ;  /* 0x000000dd1b00720c */ /* 0x000fe20003f04070 */
[----:B------:R-:W-:Y:S01]  /*bce0*/  @!P1 IMAD.IADD R215, R215, 0x1, -R27 ;  /* 0x00000001d7d79824 */ /* 0x000fe200078e0a1b */
[----:B------:R-:W-:-:S03]  /*bcf0*/  ISETP.GT.U32.AND P1, PT, R27, R222, PT ;  /* 0x000000de1b00720c */ /* 0x000fc60003f24070 */
[----:B------:R-:W-:Y:S01]  /*bd00*/  @!P5 IMAD.IADD R218, R218, 0x1, -R27 ;  /* 0x00000001dadad824 */ /* 0x000fe200078e0a1b */
[----:B----4-:R-:W-:Y:S02]  /*bd10*/  ISETP.GE.AND P2, PT, R249, RZ, PT ;  /* 0x000000fff900720c */ /* 0x010fe40003f46270 */
[----:B------:R-:W4:Y:S01]  /*bd20*/  LDL R249, [R1+0x13ac] ;  /* 0x0013ac0001f97983 */ /* 0x000f220000100800 */
[----:B------:R-:W-:-:S03]  /*bd30*/  ISETP.GE.AND P3, PT, R231, RZ, PT ;  /* 0x000000ffe700720c */ /* 0x000fc60003f66270 */
[----:B------:R-:W2:Y:S07]  /*bd40*/  LDL R231, [R1+0x13c0] ;  /* 0x0013c00001e77983 */ /* 0x000eae0000100800 */
[----:B------:R-:W-:Y:S01]  /*bd50*/  @!P2 IMAD.MOV R211, RZ, RZ, -R211 ;  /* 0x000000ffffd3a224 */ /* 0x000fe200078e0ad3 */
[C---:B------:R-:W-:Y:S01]  /*bd60*/  ISETP.GT.U32.AND P2, PT, R27.reuse, R217, PT ;  /* 0x000000d91b00720c */ /* 0x040fe20003f44070 */
[----:B------:R1:W-:Y:S01]  /*bd70*/  STL [R1+0x11e4], R24 ;  /* 0x0011e41801007387 */ /* 0x0003e20000100800 */
[----:B------:R-:W-:Y:S01]  /*bd80*/  @!P3 IMAD.MOV R212, RZ, RZ, -R212 ;  /* 0x000000ffffd4b224 */ /* 0x000fe200078e0ad4 */
[----:B------:R-:W-:-:S10]  /*bd90*/  ISETP.GT.U32.AND P3, PT, R27, R219, PT ;  /* 0x000000db1b00720c */ /* 0x000fd40003f64070 */
[----:B------:R-:W-:Y:S01]  /*bda0*/  @!P2 IMAD.IADD R217, R217, 0x1, -R27 ;  /* 0x00000001d9d9a824 */ /* 0x000fe200078e0a1b */
[----:B------:R-:W-:Y:S02]  /*bdb0*/  ISETP.GT.U32.AND P2, PT, R27, R224, PT ;  /* 0x000000e01b00720c */ /* 0x000fe40003f44070 */
[----:B------:R-:W2:Y:S02]  /*bdc0*/  LDL R27, [R1+0x13e4] ;  /* 0x0013e400011b7983 */ /* 0x000ea40000100800 */
[----:B--2---:R-:W-:Y:S02]  /*bdd0*/  ISETP.GE.AND P5, PT, R27, RZ, PT ;  /* 0x000000ff1b00720c */ /* 0x004fe40003fa6270 */
[----:B------:R-:W-:-:S05]  /*bde0*/  IABS R27, c[0x0][0x17c] ;  /* 0x00005f00001b7a13 */ /* 0x000fca0000000000 */
[--C-:B------:R-:W-:Y:S01]  /*bdf0*/  @!P3 IMAD.IADD R219, R219, 0x1, -R27.reuse ;  /* 0x00000001dbdbb824 */ /* 0x100fe200078e0a1b */
[----:B------:R-:W-:Y:S01]  /*be00*/  @!P1 IADD3 R222, R222, -R27, RZ ;  /* 0x8000001bdede9210 */ /* 0x000fe20007ffe0ff */
[--C-:B------:R-:W-:Y:S01]  /*be10*/  @!P4 IMAD.IADD R220, R220, 0x1, -R27.reuse ;  /* 0x00000001dcdcc824 */ /* 0x100fe200078e0a1b */
[----:B------:R-:W-:Y:S01]  /*be20*/  ISETP.GE.AND P3, PT, R30, RZ, PT ;  /* 0x000000ff1e00720c */ /* 0x000fe20003f66270 */
[--C-:B------:R-:W-:Y:S01]  /*be30*/  @!P0 IMAD.IADD R221, R221, 0x1, -R27.reuse ;  /* 0x00000001dddd8824 */ /* 0x100fe200078e0a1b */
[----:B---3--:R-:W-:Y:S01]  /*be40*/  ISETP.GE.AND P4, PT, R29, RZ, PT ;  /* 0x000000ff1d00720c */ /* 0x008fe20003f86270 */
[--C-:B------:R-:W-:Y:S01]  /*be50*/  @!P6 IMAD.IADD R223, R223, 0x1, -R27.reuse ;  /* 0x00000001dfdfe824 */ /* 0x100fe200078e0a1b */
[----:B------:R-:W-:Y:S01]  /*be60*/  ISETP.GE.AND P0, PT, R7, RZ, PT ;  /* 0x000000ff0700720c */ /* 0x000fe20003f06270 */
[----:B------:R-:W-:Y:S01]  /*be70*/  @!P2 IMAD.IADD R224, R224, 0x1, -R27 ;  /* 0x00000001e0e0a824 */ /* 0x000fe200078e0a1b */
[----:B----4-:R-:W-:Y:S01]  /*be80*/  ISETP.GE.AND P1, PT, R249, RZ, PT ;  /* 0x000000fff900720c */ /* 0x010fe20003f26270 */
[----:B------:R-:W-:Y:S01]  /*be90*/  @!P5 IMAD.MOV R213, RZ, RZ, -R213 ;  /* 0x000000ffffd5d224 */ /* 0x000fe200078e0ad5 */
[----:B------:R-:W-:Y:S01]  /*bea0*/  ISETP.GE.AND P6, PT, R231, RZ, PT ;  /* 0x000000ffe700720c */ /* 0x000fe20003fc6270 */
[----:B------:R-:W2:Y:S01]  /*beb0*/  LDL R7, [R1+0x1398] ;  /* 0x0013980001077983 */ /* 0x000ea20000100800 */
[----:B------:R-:W-:-:S02]  /*bec0*/  ISETP.GT.U32.AND P2, PT, R27, R219, PT ;  /* 0x000000db1b00720c */ /* 0x000fc40003f44070 */
[C---:B------:R-:W-:Y:S01]  /*bed0*/  ISETP.GT.U32.AND P5, PT, R27.reuse, R224, PT ;  /* 0x000000e01b00720c */ /* 0x040fe20003fa4070 */
        /* <DEDUP_REMOVED lines=8> */
[----:B------:R-:W3:Y:S01]  /*bf60*/  LDL R231, [R1+0x1354] ;  /* 0x0013540001e77983 */ /* 0x000ee20000100800 */
[----:B------:R-:W-:Y:S01]  /*bf70*/  @!P6 IADD3 R218, -R218, RZ, RZ ;  /* 0x000000ffdadae210 */ /* 0x000fe20007ffe1ff */
[----:B------:R-:W-:Y:S01]  /*bf80*/  @!P2 IMAD.IADD R219, R219, 0x1, -R27 ;  /* 0x00000001dbdba824 */ /* 0x000fe200078e0a1b */
[----:B------:R-:W-:Y:S01]  /*bf90*/  ISETP.GT.U32.AND P6, PT, R27, R225, PT ;  /* 0x000000e11b00720c */ /* 0x000fe20003fc4070 */
[----:B------:R-:W4:Y:S04]  /*bfa0*/  LDL R30, [R1+0x1380] ;  /* 0x00138000011e7983 */ /* 0x000f280000100800 */
[----:B------:R-:W2:Y:S04]  /*bfb0*/  LDL R27, [R1+0x1374] ;  /* 0x00137400011b7983 */ /* 0x000ea80000100800 */
[----:B------:R-:W3:Y:S04]  /*bfc0*/  LDL R29, [R1+0x1378] ;  /* 0x00137800011d7983 */ /* 0x000ee80000100800 */
[----:B------:R-:W3:Y:S01]  /*bfd0*/  LDL R249, [R1+0x1394] ;  /* 0x0013940001f97983 */ /* 0x000ee20000100800 */
[----:B-1----:R-:W-:-:S02]  /*bfe0*/  IABS R24, R24 ;  /* 0x0000001800187213 */ /* 0x002fc40000000000 */
[----:B--2---:R-:W-:Y:S02]  /*bff0*/  ISETP.GE.AND P2, PT, R27, RZ, PT ;  /* 0x000000ff1b00720c */ /* 0x004fe40003f46270 */
[----:B------:R-:W-:-:S05]  /*c000*/  IABS R27, c[0x0][0x17c] ;  /* 0x00005f00001b7a13 */ /* 0x000fca0000000000 */
[--C-:B------:R-:W-:Y:S01]  /*c010*/  @!P4 IMAD.IADD R221, R221, 0x1, -R27.reuse ;  /* 0x00000001ddddc824 */ /* 0x100fe200078e0a1b */
[----:B------:R-:W-:Y:S01]  /*c020*/  ISETP.GT.U32.AND P4, PT, R27, R227, PT ;  /* 0x000000e31b00720c */ /* 0x000fe20003f84070 */
[--C-:B------:R-:W-:Y:S01]  /*c030*/  @!P1 IMAD.IADD R223, R223, 0x1, -R27.reuse ;  /* 0x00000001dfdf9824 */ /* 0x100fe200078e0a1b */
[C---:B------:R-:W-:Y:S01]  /*c040*/  ISETP.GT.U32.AND P1, PT, R27.reuse, R229, PT ;  /* 0x000000e51b00720c */ /* 0x040fe20003f24070 */
[--C-:B------:R-:W-:Y:S01]  /*c050*/  @!P3 IMAD.IADD R220, R220, 0x1, -R27.reuse ;  /* 0x00000001dcdcb824 */ /* 0x100fe200078e0a1b */
[C---:B------:R-:W-:Y:S01]  /*c060*/  ISETP.GT.U32.AND P3, PT, R27.reuse, R226, PT ;  /* 0x000000e21b00720c */ /* 0x040fe20003f64070 */
[----:B------:R-:W-:Y:S01]  /*c070*/  @!P0 IMAD.IADD R222, R222, 0x1, -R27 ;  /* 0x00000001dede8824 */ /* 0x000fe200078e0a1b */
[----:B------:R-:W-:-:S07]  /*c080*/  ISETP.GT.U32.AND P0, PT, R27, R228, PT ;  /* 0x000000e41b00720c */ /* 0x000fce0003f04070 */
[----:B------:R-:W-:Y:S01]  /*c090*/  @!P4 IMAD.IADD R227, R227, 0x1, -R27 ;  /* 0x00000001e3e3c824 */ /* 0x000fe200078e0a1b */
[----:B------:R-:W-:Y:S01]  /*c0a0*/  ISETP.GE.AND P4, PT, R7, RZ, PT ;  /* 0x000000ff0700720c */ /* 0x000fe20003f86270 */
[----:B------:R-:W-:-:S04]  /*c0b0*/  IMAD.HI.U32 R7, R25, R24, RZ ;  /* 0x0000001819077227 */ /* 0x000fc800078e00ff */
[----:B------:R-:W-:Y:S01]  /*c0c0*/  @!P1 IMAD.IADD R229, R229, 0x1, -R27 ;  /* 0x00000001e5e59824 */ /* 0x000fe200078e0a1b */
[----:B---3--:R-:W-:Y:S01]  /*c0d0*/  ISETP.GE.AND P1, PT, R231, RZ, PT ;  /* 0x000000ffe700720c */ /* 0x008fe20003f26270 */
[----:B------:R-:W-:Y:S01]  /*c0e0*/  IMAD.MOV R231, RZ, RZ, -R7 ;  /* 0x000000ffffe77224 */ /* 0x000fe200078e0a07 */
[----:B------:R-:W-:Y:S01]  /*c0f0*/  @!P3 IADD3 R226, R226, -R27, RZ ;  /* 0x8000001be2e2b210 */ /* 0x000fe20007ffe0ff */
[--C-:B------:R-:W-:Y:S01]  /*c100*/  @!P5 IMAD.IADD R224, R224, 0x1, -R27.reuse ;  /* 0x00000001e0e0d824 */ /* 0x100fe200078e0a1b */
[----:B----4-:R-:W-:Y:S01]  /*c110*/  ISETP.GE.AND P5, PT, R30, RZ, PT ;  /* 0x000000ff1e00720c */ /* 0x010fe20003fa6270 */
[----:B------:R-:W-:Y:S01]  /*c120*/  @!P0 IMAD.IADD R228, R228, 0x1, -R27 ;  /* 0x00000001e4e48824 */ /* 0x000fe200078e0a1b */
[----:B------:R-:W-:Y:S01]  /*c130*/  ISETP.GE.AND P3, PT, R29, RZ, PT ;  /* 0x000000ff1d00720c */ /* 0x000fe20003f66270 */
[----:B------:R-:W2:Y:S01]  /*c140*/  LDL R30, [R1+0x1338] ;  /* 0x00133800011e7983 */ /* 0x000ea20000100800 */
[----:B------:R-:W-:Y:S01]  /*c150*/  ISETP.GE.AND P0, PT, R249, RZ, PT ;  /* 0x000000fff900720c */ /* 0x000fe20003f06270 */
[----:B------:R-:W-:-:S02]  /*c160*/  IMAD R24, R27, R231, R24 ;  /* 0x000000e71b187224 */ /* 0x000fc400078e0218 */
[----:B------:R-:W3:Y:S04]  /*c170*/  LDL R29, [R1+0x1370] ;  /* 0x00137000011d7983 */ /* 0x000ee80000100800 */
[----:B------:R-:W4:Y:S04]  /*c180*/  LDL R7, [R1+0x1320] ;  /* 0x0013200001077983 */ /* 0x000f280000100800 */
[----:B------:R-:W2:Y:S04]  /*c190*/  LDL R249, [R1+0x131c] ;  /* 0x00131c0001f97983 */ /* 0x000ea80000100800 */
[----:B------:R-:W2:Y:S01]  /*c1a0*/  LDL.LU R231, [R1+0x18f4] ;  /* 0x0018f40001e77983 */ /* 0x000ea20000300800 */
[----:B------:R-:W-:Y:S01]  /*c1b0*/  @!P6 IMAD.IADD R225, R225, 0x1, -R27 ;  /* 0x00000001e1e1e824 */ /* 0x000fe200078e0a1b */
[----:B------:R-:W-:Y:S01]  /*c1c0*/  ISETP.GT.U32.AND P6, PT, R27, R230, PT ;  /* 0x000000e61b00720c */ /* 0x000fe20003fc4070 */
[----:B------:R-:W-:Y:S01]  /*c1d0*/  @!P2 IMAD.MOV R219, RZ, RZ, -R219 ;  /* 0x000000ffffdba224 */ /* 0x000fe200078e0adb */
[----:B------:R-:W-:Y:S01]  /*c1e0*/  @!P3 IADD3 R221, -R221, RZ, RZ ;  /* 0x000000ffddddb210 */ /* 0x000fe20007ffe1ff */
[----:B------:R-:W-:Y:S01]  /*c1f0*/  @!P5 IMAD.MOV R220, RZ, RZ, -R220 ;  /* 0x000000ffffdcd224 */ /* 0x000fe200078e0adc */
[C---:B------:R-:W-:Y:S01]  /*c200*/  ISETP.GT.U32.AND P2, PT, R27.reuse, R225, PT ;  /* 0x000000e11b00720c */ /* 0x040fe20003f44070 */
[----:B------:R-:W-:Y:S01]  /*c210*/  @!P4 IMAD.MOV R222, RZ, RZ, -R222 ;  /* 0x000000ffffdec224 */ /* 0x000fe200078e0ade */
[C---:B------:R-:W-:Y:S01]  /*c220*/  ISETP.GT.U32.AND P5, PT, R27.reuse, R226, PT ;  /* 0x000000e21b00720c */ /* 0x040fe20003fa4070 */
[----:B------:R-:W-:Y:S01]  /*c230*/  @!P0 IMAD.MOV R223, RZ, RZ, -R223 ;  /* 0x000000ffffdf8224 */ /* 0x000fe200078e0adf */
[----:B------:R-:W-:-:S05]  /*c240*/  ISETP.GT.U32.AND P3, PT, R27, R227, PT ;  /* 0x000000e31b00720c */ /* 0x000fca0003f64070 */
[--C-:B------:R-:W-:Y:S01]  /*c250*/  @!P6 IMAD.IADD R230, R230, 0x1, -R27.reuse ;  /* 0x00000001e6e6e824 */ /* 0x100fe200078e0a1b */
[C---:B------:R-:W-:Y:S02]  /*c260*/  ISETP.GT.U32.AND P4, PT, R27.reuse, R228, PT ;  /* 0x000000e41b00720c */ /* 0x040fe40003f84070 */
[C---:B------:R-:W-:Y:S02]  /*c270*/  ISETP.GT.U32.AND P0, PT, R27.reuse, R229, PT ;  /* 0x000000e51b00720c */ /* 0x040fe40003f04070 */
[----:B------:R-:W-:Y:S01]  /*c280*/  ISETP.GT.U32.AND P6, PT, R27, R230, PT ;  /* 0x000000e61b00720c */ /* 0x000fe20003fc4070 */
[----:B------:R-:W-:Y:S02]  /*c290*/  @!P1 IMAD.MOV R224, RZ, RZ, -R224 ;  /* 0x000000ffffe09224 */ /* 0x000fe400078e0ae0 */
[--C-:B------:R-:W-:Y:S01]  /*c2a0*/  @!P2 IMAD.IADD R225, R225, 0x1, -R27.reuse ;  /* 0x00000001e1e1a824 */ /* 0x100fe200078e0a1b */
[C---:B------:R-:W-:Y:S01]  /*c2b0*/  ISETP.GT.U32.AND P2, PT, R27.reuse, R232, PT ;  /* 0x000000e81b00720c */ /* 0x040fe20003f44070 */
[--C-:B------:R-:W-:Y:S01]  /*c2c0*/  @!P5 IMAD.IADD R226, R226, 0x1, -R27.reuse ;  /* 0x00000001e2e2d824 */ /* 0x100fe200078e0a1b */
[----:B------:R-:W-:Y:S01]  /*c2d0*/  ISETP.GT.U32.AND P5, PT, R27, R233, PT ;  /* 0x000000e91b00720c */ /* 0x000fe20003fa4070 */
[--C-:B------:R-:W-:Y:S01]  /*c2e0*/  @!P3 IMAD.IADD R227, R227, 0x1, -R27.reuse ;  /* 0x00000001e3e3b824 */ /* 0x100fe200078e0a1b */
[C---:B------:R-:W-:Y:S01]  /*c2f0*/  ISETP.GT.U32.AND P3, PT, R27.reuse, R234, PT ;  /* 0x000000ea1b00720c */ /* 0x040fe20003f64070 */
[----:B------:R-:W-:Y:S01]  /*c300*/  @!P4 IMAD.IADD R228, R228, 0x1, -R27 ;  /* 0x00000001e4e4c824 */ /* 0x000fe200078e0a1b */
[----:B------:R-:W-:-:S02]  /*c310*/  ISETP.GT.U32.AND P4, PT, R27, R235, PT ;  /* 0x000000eb1b00720c */ /* 0x000fc40003f84070 */
[----:B------:R-:W-:Y:S01]  /*c320*/  @!P0 IADD3 R229, R229, -R27, RZ ;  /* 0x8000001be5e58210 */ /* 0x000fe20007ffe0ff */
[----:B------:R-:W-:Y:S01]  /*c330*/  @!P6 IMAD.IADD R230, R230, 0x1, -R27 ;  /* 0x00000001e6e6e824 */ /* 0x000fe200078e0a1b */
[C---:B------:R-:W-:Y:S02]  /*c340*/  ISETP.GT.U32.AND P0, PT, R27.reuse, R236, PT ;  /* 0x000000ec1b00720c */ /* 0x040fe40003f04070 */
[----:B--2---:R-:W-:Y:S02]  /*c350*/  ISETP.GT.U32.AND P1, PT, R27, R231, PT ;  /* 0x000000e71b00720c */ /* 0x004fe40003f24070 */
[----:B------:R-:W2:Y:S02]  /*c360*/  LDL R27, [R1+0x133c] ;  /* 0x00133c00011b7983 */ /* 0x000ea40000100800 */
[----:B--2---:R-:W-:Y:S02]  /*c370*/  ISETP.GE.AND P6, PT, R27, RZ, PT ;  /* 0x000000ff1b00720c */ /* 0x004fe40003fc6270 */
[----:B------:R-:W-:-:S07]  /*c380*/  IABS R27, c[0x0][0x17c] ;  /* 0x00005f00001b7a13 */ /* 0x000fce0000000000 */
[----:B------:R-:W-:Y:S02]  /*c390*/  @!P1 IMAD.IADD R231, R231, 0x1, -R27 ;  /* 0x00000001e7e79824 */ /* 0x000fe400078e0a1b */
[----:B------:R-:W2:Y:S02]  /*c3a0*/  LDL R27, [R1+0x1368] ;  /* 0x00136800011b7983 */ /* 0x000ea40000100800 */
[----:B------:R-:W-:Y:S02]  /*c3b0*/  @!P6 IADD3 R225, -R225, RZ, RZ ;  /* 0x000000ffe1e1e210 */ /* 0x000fe40007ffe1ff */
[----:B--2---:R-:W-:Y:S02]  /*c3c0*/  ISETP.GE.AND P1, PT, R27, RZ, PT ;  /* 0x000000ff1b00720c */ /* 0x004fe40003f26270 */
[----:B------:R-:W-:-:S05]  /*c3d0*/  IABS R27, c[0x0][0x17c] ;  /* 0x00005f00001b7a13 */ /* 0x000fca0000000000 */
[--C-:B------:R-:W-:Y:S01]  /*c3e0*/  @!P2 IMAD.IADD R232, R232, 0x1, -R27.reuse ;  /* 0x00000001e8e8a824 */ /* 0x100fe200078e0a1b */
[----:B------:R-:W-:Y:S01]  /*c3f0*/  ISETP.GE.AND P2, PT, R30, RZ, PT ;  /* 0x000000ff1e00720c */ /* 0x000fe20003f46270 */
[--C-:B------:R-:W-:Y:S01]  /*c400*/  @!P3 IMAD.IADD R234, R234, 0x1, -R27.reuse ;  /* 0x00000001eaeab824 */ /* 0x100fe200078e0a1b */
[----:B----4-:R-:W-:Y:S01]  /*c410*/  ISETP.GE.AND P3, PT, R7, RZ, PT ;  /* 0x000000ff0700720c */ /* 0x010fe20003f66270 */
[--C-:B------:R-:W-:Y:S01]  /*c420*/  @!P5 IMAD.IADD R233, R233, 0x1, -R27.reuse ;  /* 0x00000001e9e9d824 */ /* 0x100fe200078e0a1b */
[----:B---3--:R-:W-:Y:S01]  /*c430*/  ISETP.GE.AND P5, PT, R29, RZ, PT ;  /* 0x000000ff1d00720c */ /* 0x008fe20003fa6270 */
[--C-:B------:R-:W-:Y:S02]  /*c440*/  @!P4 IMAD.IADD R235, R235, 0x1, -R27.reuse ;  /* 0x00000001ebebc824 */ /* 0x100fe400078e0a1b */
[----:B------:R-:W-:Y:S01]  /*c450*/  @!P0 IMAD.IADD R236, R236, 0x1, -R27 ;  /* 0x00000001ecec8824 */ /* 0x000fe200078e0a1b */
[----:B------:R-:W-:Y:S01]  /*c460*/  ISETP.GE.AND P4, PT, R249, RZ, PT ;  /* 0x000000fff900720c */ /* 0x000fe20003f86270 */
[----:B------:R-:W-:Y:S01]  /*c470*/  @!P1 IMAD.MOV R226, RZ, RZ, -R226 ;  /* 0x000000ffffe29224 */ /* 0x000fe200078e0ae2 */
[C---:B------:R-:W-:Y:S01]  /*c480*/  ISETP.GT.U32.AND P0, PT, R27.reuse, R231, PT ;  /* 0x000000e71b00720c */ /* 0x040fe20003f04070 */
[----:B------:R-:W2:Y:S01]  /*c490*/  LDL R249, [R1+0x1310] ;  /* 0x0013100001f97983 */ /* 0x000ea20000100800 */
[C---:B------:R-:W-:Y:S01]  /*c4a0*/  ISETP.GT.U32.AND P1, PT, R27.reuse, R232, PT ;  /* 0x000000e81b00720c */ /* 0x040fe20003f24070 */
[----:B------:R-:W-:Y:S01]  /*c4b0*/  @!P2 IMAD.MOV R227, RZ, RZ, -R227 ;  /* 0x000000ffffe3a224 */ /* 0x000fe200078e0ae3 */
[C---:B------:R-:W-:Y:S01]  /*c4c0*/  ISETP.GT.U32.AND P2, PT, R27.reuse, R233, PT ;  /* 0x000000e91b00720c */ /* 0x040fe20003f44070 */
[----:B------:R-:W-:Y:S01]  /*c4d0*/  @!P3 IMAD.MOV R229, RZ, RZ, -R229 ;  /* 0x000000ffffe5b224 */ /* 0x000fe200078e0ae5 */
[C---:B------:R-:W-:Y:S01]  /*c4e0*/  ISETP.GT.U32.AND P6, PT, R27.reuse, R234, PT ;  /* 0x000000ea1b00720c */ /* 0x040fe20003fc4070 */
[----:B------:R-:W-:Y:S01]  /*c4f0*/  @!P5 IMAD.MOV R228, RZ, RZ, -R228 ;  /* 0x000000ffffe4d224 */ /* 0x000fe200078e0ae4 */
[C---:B------:R-:W-:Y:S01]  /*c500*/  ISETP.GT.U32.AND P3, PT, R27.reuse, R235, PT ;  /* 0x000000eb1b00720c */ /* 0x040fe20003f64070 */
[----:B------:R-:W3:Y:S01]  /*c510*/  LDL R30, [R1+0x12f4] ;  /* 0x0012f400011e7983 */ /* 0x000ee20000100800 */
[----:B------:R-:W-:-:S02]  /*c520*/  ISETP.GT.U32.AND P5, PT, R27, R236, PT ;  /* 0x000000ec1b00720c */ /* 0x000fc40003fa4070 */
[----:B------:R-:W-:Y:S01]  /*c530*/  IADD3 R7, R252, 0xfe, RZ ;  /* 0x000000fefc077810 */ /* 0x000fe20007ffe0ff */
[----:B------:R-:W4:Y:S01]  /*c540*/  LDL R29, [R1+0x12f0] ;  /* 0x0012f000011d7983 */ /* 0x000f220000100800 */
[----:B------:R-:W-:Y:S01]  /*c550*/  @!P4 IMAD.MOV R230, RZ, RZ, -R230 ;  /* 0x000000ffffe6c224 */ /* 0x000fe200078e0ae6 */
[----:B------:R-:W-:Y:S01]  /*c560*/  ISETP.GT.U32.AND P4, PT, R27, R237, PT ;  /* 0x000000ed1b00720c */ /* 0x000fe20003f84070 */
[--C-:B------:R-:W-:Y:S01]  /*c570*/  @!P0 IMAD.IADD R231, R231, 0x1, -R27.reuse ;  /* 0x00000001e7e78824 */ /* 0x100fe200078e0a1b */
[----:B------:R1:W-:Y:S01]  /*c580*/  STL [R1+0x15d8], R252 ;  /* 0x0015d8fc01007387 */ /* 0x0003e20000100800 */
[--C-:B------:R-:W-:Y:S01]  /*c590*/  @!P1 IMAD.IADD R232, R232, 0x1, -R27.reuse ;  /* 0x00000001e8e89824 */ /* 0x100fe200078e0a1b */
[----:B------:R-:W-:Y:S01]  /*c5a0*/  @!P2 IADD3 R233, R233, -R27, RZ ;  /* 0x8000001be9e9a210 */ /* 0x000fe20007ffe0ff */
[--C-:B------:R-:W-:Y:S01]  /*c5b0*/  @!P6 IMAD.IADD R234, R234, 0x1, -R27.reuse ;  /* 0x00000001eaeae824 */ /* 0x100fe200078e0a1b */
[----:B------:R-:W-:Y:S01]  /*c5c0*/  ISETP.GT.U32.AND P0, PT, R27, R238, PT ;  /* 0x000000ee1b00720c */ /* 0x000fe20003f04070 */
[--C-:B------:R-:W-:Y:S01]  /*c5d0*/  @!P3 IMAD.IADD R235, R235, 0x1, -R27.reuse ;  /* 0x00000001ebebb824 */ /* 0x100fe200078e0a1b */
[C---:B------:R-:W-:Y:S01]  /*c5e0*/  ISETP.GT.U32.AND P1, PT, R27.reuse, R239, PT ;  /* 0x000000ef1b00720c */ /* 0x040fe20003f24070 */
[----:B------:R-:W-:Y:S01]  /*c5f0*/  @!P5 IMAD.IADD R236, R236, 0x1, -R27 ;  /* 0x00000001ececd824 */ /* 0x000fe200078e0a1b */
[C---:B------:R-:W-:Y:S01]  /*c600*/  ISETP.GT.U32.AND P2, PT, R27.reuse, R240, PT ;  /* 0x000000f01b00720c */ /* 0x040fe20003f44070 */
[----:B-1----:R-:W2:Y:S01]  /*c610*/  LDL R252, [R1+0x12f8] ;  /* 0x0012f80001fc7983 */ /* 0x002ea20000100800 */
[----:B------:R-:W-:-:S02]  /*c620*/  ISETP.GT.U32.AND P6, PT, R27, R241, PT ;  /* 0x000000f11b00720c */ /* 0x000fc40003fc4070 */
[----:B------:R-:W-:Y:S01]  /*c630*/  ISETP.GT.U32.AND P3, PT, R27, R242, PT ;  /* 0x000000f21b00720c */ /* 0x000fe20003f64070 */
[----:B------:R1:W-:Y:S04]  /*c640*/  STL [R1+0x11e0], R7 ;  /* 0x0011e00701007387 */ /* 0x0003e80000100800 */
[----:B------:R-:W2:Y:S02]  /*c650*/  LDL R27, [R1+0x1318] ;  /* 0x00131800011b7983 */ /* 0x000ea40000100800 */
[----:B--2---:R-:W-:Y:S02]  /*c660*/  ISETP.GE.AND P5, PT, R27, RZ, PT ;  /* 0x000000ff1b00720c */ /* 0x004fe40003fa6270 */
[----:B------:R-:W-:-:S05]  /*c670*/  IABS R27, c[0x0][0x17c] ;  /* 0x00005f00001b7a13 */ /* 0x000fca0000000000 */
[----:B------:R-:W-:Y:S02]  /*c680*/  @!P4 IMAD.IADD R237, R237, 0x1, -R27 ;  /* 0x00000001ededc824 */ /* 0x000fe400078e0a1b */
[----:B------:R-:W2:Y:S04]  /*c690*/  LDL R27, [R1+0x1314] ;  /* 0x00131400011b7983 */ /* 0x000ea80000100800 */
[----:B------:R-:W-:Y:S01]  /*c6a0*/  @!P5 IMAD.MOV R231, RZ, RZ, -R231 ;  /* 0x000000ffffe7d224 */ /* 0x000fe200078e0ae7 */
[----:B--2---:R-:W-:Y:S02]  /*c6b0*/  ISETP.GE.AND P4, PT, R27, RZ, PT ;  /* 0x000000ff1b00720c */ /* 0x004fe40003f86270 */
[----:B------:R-:W-:-:S05]  /*c6c0*/  IABS R27, c[0x0][0x17c] ;  /* 0x00005f00001b7a13 */ /* 0x000fca0000000000 */
[--C-:B------:R-:W-:Y:S01]  /*c6d0*/  @!P0 IMAD.IADD R238, R238, 0x1, -R27.reuse ;  /* 0x00000001eeee8824 */ /* 0x100fe200078e0a1b */
[----:B------:R-:W-:Y:S01]  /*c6e0*/  ISETP.GE.AND P0, PT, R249, RZ, PT ;  /* 0x000000fff900720c */ /* 0x000fe20003f06270 */
[--C-:B------:R-:W-:Y:S01]  /*c6f0*/  @!P1 IMAD.IADD R239, R239, 0x1, -R27.reuse ;  /* 0x00000001efef9824 */ /* 0x100fe200078e0a1b */
[----:B------:R-:W-:Y:S01]  /*c700*/  ISETP.GE.AND P1, PT, R252, RZ, PT ;  /* 0x000000fffc00720c */ /* 0x000fe20003f26270 */
[--C-:B------:R-:W-:Y:S01]  /*c710*/  @!P2 IMAD.IADD R240, R240, 0x1, -R27.reuse ;  /* 0x00000001f0f0a824 */ /* 0x100fe200078e0a1b */
[----:B---3--:R-:W-:Y:S01]  /*c720*/  ISETP.GE.AND P2, PT, R30, RZ, PT ;  /* 0x000000ff1e00720c */ /* 0x008fe20003f46270 */
[----:B------:R-:W-:Y:S01]  /*c730*/  @!P3 IMAD.IADD R242, R242, 0x1, -R27 ;  /* 0x00000001f2f2b824 */ /* 0x000fe200078e0a1b */
[----:B------:R-:W-:Y:S01]  /*c740*/  @!P6 IADD3 R241, R241, -R27, RZ ;  /* 0x8000001bf1f1e210 */ /* 0x000fe20007ffe0ff */
[----:B------:R-:W-:Y:S01]  /*c750*/  @!P4 IMAD.MOV R232, RZ, RZ, -R232 ;  /* 0x000000ffffe8c224 */ /* 0x000fe200078e0ae8 */
[----:B----4-:R-:W-:Y:S01]  /*c760*/  ISETP.GE.AND P6, PT, R29, RZ, PT ;  /* 0x000000ff1d00720c */ /* 0x010fe20003fc6270 */
[----:B------:R-:W2:Y:S01]  /*c770*/  LDL R249, [R1+0x12e8] ;  /* 0x0012e80001f97983 */ /* 0x000ea20000100800 */
[----:B------:R-:W-:-:S03]  /*c780*/  ISETP.GT.U32.AND P5, PT, R27, R238, PT ;  /* 0x000000ee1b00720c */ /* 0x000fc60003fa4070 */
[----:B------:R-:W-:Y:S01]  /*c790*/  @!P0 IMAD.MOV R233, RZ, RZ, -R233 ;  /* 0x000000ffffe98224 */ /* 0x000fe200078e0ae9 */
[C---:B------:R-:W-:Y:S01]  /*c7a0*/  ISETP.GT.U32.AND P0, PT, R27.reuse, R239, PT ;  /* 0x000000ef1b00720c */ /* 0x040fe20003f04070 */
[----:B------:R-:W-:Y:S01]  /*c7b0*/  @!P1 IMAD.MOV R234, RZ, RZ, -R234 ;  /* 0x000000ffffea9224 */ /* 0x000fe200078e0aea */
[C---:B------:R-:W-:Y:S01]  /*c7c0*/  ISETP.GT.U32.AND P1, PT, R27.reuse, R240, PT ;  /* 0x000000f01b00720c */ /* 0x040fe20003f24070 */
[----:B------:R-:W-:Y:S01]  /*c7d0*/  @!P2 IMAD.MOV R235, RZ, RZ, -R235 ;  /* 0x000000ffffeba224 */ /* 0x000fe200078e0aeb */
[C---:B------:R-:W-:Y:S01]  /*c7e0*/  ISETP.GT.U32.AND P2, PT, R27.reuse, R241, PT ;  /* 0x000000f11b00720c */ /* 0x040fe20003f44070 */
[----:B------:R-:W3:Y:S01]  /*c7f0*/  LDL R252, [R1+0x12c4] ;  /* 0x0012c40001fc7983 */ /* 0x000ee20000100800 */
[C---:B------:R-:W-:Y:S02]  /*c800*/  ISETP.GT.U32.AND P3, PT, R27.reuse, R237, PT ;  /* 0x000000ed1b00720c */ /* 0x040fe40003f64070 */
[C---:B------:R-:W-:Y:S01]  /*c810*/  ISETP.GT.U32.AND P4, PT, R27.reuse, R242, PT ;  /* 0x000000f21b00720c */ /* 0x040fe20003f84070 */
[----:B------:R-:W-:Y:S01]  /*c820*/  @!P6 IMAD.MOV R236, RZ, RZ, -R236 ;  /* 0x000000ffffece224 */ /* 0x000fe200078e0aec */
[C---:B------:R-:W-:Y:S01]  /*c830*/  ISETP.GT.U32.AND P6, PT, R27.reuse, R243, PT ;  /* 0x000000f31b00720c */ /* 0x040fe20003fc4070 */
[--C-:B------:R-:W-:Y:S01]  /*c840*/  @!P5 IMAD.IADD R238, R238, 0x1, -R27.reuse ;  /* 0x00000001eeeed824 */ /* 0x100fe200078e0a1b */
[----:B------:R-:W-:Y:S01]  /*c850*/  ISETP.GT.U32.AND P5, PT, R27, R244, PT ;  /* 0x000000f41b00720c */ /* 0x000fe20003fa4070 */
[--C-:B------:R-:W-:Y:S01]  /*c860*/  @!P0 IMAD.IADD R239, R239, 0x1, -R27.reuse ;  /* 0x00000001efef8824 */ /* 0x100fe200078e0a1b */
[C---:B------:R-:W-:Y:S01]  /*c870*/  ISETP.GT.U32.AND P0, PT, R27.reuse, R245, PT ;  /* 0x000000f51b00720c */ /* 0x040fe20003f04070 */
[--C-:B------:R-:W-:Y:S01]  /*c880*/  @!P1 IMAD.IADD R240, R240, 0x1, -R27.reuse ;  /* 0x00000001f0f09824 */ /* 0x100fe200078e0a1b */
[----:B------:R-:W-:Y:S01]  /*c890*/  ISETP.GT.U32.AND P1, PT, R27, R246, PT ;  /* 0x000000f61b00720c */ /* 0x000fe20003f24070 */
[--C-:B------:R-:W-:Y:S01]  /*c8a0*/  @!P2 IMAD.IADD R241, R241, 0x1, -R27.reuse ;  /* 0x00000001f1f1a824 */ /* 0x100fe200078e0a1b */
[----:B------:R-:W-:Y:S01]  /*c8b0*/  ISETP.GT.U32.AND P2, PT, R27, R247, PT ;  /* 0x000000f71b00720c */ /* 0x000fe20003f44070 */
[----:B------:R-:W4:Y:S01]  /*c8c0*/  LDL R30, [R1+0x12b8] ;  /* 0x0012b800011e7983 */ /* 0x000f220000100800 */
[----:B------:R-:W-:Y:S01]  /*c8d0*/  @!P3 IADD3 R237, R237, -R27, RZ ;  /* 0x8000001bededb210 */ /* 0x000fe20007ffe0ff */
[----:B------:R-:W-:-:S02]  /*c8e0*/  @!P4 IMAD.IADD R242, R242, 0x1, -R27 ;  /* 0x00000001f2f2c824 */ /* 0x000fc400078e0a1b */
[----:B------:R-:W2:Y:S04]  /*c8f0*/  LDL R27, [R1+0x12dc] ;  /* 0x0012dc00011b7983 */ /* 0x000ea80000100800 */
[----:B------:R-:W3:Y:S01]  /*c900*/  LDL R29, [R1+0x12b0] ;  /* 0x0012b000011d7983 */ /* 0x000ee20000100800 */
[----:B--2---:R-:W-:Y:S02]  /*c910*/  ISETP.GE.AND P4, PT, R27, RZ, PT ;  /* 0x000000ff1b00720c */ /* 0x004fe40003f86270 */
[----:B------:R-:W-:-:S05]  /*c920*/  IABS R27, c[0x0][0x17c] ;  /* 0x00005f00001b7a13 */ /* 0x000fca0000000000 */
[--C-:B------:R-:W-:Y:S01]  /*c930*/  @!P6 IMAD.IADD R243, R243, 0x1, -R27.reuse ;  /* 0x00000001f3f3e824 */ /* 0x100fe200078e0a1b */
[----:B------:R-:W-:Y:S01]  /*c940*/  ISETP.GT.U32.AND P6, PT, R27, R248, PT ;  /* 0x000000f81b00720c */ /* 0x000fe20003fc4070 */
[----:B------:R-:W-:Y:S02]  /*c950*/  @!P5 IMAD.IADD R244, R244, 0x1, -R27 ;  /* 0x00000001f4f4d824 */ /* 0x000fe400078e0a1b */
[----:B------:R-:W2:Y:S01]  /*c960*/  LDL R27, [R1+0x12d0] ;  /* 0x0012d000011b7983 */ /* 0x000ea20000100800 */
[----:B------:R-:W-:Y:S02]  /*c970*/  ISETP.GE.AND P3, PT, R249, RZ, PT ;  /* 0x000000fff900720c */ /* 0x000fe40003f66270 */
[----:B------:R-:W-:-:S05]  /*c980*/  IABS R249, R7 ;  /* 0x0000000700f97213 */ /* 0x000fca0000000000 */
[----:B------:R-:W-:-:S04]  /*c990*/  IMAD.HI.U32 R25, R25, R249, RZ ;  /* 0x000000f919197227 */ /* 0x000fc800078e00ff */
[----:B------:R-:W-:Y:S01]  /*c9a0*/  IMAD.MOV R25, RZ, RZ, -R25 ;  /* 0x000000ffff197224 */ /* 0x000fe200078e0a19 */
[----:B--2---:R-:W-:Y:S02]  /*c9b0*/  ISETP.GE.AND P5, PT, R27, RZ, PT ;  /* 0x000000ff1b00720c */ /* 0x004fe40003fa6270 */
[----:B------:R-:W-:-:S04]  /*c9c0*/  IABS R27, c[0x0][0x17c] ;  /* 0x00005f00001b7a13 */ /* 0x000fc80000000000 */
[----:B------:R-:W-:Y:S01]  /*c9d0*/  @!P0 IADD3 R245, R245, -R27, RZ ;  /* 0x8000001bf5f58210 */ /* 0x000fe20007ffe0ff */
[--C-:B------:R-:W-:Y:S01]  /*c9e0*/  @!P1 IMAD.IADD R246, R246, 0x1, -R27.reuse ;  /* 0x00000001f6f69824 */ /* 0x100fe200078e0a1b */
[----:B---3--:R-:W-:Y:S01]  /*c9f0*/  ISETP.GE.AND P0, PT, R252, RZ, PT ;  /* 0x000000fffc00720c */ /* 0x008fe20003f06270 */
[----:B------:R-:W-:Y:S01]  /*ca00*/  @!P2 IMAD.IADD R247, R247, 0x1, -R27 ;  /* 0x00000001f7f7a824 */ /* 0x000fe200078e0a1b */
[----:B----4-:R-:W-:Y:S01]  /*ca10*/  ISETP.GE.AND P1, PT, R30, RZ, PT ;  /* 0x000000ff1e00720c */ /* 0x010fe20003f26270 */
[----:B------:R-:W2:Y:S01]  /*ca20*/  LDL R252, [R1+0x1290] ;  /* 0x0012900001fc7983 */ /* 0x000ea20000100800 */
[----:B------:R-:W-:Y:S01]  /*ca30*/  ISETP.GE.AND P2, PT, R29, RZ, PT ;  /* 0x000000ff1d00720c */ /* 0x000fe20003f46270 */
[C---:B------:R-:W-:Y:S02]  /*ca40*/  IMAD R25, R27.reuse, R25, R249 ;  /* 0x000000191b197224 */ /* 0x040fe400078e02f9 */
[----:B------:R-:W3:Y:S04]  /*ca50*/  LDL R30, [R1+0x128c] ;  /* 0x00128c00011e7983 */ /* 0x000ee80000100800 */
[----:B------:R-:W4:Y:S04]  /*ca60*/  LDL R29, [R1+0x1280] ;  /* 0x00128000011d7983 */ /* 0x000f280000100800 */
[----:B------:R-:W2:Y:S01]  /*ca70*/  LDL.LU R249, [R1+0x18f0] ;  /* 0x0018f00001f97983 */ /* 0x000ea20000300800 */
[----:B------:R-:W-:Y:S01]  /*ca80*/  @!P6 IMAD.IADD R248, R248, 0x1, -R27 ;  /* 0x00000001f8f8e824 */ /* 0x000fe200078e0a1b */
[----:B------:R-:W-:Y:S01]  /*ca90*/  @!P0 IADD3 R240, -R240, RZ, RZ ;  /* 0x000000fff0f08210 */ /* 0x000fe20007ffe1ff */
[----:B------:R-:W-:Y:S01]  /*caa0*/  @!P3 IMAD.MOV R237, RZ, RZ, -R237 ;  /* 0x000000ffffedb224 */ /* 0x000fe200078e0aed */
[C---:B------:R-:W-:Y:S01]  /*cab0*/  ISETP.GT.U32.AND P3, PT, R27.reuse, R243, PT ;  /* 0x000000f31b00720c */ /* 0x040fe20003f64070 */
[----:B------:R-:W-:Y:S01]  /*cac0*/  @!P4 IMAD.MOV R238, RZ, RZ, -R238 ;  /* 0x000000ffffeec224 */ /* 0x000fe200078e0aee */
[C---:B------:R-:W-:Y:S01]  /*cad0*/  ISETP.GT.U32.AND P4, PT, R27.reuse, R244, PT ;  /* 0x000000f41b00720c */ /* 0x040fe20003f84070 */
[----:B------:R-:W-:Y:S01]  /*cae0*/  @!P5 IMAD.MOV R239, RZ, RZ, -R239 ;  /* 0x000000ffffefd224 */ /* 0x000fe200078e0aef */
[C---:B------:R-:W-:Y:S01]  /*caf0*/  ISETP.GT.U32.AND P5, PT, R27.reuse, R245, PT ;  /* 0x000000f51b00720c */ /* 0x040fe20003fa4070 */
[----:B------:R-:W-:Y:S01]  /*cb00*/  @!P1 IMAD.MOV R241, RZ, RZ, -R241 ;  /* 0x000000fffff19224 */ /* 0x000fe200078e0af1 */
[----:B------:R-:W-:-:S02]  /*cb10*/  ISETP.GT.U32.AND P0, PT, R27, R246, PT ;  /* 0x000000f61b00720c */ /* 0x000fc40003f04070 */
        /* <DEDUP_REMOVED lines=9> */
[--C-:B------:R-:W-:Y:S01]  /*cbb0*/  @!P0 IMAD.IADD R246, R246, 0x1, -R27.reuse ;  /* 0x00000001f6f68824 */ /* 0x100fe200078e0a1b */
[----:B------:R-:W-:Y:S01]  /*cbc0*/  ISETP.GT.U32.AND P0, PT, R27, R2, PT ;  /* 0x000000021b00720c */ /* 0x000fe20003f04070 */
[----:B------:R-:W-:Y:S01]  /*cbd0*/  @!P1 IMAD.IADD R247, R247, 0x1, -R27 ;  /* 0x00000001f7f79824 */ /* 0x000fe200078e0a1b */
[----:B------:R-:W-:-:S02]  /*cbe0*/  ISETP.GT.U32.AND P1, PT, R27, R3, PT ;  /* 0x000000031b00720c */ /* 0x000fc40003f24070 */
[----:B------:R-:W-:Y:S02]  /*cbf0*/  @!P6 IADD3 R248, R248, -R27, RZ ;  /* 0x8000001bf8f8e210 */ /* 0x000fe40007ffe0ff */
[----:B--2---:R-:W-:Y:S02]  /*cc00*/  ISETP.GT.U32.AND P2, PT, R27, R249, PT ;  /* 0x000000f91b00720c */ /* 0x004fe40003f44070 */
[----:B------:R-:W2:Y:S02]  /*cc10*/  LDL R27, [R1+0x12ac] ;  /* 0x0012ac00011b7983 */ /* 0x000ea40000100800 */
[----:B--2---:R-:W-:Y:S02]  /*cc20*/  ISETP.GE.AND P6, PT, R27, RZ, PT ;  /* 0x000000ff1b00720c */ /* 0x004fe40003fc6270 */
[----:B------:R-:W-:-:S07]  /*cc30*/  IABS R27, c[0x0][0x17c] ;  /* 0x00005f00001b7a13 */ /* 0x000fce0000000000 */
[----:B------:R-:W-:Y:S02]  /*cc40*/  @!P2 IMAD.IADD R249, R249, 0x1, -R27 ;  /* 0x00000001f9f9a824 */ /* 0x000fe400078e0a1b */
[----:B------:R-:W2:Y:S02]  /*cc50*/  LDL R27, [R1+0x12a4] ;  /* 0x0012a400011b7983 */ /* 0x000ea40000100800 */
[----:B--2---:R-:W-:Y:S02]  /*cc60*/  ISETP.GE.AND P2, PT, R27, RZ, PT ;  /* 0x000000ff1b00720c */ /* 0x004fe40003f46270 */
[----:B------:R-:W-:-:S05]  /*cc70*/  IABS R27, c[0x0][0x17c] ;  /* 0x00005f00001b7a13 */ /* 0x000fca0000000000 */
[----:B------:R-:W-:Y:S02]  /*cc80*/  @!P3 IMAD.IADD R250, R250, 0x1, -R27 ;  /* 0x00000001fafab824 */ /* 0x000fe400078e0a1b */
[----:B------:R-:W2:Y:S01]  /*cc90*/  LDL R27, [R1+0x1294] ;  /* 0x00129400011b7983 */ /* 0x000ea20000100800 */
[----:B------:R-:W-:-:S03]  /*cca0*/  @!P6 IMAD.MOV R243, RZ, RZ, -R243 ;  /* 0x000000fffff3e224 */ /* 0x000fc600078e0af3 */
[----:B------:R-:W-:Y:S02]  /*ccb0*/  @!P2 IADD3 R244, -R244, RZ, RZ ;  /* 0x000000fff4f4a210 */ /* 0x000fe40007ffe1ff */
[----:B--2---:R-:W-:Y:S02]  /*ccc0*/  ISETP.GE.AND P3, PT, R27, RZ, PT ;  /* 0x000000ff1b00720c */ /* 0x004fe40003f66270 */
[----:B------:R-:W-:-:S05]  /*ccd0*/  IABS R27, c[0x0][0x17c] ;  /* 0x00005f00001b7a13 */ /* 0x000fca0000000000 */
[--C-:B------:R-:W-:Y:S01]  /*cce0*/  @!P4 IMAD.IADD R251, R251, 0x1, -R27.reuse ;  /* 0x00000001fbfbc824 */ /* 0x100fe200078e0a1b */
[----:B------:R-:W-:Y:S01]  /*ccf0*/  ISETP.GE.AND P4, PT, R252, RZ, PT ;  /* 0x000000fffc00720c */ /* 0x000fe20003f86270 */
[--C-:B------:R-:W-:Y:S01]  /*cd00*/  @!P5 IMAD.IADD R0, R0, 0x1, -R27.reuse ;  /* 0x000000010000d824 */ /* 0x100fe200078e0a1b */
[----:B---3--:R-:W-:Y:S01]  /*cd10*/  ISETP.GE.AND P5, PT, R30, RZ, PT ;  /* 0x000000ff1e00720c */ /* 0x008fe20003fa6270 */
[--C-:B------:R-:W-:Y:S02]  /*cd20*/  @!P0 IMAD.IADD R2, R2, 0x1, -R27.reuse ;  /* 0x0000000102028824 */ /* 0x100fe400078e0a1b */
[----:B------:R-:W-:Y:S01]  /*cd30*/  @!P1 IMAD.IADD R3, R3, 0x1, -R27 ;  /* 0x0000000103039824 */ /* 0x000fe200078e0a1b */
[----:B----4-:R-:W-:Y:S01]  /*cd40*/  ISETP.GE.AND P0, PT, R29, RZ, PT ;  /* 0x000000ff1d00720c */ /* 0x010fe20003f06270 */
[----:B------:R-:W-:Y:S01]  /*cd50*/  @!P3 IMAD.MOV R245, RZ, RZ, -R245 ;  /* 0x000000fffff5b224 */ /* 0x000fe200078e0af5 */
[C---:B------:R-:W-:Y:S01]  /*cd60*/  ISETP.GT.U32.AND P1, PT, R27.reuse, R249, PT ;  /* 0x000000f91b00720c */ /* 0x040fe20003f24070 */
[----:B------:R-:W2:Y:S01]  /*cd70*/  LDL R252, [R1+0x1240] ;  /* 0x0012400001fc7983 */ /* 0x000ea20000100800 */
[----:B------:R-:W-:-:S02]  /*cd80*/  ISETP.GT.U32.AND P2, PT, R27, R250, PT ;  /* 0x000000fa1b00720c */ /* 0x000fc40003f44070 */
[C---:B------:R-:W-:Y:S01]  /*cd90*/  ISETP.GT.U32.AND P3, PT, R27.reuse, R251, PT ;  /* 0x000000fb1b00720c */ /* 0x040fe20003f64070 */
[----:B------:R-:W-:Y:S01]  /*cda0*/  @!P4 IMAD.MOV R246, RZ, RZ, -R246 ;  /* 0x000000fffff6c224 */ /* 0x000fe200078e0af6 */
[C---:B------:R-:W-:Y:S01]  /*cdb0*/  ISETP.GT.U32.AND P4, PT, R27.reuse, R0, PT ;  /* 0x000000001b00720c */ /* 0x040fe20003f84070 */
[----:B------:R-:W-:Y:S01]  /*cdc0*/  @!P5 IMAD.MOV R247, RZ, RZ, -R247 ;  /* 0x000000fffff7d224 */ /* 0x000fe200078e0af7 */
[C---:B------:R-:W-:Y:S01]  /*cdd0*/  ISETP.GT.U32.AND P5, PT, R27.reuse, R2, PT ;  /* 0x000000021b00720c */ /* 0x040fe20003fa4070 */
[----:B------:R-:W3:Y:S01]  /*cde0*/  LDL R30, [R1+0x1234] ;  /* 0x00123400011e7983 */ /* 0x000ee20000100800 */
[C---:B------:R-:W-:Y:S01]  /*cdf0*/  ISETP.GT.U32.AND P6, PT, R27.reuse, R3, PT ;  /* 0x000000031b00720c */ /* 0x040fe20003fc4070 */
[----:B------:R-:W-:Y:S01]  /*ce00*/  @!P0 IMAD.MOV R248, RZ, RZ, -R248 ;  /* 0x000000fffff88224 */ /* 0x000fe200078e0af8 */
[----:B------:R-:W-:Y:S01]  /*ce10*/  ISETP.GT.U32.AND P0, PT, R27, R4, PT ;  /* 0x000000041b00720c */ /* 0x000fe20003f04070 */
[--C-:B------:R-:W-:Y:S01]  /*ce20*/  @!P1 IMAD.IADD R249, R249, 0x1, -R27.reuse ;  /* 0x00000001f9f99824 */ /* 0x100fe200078e0a1b */
[C---:B------:R-:W-:Y:S01]  /*ce30*/  ISETP.GT.U32.AND P1, PT, R27.reuse, R5, PT ;  /* 0x000000051b00720c */ /* 0x040fe20003f24070 */
[----:B------:R-:W-:Y:S01]  /*ce40*/  @!P2 IMAD.IADD R250, R250, 0x1, -R27 ;  /* 0x00000001fafaa824 */ /* 0x000fe200078e0a1b */
[----:B------:R-:W-:-:S02]  /*ce50*/  ISETP.GT.U32.AND P2, PT, R27, R6, PT ;  /* 0x000000061b00720c */ /* 0x000fc40003f44070 */
[----:B------:R-:W-:Y:S01]  /*ce60*/  @!P3 IADD3 R251, R251, -R27, RZ ;  /* 0x8000001bfbfbb210 */ /* 0x000fe20007ffe0ff */
[--C-:B------:R-:W-:Y:S01]  /*ce70*/  @!P4 IMAD.IADD R0, R0, 0x1, -R27.reuse ;  /* 0x000000010000c824 */ /* 0x100fe200078e0a1b */
[C---:B------:R-:W-:Y:S01]  /*ce80*/  ISETP.GT.U32.AND P3, PT, R27.reuse, R8, PT ;  /* 0x000000081b00720c */ /* 0x040fe20003f64070 */
[--C-:B------:R-:W-:Y:S01]  /*ce90*/  @!P5 IMAD.IADD R2, R2, 0x1, -R27.reuse ;  /* 0x000000010202d824 */ /* 0x100fe200078e0a1b */
[----:B------:R-:W-:Y:S01]  /*cea0*/  ISETP.GT.U32.AND P4, PT, R27, R9, PT ;  /* 0x000000091b00720c */ /* 0x000fe20003f84070 */
[----:B------:R-:W-:Y:S01]  /*ceb0*/  @!P6 IMAD.IADD R3, R3, 0x1, -R27 ;  /* 0x000000010303e824 */ /* 0x000fe200078e0a1b */
[----:B------:R-:W-:Y:S02]  /*cec0*/  ISETP.GT.U32.AND P5, PT, R27, R10, PT ;  /* 0x0000000a1b00720c */ /* 0x000fe40003fa4070 */
[----:B------:R-:W4:Y:S02]  /*ced0*/  LDL R27, [R1+0x1270] ;  /* 0x00127000011b7983 */ /* 0x000f240000100800 */
[----:B----4-:R-:W-:-:S02]  /*cee0*/  ISETP.GE.AND P6, PT, R27, RZ, PT ;  /* 0x000000ff1b00720c */ /* 0x010fc40003fc6270 */
[----:B------:R-:W-:-:S05]  /*cef0*/  IABS R27, c[0x0][0x17c] ;  /* 0x00005f00001b7a13 */ /* 0x000fca0000000000 */
[----:B------:R-:W-:Y:S02]  /*cf00*/  @!P0 IMAD.IADD R4, R4, 0x1, -R27 ;  /* 0x0000000104048824 */ /* 0x000fe400078e0a1b */
[----:B------:R-:W4:Y:S02]  /*cf10*/  LDL R27, [R1+0x1268] ;  /* 0x00126800011b7983 */ /* 0x000f240000100800 */
[----:B----4-:R-:W-:Y:S02]  /*cf20*/  ISETP.GE.AND P0, PT, R27, RZ, PT ;  /* 0x000000ff1b00720c */ /* 0x010fe40003f06270 */
[----:B------:R-:W-:-:S05]  /*cf30*/  IABS R27, c[0x0][0x17c] ;  /* 0x00005f00001b7a13 */ /* 0x000fca0000000000 */
[----:B------:R-:W-:Y:S02]  /*cf40*/  @!P1 IMAD.IADD R5, R5, 0x1, -R27 ;  /* 0x0000000105059824 */ /* 0x000fe400078e0a1b */
[----:B------:R-:W4:Y:S02]  /*cf50*/  LDL R27, [R1+0x125c] ;  /* 0x00125c00011b7983 */ /* 0x000f240000100800 */
[----:B----4-:R-:W-:Y:S02]  /*cf60*/  ISETP.GE.AND P1, PT, R27, RZ, PT ;  /* 0x000000ff1b00720c */ /* 0x010fe40003f26270 */
[----:B------:R-:W-:-:S05]  /*cf70*/  IABS R27, c[0x0][0x17c] ;  /* 0x00005f00001b7a13 */ /* 0x000fca0000000000 */
[----:B------:R-:W-:Y:S02]  /*cf80*/  @!P2 IMAD.IADD R6, R6, 0x1, -R27 ;  /* 0x000000010606a824 */ /* 0x000fe400078e0a1b */
[----:B------:R-:W4:Y:S01]  /*cf90*/  LDL R27, [R1+0x1250] ;  /* 0x00125000011b7983 */ /* 0x000f220000100800 */
[----:B------:R-:W-:Y:S02]  /*cfa0*/  @!P6 IMAD.MOV R249, RZ, RZ, -R249 ;  /* 0x000000fffff9e224 */ /* 0x000fe400078e0af9 */
[----:B------:R-:W-:Y:S02]  /*cfb0*/  @!P0 IMAD.MOV R250, RZ, RZ, -R250 ;  /* 0x000000fffffa8224 */ /* 0x000fe400078e0afa */
[----:B------:R-:W-:Y:S01]  /*cfc0*/  @!P1 IMAD.MOV R251, RZ, RZ, -R251 ;  /* 0x000000fffffb9224 */ /* 0x000fe200078e0afb */
[----:B----4-:R-:W-:Y:S02]  /*cfd0*/  ISETP.GE.AND P2, PT, R27, RZ, PT ;  /* 0x000000ff1b00720c */ /* 0x010fe40003f46270 */
[----:B------:R-:W-:-:S05]  /*cfe0*/  IABS R27, c[0x0][0x17c] ;  /* 0x00005f00001b7a13 */ /* 0x000fca0000000000 */
[--C-:B------:R-:W-:Y:S01]  /*cff0*/  @!P3 IMAD.IADD R8, R8, 0x1, -R27.reuse ;  /* 0x000000010808b824 */ /* 0x100fe200078e0a1b */
[----:B--2---:R-:W-:Y:S01]  /*d000*/  ISETP.GE.AND P3, PT, R252, RZ, PT ;  /* 0x000000fffc00720c */ /* 0x004fe20003f66270 */
[----:B------:R-:W-:Y:S01]  /*d010*/  @!P5 IMAD.IADD R10, R10, 0x1, -R27 ;  /* 0x000000010a0ad824 */ /* 0x000fe200078e0a1b */
[----:B------:R-:W-:Y:S01]  /*d020*/  @!P4 IADD3 R9, R9, -R27, RZ ;  /* 0x8000001b0909c210 */ /* 0x000fe20007ffe0ff */
[----:B------:R-:W2:Y:S01]  /*d030*/  LDL R252, [R1+0x121c] ;  /* 0x00121c0001fc7983 */ /* 0x000ea20000100800 */
[----:B---3--:R-:W-:Y:S01]  /*d040*/  ISETP.GE.AND P4, PT, R30, RZ, PT ;  /* 0x000000ff1e00720c */ /* 0x008fe20003f86270 */
[----:B------:R-:W-:Y:S01]  /*d050*/  @!P2 IMAD.MOV R0, RZ, RZ, -R0 ;  /* 0x000000ffff00a224 */ /* 0x000fe200078e0a00 */
[C---:B------:R-:W-:Y:S02]  /*d060*/  ISETP.GT.U32.AND P5, PT, R27.reuse, R4, PT ;  /* 0x000000041b00720c */ /* 0x040fe40003fa4070 */
[C---:B------:R-:W-:Y:S02]  /*d070*/  ISETP.GT.U32.AND P0, PT, R27.reuse, R5, PT ;  /* 0x000000051b00720c */ /* 0x040fe40003f04070 */
[----:B------:R-:W-:-:S02]  /*d080*/  ISETP.GT.U32.AND P1, PT, R27, R6, PT ;  /* 0x000000061b00720c */ /* 0x000fc40003f24070 */
[C---:B------:R-:W-:Y:S01]  /*d090*/  ISETP.GT.U32.AND P2, PT, R27.reuse, R8, PT ;  /* 0x000000081b00720c */ /* 0x040fe20003f44070 */
[----:B------:R-:W-:Y:S01]  /*d0a0*/  @!P3 IMAD.MOV R2, RZ, RZ, -R2 ;  /* 0x000000ffff02b224 */ /* 0x000fe200078e0a02 */
[C---:B------:R-:W-:Y:S02]  /*d0b0*/  ISETP.GT.U32.AND P6, PT, R27.reuse, R9, PT ;  /* 0x000000091b00720c */ /* 0x040fe40003fc4070 */
[C---:B------:R-:W-:Y:S01]  /*d0c0*/  ISETP.GT.U32.AND P3, PT, R27.reuse, R10, PT ;  /* 0x0000000a1b00720c */ /* 0x040fe20003f64070 */
[----:B------:R-:W-:Y:S01]  /*d0d0*/  @!P4 IMAD.MOV R3, RZ, RZ, -R3 ;  /* 0x000000ffff03c224 */ /* 0x000fe200078e0a03 */
[----:B------:R-:W-:Y:S02]  /*d0e0*/  ISETP.GT.U32.AND P4, PT, R27, R11, PT ;  /* 0x0000000b1b00720c */ /* 0x000fe40003f84070 */
[----:B------:R-:W-:Y:S01]  /*d0f0*/  @!P5 IADD3 R4, R4, -R27, RZ ;  /* 0x8000001b0404d210 */ /* 0x000fe20007ffe0ff */
[--C-:B------:R-:W-:Y:S01]  /*d100*/  @!P0 IMAD.IADD R5, R5, 0x1, -R27.reuse ;  /* 0x0000000105058824 */ /* 0x100fe200078e0a1b */
[C---:B------:R-:W-:Y:S01]  /*d110*/  ISETP.GT.U32.AND P5, PT, R27.reuse, R12, PT ;  /* 0x0000000c1b00720c */ /* 0x040fe20003fa4070 */
        /* <DEDUP_REMOVED lines=8> */
[----:B------:R-:W3:Y:S02]  /*d1a0*/  LDL R27, [R1+0x1230] ;  /* 0x00123000011b7983 */ /* 0x000ee40000100800 */
[----:B---3--:R-:W-:Y:S02]  /*d1b0*/  ISETP.GE.AND P3, PT, R27, RZ, PT ;  /* 0x000000ff1b00720c */ /* 0x008fe40003f66270 */
[----:B------:R-:W-:-:S05]  /*d1c0*/  IABS R27, c[0x0][0x17c] ;  /* 0x00005f00001b7a13 */ /* 0x000fca0000000000 */
[----:B------:R-:W-:Y:S02]  /*d1d0*/  @!P4 IMAD.IADD R11, R11, 0x1, -R27 ;  /* 0x000000010b0bc824 */ /* 0x000fe400078e0a1b */
[----:B------:R-:W3:Y:S02]  /*d1e0*/  LDL R27, [R1+0x122c] ;  /* 0x00122c00011b7983 */ /* 0x000ee40000100800 */
[----:B---3--:R-:W-:Y:S02]  /*d1f0*/  ISETP.GE.AND P4, PT, R27, RZ, PT ;  /* 0x000000ff1b00720c */ /* 0x008fe40003f86270 */
[----:B------:R-:W-:-:S05]  /*d200*/  IABS R27, c[0x0][0x17c] ;  /* 0x00005f00001b7a13 */ /* 0x000fca0000000000 */
[----:B------:R-:W-:Y:S02]  /*d210*/  @!P5 IMAD.IADD R12, R12, 0x1, -R27 ;  /* 0x000000010c0cd824 */ /* 0x000fe400078e0a1b */
[----:B------:R-:W3:Y:S02]  /*d220*/  LDL R27, [R1+0x1228] ;  /* 0x00122800011b7983 */ /* 0x000ee40000100800 */
[----:B---3--:R-:W-:Y:S02]  /*d230*/  ISETP.GE.AND P5, PT, R27, RZ, PT ;  /* 0x000000ff1b00720c */ /* 0x008fe40003fa6270 */
[----:B------:R-:W-:-:S04]  /*d240*/  IABS R27, c[0x0][0x17c] ;  /* 0x00005f00001b7a13 */ /* 0x000fc80000000000 */
[----:B------:R-:W-:Y:S02]  /*d250*/  @!P0 IADD3 R13, R13, -R27, RZ ;  /* 0x8000001b0d0d8210 */ /* 0x000fe40007ffe0ff */
[----:B------:R-:W3:Y:S02]  /*d260*/  LDL R27, [R1+0x1224] ;  /* 0x00122400011b7983 */ /* 0x000ee40000100800 */
[----:B---3--:R-:W-:Y:S02]  /*d270*/  ISETP.GE.AND P0, PT, R27, RZ, PT ;  /* 0x000000ff1b00720c */ /* 0x008fe40003f06270 */
[----:B------:R-:W-:-:S05]  /*d280*/  IABS R27, c[0x0][0x17c] ;  /* 0x00005f00001b7a13 */ /* 0x000fca0000000000 */
[----:B------:R-:W-:Y:S02]  /*d290*/  @!P1 IMAD.IADD R14, R14, 0x1, -R27 ;  /* 0x000000010e0e9824 */ /* 0x000fe400078e0a1b */
[----:B------:R-:W3:Y:S01]  /*d2a0*/  LDL R27, [R1+0x1220] ;  /* 0x00122000011b7983 */ /* 0x000ee20000100800 */
[----:B------:R-:W-:Y:S02]  /*d2b0*/  @!P3 IMAD.MOV R4, RZ, RZ, -R4 ;  /* 0x000000ffff04b224 */ /* 0x000fe400078e0a04 */
[----:B------:R-:W-:Y:S02]  /*d2c0*/  @!P4 IMAD.MOV R5, RZ, RZ, -R5 ;  /* 0x000000ffff05c224 */ /* 0x000fe400078e0a05 */
[----:B------:R-:W-:Y:S02]  /*d2d0*/  @!P5 IMAD.MOV R6, RZ, RZ, -R6 ;  /* 0x000000ffff06d224 */ /* 0x000fe400078e0a06 */
[----:B------:R-:W-:Y:S01]  /*d2e0*/  @!P0 IMAD.MOV R8, RZ, RZ, -R8 ;  /* 0x000000ffff088224 */ /* 0x000fe200078e0a08 */
[----:B---3--:R-:W-:-:S02]  /*d2f0*/  ISETP.GE.AND P1, PT, R27, RZ, PT ;  /* 0x000000ff1b00720c */ /* 0x008fc40003f26270 */
[----:B------:R-:W-:-:S05]  /*d300*/  IABS R27, c[0x0][0x17c] ;  /* 0x00005f00001b7a13 */ /* 0x000fca0000000000 */
[--C-:B------:R-:W-:Y:S01]  /*d310*/  @!P2 IMAD.IADD R15, R15, 0x1, -R27.reuse ;  /* 0x000000010f0fa824 */ /* 0x100fe200078e0a1b */
[----:B--2---:R-:W-:Y:S02]  /*d320*/  ISETP.GE.AND P2, PT, R252, RZ, PT ;  /* 0x000000fffc00720c */ /* 0x004fe40003f46270 */
[C---:B------:R-:W-:Y:S02]  /*d330*/  ISETP.GT.U32.AND P3, PT, R27.reuse, R11, PT ;  /* 0x0000000b1b00720c */ /* 0x040fe40003f64070 */
[C---:B------:R-:W-:Y:S02]  /*d340*/  ISETP.GT.U32.AND P4, PT, R27.reuse, R12, PT ;  /* 0x0000000c1b00720c */ /* 0x040fe40003f84070 */
[C---:B------:R-:W-:Y:S02]  /*d350*/  ISETP.GT.U32.AND P5, PT, R27.reuse, R13, PT ;  /* 0x0000000d1b00720c */ /* 0x040fe40003fa4070 */
[----:B------:R-:W-:Y:S02]  /*d360*/  ISETP.GT.U32.AND P0, PT, R27, R14, PT ;  /* 0x0000000e1b00720c */ /* 0x000fe40003f04070 */
[----:B------:R-:W-:Y:S01]  /*d370*/  @!P1 IADD3 R9, -R9, RZ, RZ ;  /* 0x000000ff09099210 */ /* 0x000fe20007ffe1ff */
[--C-:B------:R-:W-:Y:S01]  /*d380*/  @!P6 IMAD.IADD R16, R16, 0x1, -R27.reuse ;  /* 0x000000011010e824 */ /* 0x100fe200078e0a1b */
[C---:B------:R-:W-:Y:S01]  /*d390*/  ISETP.GT.U32.AND P1, PT, R27.reuse, R15, PT ;  /* 0x0000000f1b00720c */ /* 0x040fe20003f24070 */
[----:B------:R-:W-:Y:S01]  /*d3a0*/  @!P2 IMAD.MOV R10, RZ, RZ, -R10 ;  /* 0x000000ffff0aa224 */ /* 0x000fe200078e0a0a */
[----:B------:R-:W-:Y:S01]  /*d3b0*/  ISETP.GT.U32.AND P2, PT, R27, R17, PT ;  /* 0x000000111b00720c */ /* 0x000fe20003f44070 */
[--C-:B------:R-:W-:Y:S01]  /*d3c0*/  @!P3 IMAD.IADD R11, R11, 0x1, -R27.reuse ;  /* 0x000000010b0bb824 */ /* 0x100fe200078e0a1b */
[C---:B------:R-:W-:Y:S01]  /*d3d0*/  ISETP.GT.U32.AND P6, PT, R27.reuse, R16, PT ;  /* 0x000000101b00720c */ /* 0x040fe20003fc4070 */
[--C-:B------:R-:W-:Y:S01]  /*d3e0*/  @!P4 IMAD.IADD R12, R12, 0x1, -R27.reuse ;  /* 0x000000010c0cc824 */ /* 0x100fe200078e0a1b */
[----:B------:R-:W-:Y:S01]  /*d3f0*/  ISETP.GT.U32.AND P3, PT, R27, R18, PT ;  /* 0x000000121b00720c */ /* 0x000fe20003f64070 */
[--C-:B------:R-:W-:Y:S01]  /*d400*/  @!P5 IMAD.IADD R13, R13, 0x1, -R27.reuse ;  /* 0x000000010d0dd824 */ /* 0x100fe200078e0a1b */
[C---:B------:R-:W-:Y:S01]  /*d410*/  ISETP.GT.U32.AND P4, PT, R27.reuse, R19, PT ;  /* 0x000000131b00720c */ /* 0x040fe20003f84070 */
[--C-:B------:R-:W-:Y:S01]  /*d420*/  @!P0 IMAD.IADD R14, R14, 0x1, -R27.reuse ;  /* 0x000000010e0e8824 */ /* 0x100fe200078e0a1b */
[C---:B------:R-:W-:Y:S01]  /*d430*/  ISETP.GT.U32.AND P5, PT, R27.reuse, R20, PT ;  /* 0x000000141b00720c */ /* 0x040fe20003fa4070 */
[----:B------:R-:W2:Y:S01]  /*d440*/  LDL R252, [R1+0x120c] ;  /* 0x00120c0001fc7983 */ /* 0x000ea20000100800 */
[----:B------:R-:W-:Y:S01]  /*d450*/  ISETP.GT.U32.AND P0, PT, R27, R21, PT ;  /* 0x000000151b00720c */ /* 0x000fe20003f04070 */
[----:B------:R-:W-:-:S02]  /*d460*/  @!P1 IMAD.IADD R15, R15, 0x1, -R27 ;  /* 0x000000010f0f9824 */ /* 0x000fc400078e0a1b */
        /* <DEDUP_REMOVED lines=8> */
[----:B------:R-:W3:Y:S01]  /*d4f0*/  LDL R27, [R1+0x1210] ;  /* 0x00121000011b7983 */ /* 0x000ee20000100800 */
[----:B------:R-:W-:-:S04]  /*d500*/  @!P1 IMAD.MOV R11, RZ, RZ, -R11 ;  /* 0x000000ffff0b9224 */ /* 0x000fc800078e0a0b */
[----:B------:R-:W-:Y:S02]  /*d510*/  @!P6 IMAD.MOV R12, RZ, RZ, -R12 ;  /* 0x000000ffff0ce224 */ /* 0x000fe400078e0a0c */
[----:B------:R-:W-:-:S05]  /*d520*/  IMAD.MOV.U32 R29, RZ, RZ, c[0x0][0x180] ;  /* 0x00006000ff1d7624 */ /* 0x000fca00078e00ff */
[C---:B------:R-:W-:Y:S02]  /*d530*/  IADD3 R30, R29.reuse, -0x1, RZ ;  /* 0xffffffff1d1e7810 */ /* 0x040fe40007ffe0ff */
[----:B------:R-:W-:Y:S02]  /*d540*/  IADD3 R29, R29, -0x5, RZ ;  /* 0xfffffffb1d1d7810 */ /* 0x000fe40007ffe0ff */
[----:B---3--:R-:W-:Y:S02]  /*d550*/  ISETP.GE.AND P2, PT, R27, RZ, PT ;  /* 0x000000ff1b00720c */ /* 0x008fe40003f46270 */
[----:B------:R-:W-:-:S05]  /*d560*/  IABS R27, c[0x0][0x17c] ;  /* 0x00005f00001b7a13 */ /* 0x000fca0000000000 */
[--C-:B------:R-:W-:Y:S02]  /*d570*/  @!P3 IMAD.IADD R18, R18, 0x1, -R27.reuse ;  /* 0x000000011212b824 */ /* 0x100fe400078e0a1b */
[--C-:B------:R-:W-:Y:S01]  /*d580*/  @!P4 IMAD.IADD R19, R19, 0x1, -R27.reuse ;  /* 0x000000011313c824 */ /* 0x100fe200078e0a1b */
[----:B------:R-:W-:Y:S01]  /*d590*/  ISETP.GE.AND P4, PT, R37, RZ, PT ;  /* 0x000000ff2500720c */ /* 0x000fe20003f86270 */
[----:B------:R-:W-:Y:S01]  /*d5a0*/  @!P5 IMAD.IADD R20, R20, 0x1, -R27 ;  /* 0x000000011414d824 */ /* 0x000fe200078e0a1b */
[----:B------:R-:W-:Y:S01]  /*d5b0*/  ISETP.GE.AND P5, PT, R36, RZ, PT ;  /* 0x000000ff2400720c */ /* 0x000fe20003fa6270 */
[----:B------:R-:W-:Y:S01]  /*d5c0*/  @!P2 IMAD.MOV R13, RZ, RZ, -R13 ;  /* 0x000000ffff0da224 */ /* 0x000fe200078e0a0d */
[----:B------:R-:W-:Y:S01]  /*d5d0*/  ISETP.GT.U32.AND P1, PT, R27, R18, PT ;  /* 0x000000121b00720c */ /* 0x000fe20003f24070 */
[----:B------:R-:W-:Y:S01]  /*d5e0*/  @!P0 IMAD.IADD R21, R21, 0x1, -R27 ;  /* 0x0000000115158824 */ /* 0x000fe200078e0a1b */
[----:B--2---:R-:W-:Y:S01]  /*d5f0*/  ISETP.GE.AND P3, PT, R252, RZ, PT ;  /* 0x000000fffc00720c */ /* 0x004fe20003f66270 */
[----:B------:R-:W2:Y:S01]  /*d600*/  LDL.LU R37, [R1+0x18ec] ;  /* 0x0018ec0001257983 */ /* 0x000ea20000300800 */
[----:B------:R-:W-:-:S02]  /*d610*/  ISETP.GT.U32.AND P2, PT, R27, R19, PT ;  /* 0x000000131b00720c */ /* 0x000fc40003f44070 */
[C---:B------:R-:W-:Y:S01]  /*d620*/  ISETP.GT.U32.AND P0, PT, R27.reuse, R17, PT ;  /* 0x000000111b00720c */ /* 0x040fe20003f04070 */
[----:B------:R-:W3:Y:S02]  /*d630*/  LDL.LU R36, [R1+0x18e8] ;  /* 0x0018e80001247983 */ /* 0x000ee40000300800 */
[----:B------:R-:W-:Y:S01]  /*d640*/  @!P4 IMAD.MOV R15, RZ, RZ, -R15 ;  /* 0x000000ffff0fc224 */ /* 0x000fe200078e0a0f */
[C---:B------:R-:W-:Y:S01]  /*d650*/  ISETP.GT.U32.AND P4, PT, R27.reuse, R22, PT ;  /* 0x000000161b00720c */ /* 0x040fe20003f84070 */
[----:B------:R-:W-:Y:S01]  /*d660*/  @!P5 IMAD.MOV R16, RZ, RZ, -R16 ;  /* 0x000000ffff10d224 */ /* 0x000fe200078e0a10 */
[C---:B------:R-:W-:Y:S01]  /*d670*/  ISETP.GT.U32.AND P5, PT, R27.reuse, R23, PT ;  /* 0x000000171b00720c */ /* 0x040fe20003fa4070 */
[--C-:B------:R-:W-:Y:S01]  /*d680*/  @!P1 IMAD.IADD R18, R18, 0x1, -R27.reuse ;  /* 0x0000000112129824 */ /* 0x100fe200078e0a1b */
[----:B------:R-:W-:Y:S02]  /*d690*/  ISETP.GT.U32.AND P1, PT, R27, R25, PT ;  /* 0x000000191b00720c */ /* 0x000fe40003f24070 */
[----:B------:R-:W-:Y:S01]  /*d6a0*/  @!P3 IADD3 R14, -R14, RZ, RZ ;  /* 0x000000ff0e0eb210 */ /* 0x000fe20007ffe1ff */
[----:B------:R-:W-:Y:S01]  /*d6b0*/  @!P2 IMAD.IADD R19, R19, 0x1, -R27 ;  /* 0x000000011313a824 */ /* 0x000fe200078e0a1b */
[----:B------:R-:W-:-:S02]  /*d6c0*/  ISETP.GT.U32.AND P6, PT, R27, R20, PT ;  /* 0x000000141b00720c */ /* 0x000fc40003fc4070 */
[----:B------:R-:W-:Y:S02]  /*d6d0*/  ISETP.GT.U32.AND P3, PT, R27, R21, PT ;  /* 0x000000151b00720c */ /* 0x000fe40003f64070 */
[----:B------:R-:W-:Y:S01]  /*d6e0*/  ISETP.GE.AND P2, PT, R35, RZ, PT ;  /* 0x000000ff2300720c */ /* 0x000fe20003f46270 */
[--C-:B------:R-:W-:Y:S01]  /*d6f0*/  @!P0 IMAD.IADD R17, R17, 0x1, -R27.reuse ;  /* 0x0000000111118824 */ /* 0x100fe200078e0a1b */
[----:B------:R-:W-:Y:S01]  /*d700*/  @!P4 IADD3 R22, R22, -R27, RZ ;  /* 0x8000001b1616c210 */ /* 0x000fe20007ffe0ff */
[--C-:B------:R-:W-:Y:S01]  /*d710*/  @!P5 IMAD.IADD R23, R23, 0x1, -R27.reuse ;  /* 0x000000011717d824 */ /* 0x100fe200078e0a1b */
[----:B------:R-:W-:Y:S01]  /*d720*/  ISETP.GT.U32.AND P0, PT, R27, R24, PT ;  /* 0x000000181b00720c */ /* 0x000fe20003f04070 */
[--C-:B------:R-:W-:Y:S01]  /*d730*/  @!P1 IMAD.IADD R25, R25, 0x1, -R27.reuse ;  /* 0x0000000119199824 */ /* 0x100fe200078e0a1b */
[----:B------:R-:W-:Y:S01]  /*d740*/  ISETP.GE.AND P4, PT, R32, RZ, PT ;  /* 0x000000ff2000720c */ /* 0x000fe20003f86270 */
[----:B------:R-:W4:Y:S01]  /*d750*/  LDL.LU R35, [R1+0x18e4] ;  /* 0x0018e40001237983 */ /* 0x000f220000300800 */
[----:B------:R-:W-:Y:S01]  /*d760*/  ISETP.GE.AND P5, PT, R26, RZ, PT ;  /* 0x000000ff1a00720c */ /* 0x000fe20003fa6270 */
[--C-:B------:R-:W-:Y:S01]  /*d770*/  @!P6 IMAD.IADD R20, R20, 0x1, -R27.reuse ;  /* 0x000000011414e824 */ /* 0x100fe200078e0a1b */
[----:B------:R-:W-:Y:S01]  /*d780*/  ISETP.GT.U32.AND P1, PT, R27, R22, PT ;  /* 0x000000161b00720c */ /* 0x000fe20003f24070 */
[----:B------:R-:W-:Y:S01]  /*d790*/  @!P3 IMAD.IADD R21, R21, 0x1, -R27 ;  /* 0x000000011515b824 */ /* 0x000fe200078e0a1b */
[----:B------:R-:W-:Y:S01]  /*d7a0*/  ISETP.GE.AND P6, PT, R34, RZ, PT ;  /* 0x000000ff2200720c */ /* 0x000fe20003fc6270 */
[----:B------:R-:W-:Y:S01]  /*d7b0*/  @!P2 IMAD.MOV R17, RZ, RZ, -R17 ;  /* 0x000000ffff11a224 */ /* 0x000fe200078e0a11 */
[----:B------:R-:W-:Y:S01]  /*d7c0*/  ISETP.GE.AND P3, PT, R33, RZ, PT ;  /* 0x000000ff2100720c */ /* 0x000fe20003f66270 */
[----:B------:R-:W2:Y:S01]  /*d7d0*/  LDL.LU R34, [R1+0x18e0] ;  /* 0x0018e00001227983 */ /* 0x000ea20000300800 */
[----:B------:R-:W-:Y:S01]  /*d7e0*/  ISETP.GT.U32.AND P2, PT, R27, R23, PT ;  /* 0x000000171b00720c */ /* 0x000fe20003f44070 */
[----:B------:R-:W-:-:S02]  /*d7f0*/  @!P0 IMAD.IADD R24, R24, 0x1, -R27 ;  /* 0x0000000118188824 */ /* 0x000fc400078e0a1b */
[----:B------:R-:W2:Y:S01]  /*d800*/  LDL.LU R33, [R1+0x18dc] ;  /* 0x0018dc0001217983 */ /* 0x000ea20000300800 */
[----:B------:R-:W-:Y:S01]  /*d810*/  ISETP.GE.AND P0, PT, R31, RZ, PT ;  /* 0x000000ff1f00720c */ /* 0x000fe20003f06270 */
[----:B------:R-:W-:Y:S02]  /*d820*/  @!P4 IMAD.MOV R20, RZ, RZ, -R20 ;  /* 0x000000ffff14c224 */ /* 0x000fe400078e0a14 */
[----:B------:R-:W2:Y:S01]  /*d830*/  LDL.LU R32, [R1+0x18d8] ;  /* 0x0018d80001207983 */ /* 0x000ea20000300800 */
[----:B------:R-:W-:Y:S01]  /*d840*/  ISETP.GE.U32.AND P4, PT, R30, 0x7fffff80, PT ;  /* 0x7fffff801e00780c */ /* 0x000fe20003f86070 */
[----:B------:R-:W-:Y:S01]  /*d850*/  @!P1 IMAD.IADD R22, R22, 0x1, -R27 ;  /* 0x0000000116169824 */ /* 0x000fe200078e0a1b */
[----:B------:R-:W-:Y:S01]  /*d860*/  @!P5 IADD3 R21, -R21, RZ, RZ ;  /* 0x000000ff1515d210 */ /* 0x000fe20007ffe1ff */
[----:B------:R-:W2:Y:S01]  /*d870*/  LDL.LU R26, [R1+0x18d4] ;  /* 0x0018d400011a7983 */ /* 0x000ea20000300800 */
[----:B------:R-:W-:-:S03]  /*d880*/  ISETP.GE.U32.AND P5, PT, R29, 0x7fffff7c, PT ;  /* 0x7fffff7c1d00780c */ /* 0x000fc60003fa6070 */
[----:B------:R-:W2:Y:S01]  /*d890*/  LDL.LU R31, [R1+0x1c] ;  /* 0x00001c00011f7983 */ /* 0x000ea20000300800 */
[----:B------:R-:W-:Y:S01]  /*d8a0*/  ISETP.GE.AND P1, PT, R28, RZ, PT ;  /* 0x000000ff1c00720c */ /* 0x000fe20003f26270 */
[----:B------:R-:W-:Y:S02]  /*d8b0*/  @!P6 IMAD.MOV R18, RZ, RZ, -R18 ;  /* 0x000000ffff12e224 */ /* 0x000fe400078e0a12 */
[----:B------:R-:W2:Y:S01]  /*d8c0*/  LDL.LU R30, [R1+0x18] ;  /* 0x00001800011e7983 */ /* 0x000ea20000300800 */
[----:B------:R-:W-:Y:S01]  /*d8d0*/  @!P3 IMAD.MOV R19, RZ, RZ, -R19 ;  /* 0x000000ffff13b224 */ /* 0x000fe200078e0a13 */
[C---:B------:R-:W-:Y:S02]  /*d8e0*/  ISETP.GT.U32.AND P6, PT, R27.reuse, R24, PT ;  /* 0x000000181b00720c */ /* 0x040fe40003fc4070 */
[----:B------:R-:W2:Y:S01]  /*d8f0*/  LDL.LU R29, [R1+0x14] ;  /* 0x00001400011d7983 */ /* 0x000ea20000300800 */
[----:B------:R-:W-:Y:S01]  /*d900*/  ISETP.GT.U32.AND P3, PT, R27, R25, PT ;  /* 0x000000191b00720c */ /* 0x000fe20003f64070 */
[----:B------:R-:W-:-:S02]  /*d910*/  @!P2 IMAD.IADD R23, R23, 0x1, -R27 ;  /* 0x000000011717a824 */ /* 0x000fc400078e0a1b */
[----:B------:R-:W2:Y:S04]  /*d920*/  LDL.LU R28, [R1+0x10] ;  /* 0x00001000011c7983 */ /* 0x000ea80000300800 */
[----:B------:R-:W2:Y:S04]  /*d930*/  LDL.LU R252, [R1+0x4] ;  /* 0x0000040001fc7983 */ /* 0x000ea80000300800 */
[----:B------:R-:W2:Y:S01]  /*d940*/  LDL R27, [R1+0x11e4] ;  /* 0x0011e400011b7983 */ /* 0x000ea20000100800 */
[----:B------:R-:W-:Y:S01]  /*d950*/  @!P1 IADD3 R23, -R23, RZ, RZ ;  /* 0x000000ff17179210 */ /* 0x000fe20007ffe1ff */
[----:B------:R-:W-:Y:S01]  /*d960*/  @!P0 IMAD.MOV R22, RZ, RZ, -R22 ;  /* 0x000000ffff168224 */ /* 0x000fe200078e0a16 */
[----:B------:R-:W-:-:S02]  /*d970*/  ISETP.GE.AND P0, PT, R7, RZ, PT ;  /* 0x000000ff0700720c */ /* 0x000fc40003f06270 */
[----:B-1----:R-:W3:Y:S01]  /*d980*/  LDL.LU R7, [R1+0x18d0] ;  /* 0x0018d00001077983 */ /* 0x002ee20000300800 */
[----:B--2---:R-:W-:Y:S02]  /*d990*/  ISETP.GE.AND P2, PT, R27, RZ, PT ;  /* 0x000000ff1b00720c */ /* 0x004fe40003f46270 */
[----:B------:R-:W-:-:S05]  /*d9a0*/  IABS R27, c[0x0][0x17c] ;  /* 0x00005f00001b7a13 */ /* 0x000fca0000000000 */
[----:B------:R-:W-:Y:S02]  /*d9b0*/  @!P6 IMAD.IADD R24, R24, 0x1, -R27 ;  /* 0x000000011818e824 */ /* 0x000fe400078e0a1b */
[----:B------:R-:W-:-:S05]  /*d9c0*/  IMAD.MOV.U32 R27, RZ, RZ, c[0x0][0x180] ;  /* 0x00006000ff1b7624 */ /* 0x000fca00078e00ff */
[----:B------:R-:W-:-:S04]  /*d9d0*/  IADD3 R27, R27, -0x9, RZ ;  /* 0xfffffff71b1b7810 */ /* 0x000fc80007ffe0ff */
[----:B------:R-:W-:Y:S02]  /*d9e0*/  ISETP.GE.U32.AND P6, PT, R27, 0x7fffff78, PT ;  /* 0x7fffff781b00780c */ /* 0x000fe40003fc6070 */
[----:B------:R-:W-:-:S05]  /*d9f0*/  IABS R27, c[0x0][0x17c] ;  /* 0x00005f00001b7a13 */ /* 0x000fca0000000000 */
[----:B------:R-:W-:Y:S02]  /*da00*/  @!P3 IMAD.IADD R25, R25, 0x1, -R27 ;  /* 0x000000011919b824 */ /* 0x000fe400078e0a1b */
[----:B------:R-:W-:-:S05]  /*da10*/  IMAD.MOV.U32 R27, RZ, RZ, c[0x0][0x180] ;  /* 0x00006000ff1b7624 */ /* 0x000fca00078e00ff */
[----:B------:R-:W-:-:S04]  /*da20*/  IADD3 R27, R27, -0xd, RZ ;  /* 0xfffffff31b1b7810 */ /* 0x000fc80007ffe0ff */
[----:B------:R-:W-:Y:S01]  /*da30*/  ISETP.GE.U32.AND P1, PT, R27, 0x7fffff74, PT ;  /* 0x7fffff741b00780c */ /* 0x000fe20003f26070 */
[----:B------:R-:W-:-:S05]  /*da40*/  IMAD.MOV.U32 R27, RZ, RZ, c[0x0][0x180] ;  /* 0x00006000ff1b7624 */ /* 0x000fca00078e00ff */
[----:B------:R-:W-:-:S04]  /*da50*/  IADD3 R27, R27, -0x11, RZ ;  /* 0xffffffef1b1b7810 */ /* 0x000fc80007ffe0ff */
[----:B------:R-:W-:Y:S02]  /*da60*/  ISETP.GE.U32.AND P3, PT, R27, 0x7fffff70, PT ;  /* 0x7fffff701b00780c */ /* 0x000fe40003f66070 */
[----:B------:R-:W2:Y:S01]  /*da70*/  LDL R27, [R1+0x11d0] ;  /* 0x0011d000011b7983 */ /* 0x000ea20000100800 */
[----:B------:R-:W-:Y:S02]  /*da80*/  @!P0 IMAD.MOV R25, RZ, RZ, -R25 ;  /* 0x000000ffff198224 */ /* 0x000fe400078e0a19 */
[----:B------:R-:W-:Y:S01]  /*da90*/  @!P2 IMAD.MOV R24, RZ, RZ, -R24 ;  /* 0x000000ffff18a224 */ /* 0x000fe200078e0a18 */
[----:B------:R-:W-:Y:S02]  /*daa0*/  ISETP.NE.AND P2, PT, RZ, c[0x0][0x17c], PT ;  /* 0x00005f00ff007a0c */ /* 0x000fe40003f45270 */
[----:B--2---:R-:W-:Y:S02]  /*dab0*/  ISETP.GE.AND P0, PT, R27, RZ, PT ;  /* 0x000000ff1b00720c */ /* 0x004fe40003f06270 */
[----:B------:R-:W-:-:S04]  /*dac0*/  LOP3.LUT R27, RZ, c[0x0][0x17c], RZ, 0x33, !PT ;  /* 0x00005f00ff1b7a12 */ /* 0x000fc800078e33ff */
[C---:B---3--:R-:W-:Y:S02]  /*dad0*/  SEL R7, R27.reuse, R7, !P2 ;  /* 0x000000071b077207 */ /* 0x048fe40005000000 */
[C---:B------:R-:W-:Y:S02]  /*dae0*/  SEL R26, R27.reuse, R26, !P2 ;  /* 0x0000001a1b1a7207 */ /* 0x040fe40005000000 */
[C---:B------:R-:W-:Y:S01]  /*daf0*/  SEL R31, R27.reuse, R31, !P2 ;  /* 0x0000001f1b1f7207 */ /* 0x040fe20005000000 */
[----:B------:R1:W-:Y:S01]  /*db00*/  STL [R1+0x1f8], R7 ;  /* 0x0001f80701007387 */ /* 0x0003e20000100800 */
[C---:B------:R-:W-:Y:S02]  /*db10*/  SEL R30, R27.reuse, R30, !P2 ;  /* 0x0000001e1b1e7207 */ /* 0x040fe40005000000 */
[C---:B------:R-:W-:Y:S01]  /*db20*/  SEL R29, R27.reuse, R29, !P2 ;  /* 0x0000001d1b1d7207 */ /* 0x040fe20005000000 */
[----:B-1----:R-:W2:Y:S04]  /*db30*/  LDL.LU R7, [R1+0x18cc] ;  /* 0x0018cc0001077983 */ /* 0x002ea80000300800 */
[----:B------:R1:W-:Y:S01]  /*db40*/  STL [R1+0x4cc], R26 ;  /* 0x0004cc1a01007387 */ /* 0x0003e20000100800 */
[----:B------:R-:W-:-:S03]  /*db50*/  SEL R28, R27, R28, !P2 ;  /* 0x0000001c1b1c7207 */ /* 0x000fc60005000000 */
[----:B-1----:R-:W3:Y:S04]  /*db60*/  LDL.LU R26, [R1+0xc] ;  /* 0x00000c00011a7983 */ /* 0x002ee80000300800 */
[----:B------:R1:W-:Y:S04]  /*db70*/  STL [R1+0x218], R31 ;  /* 0x0002181f01007387 */ /* 0x0003e80000100800 */
[----:B-1----:R-:W2:Y:S04]  /*db80*/  LDL.LU R31, [R1+0x18c8] ;  /* 0x0018c800011f7983 */ /* 0x002ea80000300800 */
[----:B------:R1:W-:Y:S04]  /*db90*/  STL [R1+0x228], R30 ;  /* 0x0002281e01007387 */ /* 0x0003e80000100800 */
[----:B-1----:R-:W2:Y:S04]  /*dba0*/  LDL.LU R30, [R1+0x18c4] ;  /* 0x0018c400011e7983 */ /* 0x002ea80000300800 */
[----:B------:R1:W-:Y:S04]  /*dbb0*/  STL [R1+0x238], R29 ;  /* 0x0002381d01007387 */ /* 0x0003e80000100800 */
[----:B-1----:R-:W4:Y:S04]  /*dbc0*/  LDL.LU R29, [R1+0x18c0] ;  /* 0x0018c000011d7983 */ /* 0x002f280000300800 */
[----:B------:R1:W-:Y:S04]  /*dbd0*/  STL [R1+0x23c], R28 ;  /* 0x00023c1c01007387 */ /* 0x0003e80000100800 */
[----:B-1----:R-:W4:Y:S01]  /*dbe0*/  LDL.LU R28, [R1+0x18bc] ;  /* 0x0018bc00011c7983 */ /* 0x002f220000300800 */
[----:B---3--:R-:W-:-:S05]  /*dbf0*/  SEL R26, R27, R26, !P2 ;  /* 0x0000001a1b1a7207 */ /* 0x008fca0005000000 */
[----:B------:R1:W-:Y:S02]  /*dc00*/  STL [R1+0x244], R26 ;  /* 0x0002441a01007387 */ /* 0x0003e40000100800 */
[----:B-1----:R-:W-:-:S05]  /*dc10*/  SEL R26, R27, R252, !P2 ;  /* 0x000000fc1b1a7207 */ /* 0x002fca0005000000 */
[----:B------:R2:W-:Y:S02]  /*dc20*/  STL [R1+0x278], R26 ;  /* 0x0002781a01007387 */ /* 0x0005e40000100800 */
[C---:B--2---:R-:W-:Y:S02]  /*dc30*/  SEL R26, R27.reuse, R30, !P2 ;  /* 0x0000001e1b1a7207 */ /* 0x044fe40005000000 */
[C---:B----4-:R-:W-:Y:S02]  /*dc40*/  SEL R252, R27.reuse, R28, !P2 ;  /* 0x0000001c1bfc7207 */ /* 0x050fe40005000000 */
[C---:B------:R-:W-:Y:S02]  /*dc50*/  SEL R28, R27.reuse, R29, !P2 ;  /* 0x0000001d1b1c7207 */ /* 0x040fe40005000000 */
[C---:B------:R-:W-:Y:S01]  /*dc60*/  SEL R29, R27.reuse, R31, !P2 ;  /* 0x0000001f1b1d7207 */ /* 0x040fe20005000000 */
[----:B------:R-:W-:Y:S04]  /*dc70*/  STL [R1+0x27c], R252 ;  /* 0x00027cfc01007387 */ /* 0x000fe80000100800 */
[----:B------:R1:W-:Y:S04]  /*dc80*/  STL [R1+0x280], R28 ;  /* 0x0002801c01007387 */ /* 0x0003e80000100800 */
[----:B------:R2:W-:Y:S01]  /*dc90*/  STL [R1+0x284], R26 ;  /* 0x0002841a01007387 */ /* 0x0005e20000100800 */
[----:B-1----:R-:W-:-:S03]  /*dca0*/  SEL R28, R27, R32, !P2 ;  /* 0x000000201b1c7207 */ /* 0x002fc60005000000 */
[----:B------:R1:W-:Y:S01]  /*dcb0*/  STL [R1+0x288], R29 ;  /* 0x0002881d01007387 */ /* 0x0003e20000100800 */
[----:B--2---:R-:W-:-:S03]  /*dcc0*/  SEL R26, R27, R33, !P2 ;  /* 0x000000211b1a7207 */ /* 0x004fc60005000000 */
[----:B------:R2:W-:Y:S04]  /*dcd0*/  STL [R1+0x28c], R28 ;  /* 0x00028c1c01007387 */ /* 0x0005e80000100800 */
[----:B------:R3:W-:Y:S01]  /*dce0*/  STL [R1+0x290], R26 ;  /* 0x0002901a01007387 */ /* 0x0007e20000100800 */
[C---:B-1----:R-:W-:Y:S02]  /*dcf0*/  SEL R29, R27.reuse, R34, !P2 ;  /* 0x000000221b1d7207 */ /* 0x042fe40005000000 */
[----:B--2---:R-:W-:-:S03]  /*dd00*/  SEL R28, R27, R35, !P2 ;  /* 0x000000231b1c7207 */ /* 0x004fc60005000000 */
[----:B------:R1:W-:Y:S01]  /*dd10*/  STL [R1+0x294], R29 ;  /* 0x0002941d01007387 */ /* 0x0003e20000100800 */
[----:B---3--:R-:W-:-:S03]  /*dd20*/  SEL R26, R27, R36, !P2 ;  /* 0x000000241b1a7207 */ /* 0x008fc60005000000 */
        /* <DEDUP_REMOVED lines=312> */
[----:B------:R2:W-:Y:S01]  /*f0b0*/  STL [R1+0x168], R28 ;  /* 0x0001681c01007387 */ /* 0x0005e20000100800 */
[----:B------:R-:W-:Y:S01]  /*f0c0*/  @!P0 IMAD.MOV R7, RZ, RZ, -R7 ;  /* 0x000000ffff078224 */ /* 0x000fe200078e0a07 */
[----:B------:R-:W-:Y:S02]  /*f0d0*/  ISETP.NE.AND P0, PT, RZ, c[0x0][0x178], PT ;  /* 0x00005e00ff007a0c */ /* 0x000fe40003f05270 */
        /* <DEDUP_REMOVED lines=12> */
[----:B------:R-:W-:-:S03]  /*f1a0*/  @!P0 LOP3.LUT R7, RZ, c[0x0][0x178], RZ, 0x33, !PT ;  /* 0x00005e00ff078a12 */ /* 0x000fc600078e33ff */
[----:B------:R3:W-:Y:S01]  /*f1b0*/  STL [R1+0x14c], R26 ;  /* 0x00014c1a01007387 */ /* 0x0007e20000100800 */
[C---:B-1----:R-:W-:Y:S02]  /*f1c0*/  SEL R29, R27.reuse, R200, !P2 ;  /* 0x000000c81b1d7207 */ /* 0x042fe40005000000 */
[----:B--2---:R-:W-:-:S03]  /*f1d0*/  SEL R28, R27, R201, !P2 ;  /* 0x000000c91b1c7207 */ /* 0x004fc60005000000 */
[----:B------:R1:W-:Y:S01]  /*f1e0*/  STL [R1+0x148], R29 ;  /* 0x0001481d01007387 */ /* 0x0003e20000100800 */
[----:B---3--:R-:W-:-:S03]  /*f1f0*/  SEL R26, R27, R202, !P2 ;  /* 0x000000ca1b1a7207 */ /* 0x008fc60005000000 */
[----:B------:R2:W-:Y:S01]  /*f200*/  STL [R1+0x144], R28 ;  /* 0x0001441c01007387 */ /* 0x0005e20000100800 */
[----:B------:R-:W-:-:S03]  /*f210*/  IMAD R7, R7, c[0x0][0x184], RZ ;  /* 0x0000610007077a24 */ /* 0x000fc600078e02ff */
[----:B------:R3:W-:Y:S01]  /*f220*/  STL [R1+0x140], R26 ;  /* 0x0001401a01007387 */ /* 0x0007e20000100800 */
[C---:B-1----:R-:W-:Y:S01]  /*f230*/  SEL R29, R27.reuse, R203, !P2 ;  /* 0x000000cb1b1d7207 */ /* 0x042fe20005000000 */
[----:B------:R-:W-:Y:S01]  /*f240*/  IMAD.MOV.U32 R178, RZ, RZ, c[0x0][0x188] ;  /* 0x00006200ffb27624 */ /* 0x000fe200078e00ff */
[----:B--2---:R-:W-:-:S03]  /*f250*/  SEL R28, R27, R204, !P2 ;  /* 0x000000cc1b1c7207 */ /* 0x004fc60005000000 */
[----:B------:R1:W-:Y:S01]  /*f260*/  STL [R1+0x13c], R29 ;  /* 0x00013c1d01007387 */ /* 0x0003e20000100800 */
[----:B---3--:R-:W-:-:S03]  /*f270*/  SEL R26, R27, R205, !P2 ;  /* 0x000000cd1b1a7207 */ /* 0x008fc60005000000 */
[----:B------:R2:W-:Y:S01]  /*f280*/  STL [R1+0x138], R28 ;  /* 0x0001381c01007387 */ /* 0x0005e20000100800 */
[C---:B------:R-:W-:Y:S02]  /*f290*/  SEL R202, R27.reuse, R2, !P2 ;  /* 0x000000021bca7207 */ /* 0x040fe40005000000 */
[----:B------:R-:W-:Y:S01]  /*f2a0*/  SEL R203, R27, R0, !P2 ;  /* 0x000000001bcb7207 */ /* 0x000fe20005000000 */
[----:B------:R3:W-:Y:S01]  /*f2b0*/  STL [R1+0x134], R26 ;  /* 0x0001341a01007387 */ /* 0x0007e20000100800 */
[----:B------:R-:W-:Y:S01]  /*f2c0*/  LEA R2, P0, R7, c[0x0][0x160], 0x2 ;  /* 0x0000580007027a11 */ /* 0x000fe200078010ff */
[C---:B------:R-:W-:Y:S01]  /*f2d0*/  IMAD R0, R178.reuse, 0xc, RZ ;  /* 0x0000000cb2007824 */ /* 0x040fe200078e02ff */
[C---:B-1----:R-:W-:Y:S02]  /*f2e0*/  SEL R29, R27.reuse, R206, !P2 ;  /* 0x000000ce1b1d7207 */ /* 0x042fe40005000000 */
[C---:B------:R-:W-:Y:S01]  /*f2f0*/  SEL R195, R27.reuse, R10, !P2 ;  /* 0x0000000a1bc37207 */ /* 0x040fe20005000000 */
[----:B------:R-:W-:Y:S01]  /*f300*/  IMAD.SHL.U32 R10, R178, 0x2, RZ ;  /* 0x00000002b20a7824 */ /* 0x000fe200078e00ff */
[----:B--2---:R-:W-:-:S02]  /*f310*/  SEL R28, R27, R207, !P2 ;  /* 0x000000cf1b1c7207 */ /* 0x004fc40005000000 */
[C---:B------:R-:W-:Y:S02]  /*f320*/  SEL R252, R27.reuse, R91, !P2 ;  /* 0x0000005b1bfc7207 */ /* 0x040fe40005000000 */
[C---:B---3--:R-:W-:Y:S02]  /*f330*/  SEL R26, R27.reuse, R208, !P2 ;  /* 0x000000d01b1a7207 */ /* 0x048fe40005000000 */
[C---:B------:R-:W-:Y:S02]  /*f340*/  SEL R209, R27.reuse, R209, !P2 ;  /* 0x000000d11bd17207 */ /* 0x040fe40005000000 */
[C---:B------:R-:W-:Y:S02]  /*f350*/  SEL R210, R27.reuse, R210, !P2 ;  /* 0x000000d21bd27207 */ /* 0x040fe40005000000 */
[C---:B------:R-:W-:Y:S02]  /*f360*/  SEL R211, R27.reuse, R211, !P2 ;  /* 0x000000d31bd37207 */ /* 0x040fe40005000000 */
[----:B------:R-:W-:-:S02]  /*f370*/  SEL R212, R27, R212, !P2 ;  /* 0x000000d41bd47207 */ /* 0x000fc40005000000 */
[C---:B------:R-:W-:Y:S02]  /*f380*/  SEL R213, R27.reuse, R213, !P2 ;  /* 0x000000d51bd57207 */ /* 0x040fe40005000000 */
[C---:B------:R-:W-:Y:S02]  /*f390*/  SEL R214, R27.reuse, R214, !P2 ;  /* 0x000000d61bd67207 */ /* 0x040fe40005000000 */
        /* <DEDUP_REMOVED lines=57> */
[----:B------:R-:W-:Y:S01]  /*f730*/  SEL R180, R27, R25, !P2 ;  /* 0x000000191bb47207 */ /* 0x000fe20005000000 */
[----:B------:R-:W-:Y:S01]  /*f740*/  IMAD R11, R178, 0x3, RZ ;  /* 0x00000003b20b7824 */ /* 0x000fe200078e02ff */
[----:B------:R-:W-:-:S02]  /*f750*/  LEA.HI.X.SX32 R3, R7, c[0x0][0x164], 0x2, P0 ;  /* 0x0000590007037a11 */ /* 0x000fc400000f16ff */
[CC--:B------:R-:W-:Y:S01]  /*f760*/  LEA R142, P2, R178.reuse, R2.reuse, 0x3 ;  /* 0x00000002b28e7211 */ /* 0x0c0fe200078418ff */
[----:B------:R-:W-:Y:S01]  /*f770*/  IMAD R4, R178, 0x14, RZ ;  /* 0x00000014b2047824 */ /* 0x000fe200078e02ff */
[-C--:B------:R-:W-:Y:S01]  /*f780*/  IADD3 R170, P0, R0, R2.reuse, RZ ;  /* 0x0000000200aa7210 */ /* 0x080fe20007f1e0ff */
[----:B------:R-:W-:Y:S01]  /*f790*/  IMAD.SHL.U32 R95, R178, 0x4, RZ ;  /* 0x00000004b25f7824 */ /* 0x000fe200078e00ff */
[-C--:B------:R-:W-:Y:S01]  /*f7a0*/  LEA.HI.X.SX32 R143, R10, R3.reuse, 0x2, P2 ;  /* 0x000000030a8f7211 */ /* 0x080fe200010f16ff */
[C---:B------:R-:W-:Y:S01]  /*f7b0*/  IMAD R5, R178.reuse, 0x18, RZ ;  /* 0x00000018b2057824 */ /* 0x040fe200078e02ff */
[CC--:B------:R-:W-:Y:S01]  /*f7c0*/  LEA R92, P2, R178.reuse, R2.reuse, 0x4 ;  /* 0x00000002b25c7211 */ /* 0x0c0fe200078420ff */
[C---:B------:R-:W-:Y:S01]  /*f7d0*/  IMAD R12, R178.reuse, 0x5, RZ ;  /* 0x00000005b20c7824 */ /* 0x040fe200078e02ff */
[-C--:B------:R-:W-:Y:S01]  /*f7e0*/  LEA.HI.X.SX32 R171, R11, R3.reuse, 0x2, P0 ;  /* 0x000000030bab7211 */ /* 0x080fe200000f16ff */
[----:B------:R-:W-:Y:S01]  /*f7f0*/  IMAD R6, R178, 0x1c, RZ ;  /* 0x0000001cb2067824 */ /* 0x000fe200078e02ff */
[-C--:B------:R-:W-:Y:S01]  /*f800*/  IADD3 R118, P0, R4, R2.reuse, RZ ;  /* 0x0000000204767210 */ /* 0x080fe20007f1e0ff */
[C---:B------:R-:W-:Y:S01]  /*f810*/  IMAD R14, R178.reuse, 0x6, RZ ;  /* 0x00000006b20e7824 */ /* 0x040fe200078e02ff */
[-C--:B------:R-:W-:Y:S01]  /*f820*/  LEA.HI.X.SX32 R93, R95, R3.reuse, 0x2, P2 ;  /* 0x000000035f5d7211 */ /* 0x080fe200010f16ff */
[C---:B------:R-:W-:Y:S01]  /*f830*/  IMAD R15, R178.reuse, 0x7, RZ ;  /* 0x00000007b20f7824 */ /* 0x040fe200078e02ff */
[----:B------:R-:W-:Y:S01]  /*f840*/  IADD3 R140, P2, R5, R2, RZ ;  /* 0x00000002058c7210 */ /* 0x000fe20007f5e0ff */
[----:B------:R-:W-:Y:S01]  /*f850*/  IMAD R8, R178, 0x24, RZ ;  /* 0x00000024b2087824 */ /* 0x000fe200078e02ff */
[----:B------:R-:W-:-:S02]  /*f860*/  LEA.HI.X.SX32 R119, R12, R3, 0x2, P0 ;  /* 0x000000030c777211 */ /* 0x000fc400000f16ff */
[-C--:B------:R-:W-:Y:S01]  /*f870*/  IADD3 R168, P0, R6, R2.reuse, RZ ;  /* 0x0000000206a87210 */ /* 0x080fe20007f1e0ff */
[----:B------:R-:W-:Y:S01]  /*f880*/  IMAD R9, R178, 0x28, RZ ;  /* 0x00000028b2097824 */ /* 0x000fe200078e02ff */
[-C--:B------:R-:W-:Y:S01]  /*f890*/  LEA.HI.X.SX32 R141, R14, R3.reuse, 0x2, P2 ;  /* 0x000000030e8d7211 */ /* 0x080fe200010f16ff */
[C---:B------:R-:W-:Y:S01]  /*f8a0*/  IMAD R17, R178.reuse, 0x9, RZ ;  /* 0x00000009b2117824 */ /* 0x040fe200078e02ff */
[C---:B------:R-:W-:Y:S02]  /*f8b0*/  SHF.L.U32 R16, R178.reuse, 0x3, RZ ;  /* 0x00000003b2107819 */ /* 0x040fe400000006ff */
[CC--:B------:R-:W-:Y:S01]  /*f8c0*/  LEA R88, P2, R178.reuse, R2.reuse, 0x5 ;  /* 0x00000002b2587211 */ /* 0x0c0fe200078428ff */
[----:B------:R-:W-:Y:S01]  /*f8d0*/  IMAD R13, R178, 0x2c, RZ ;  /* 0x0000002cb20d7824 */ /* 0x000fe200078e02ff */
[-C--:B------:R-:W-:Y:S02]  /*f8e0*/  LEA.HI.X.SX32 R169, R15, R3.reuse, 0x2, P0 ;  /* 0x000000030fa97211 */ /* 0x080fe400000f16ff */
[-C--:B------:R-:W-:Y:S01]  /*f8f0*/  IADD3 R116, P0, R8, R2.reuse, RZ ;  /* 0x0000000208747210 */ /* 0x080fe20007f1e0ff */
[----:B------:R-:W-:Y:S01]  /*f900*/  IMAD R18, R178, 0xa, RZ ;  /* 0x0000000ab2127824 */ /* 0x000fe200078e02ff */
[-C--:B------:R-:W-:Y:S01]  /*f910*/  LEA.HI.X.SX32 R89, R16, R3.reuse, 0x2, P2 ;  /* 0x0000000310597211 */ /* 0x080fe200010f16ff */
[C---:B------:R-:W-:Y:S01]  /*f920*/  IMAD R21, R178.reuse, 0x30, RZ ;  /* 0x00000030b2157824 */ /* 0x040fe200078e02ff */
[----:B------:R-:W-:Y:S01]  /*f930*/  IADD3 R138, P2, R9, R2, RZ ;  /* 0x00000002098a7210 */ /* 0x000fe20007f5e0ff */
[----:B------:R1:W-:Y:S01]  /*f940*/  STL [R1+0x130], R29 ;  /* 0x0001301d01007387 */ /* 0x0003e20000100800 */
[----:B------:R-:W-:Y:S01]  /*f950*/  IMAD R19, R178, 0xb, RZ ;  /* 0x0000000bb2137824 */ /* 0x000fe200078e02ff */
[----:B------:R-:W-:-:S02]  /*f960*/  LEA.HI.X.SX32 R117, R17, R3, 0x2, P0 ;  /* 0x0000000311757211 */ /* 0x000fc400000f16ff */
[-C--:B------:R-:W-:Y:S01]  /*f970*/  IADD3 R166, P0, R13, R2.reuse, RZ ;  /* 0x000000020da67210 */ /* 0x080fe20007f1e0ff */
[----:B------:R-:W-:Y:S01]  /*f980*/  IMAD R31, R178, 0x38, RZ ;  /* 0x00000038b21f7824 */ /* 0x000fe200078e02ff */
[-C--:B------:R-:W-:Y:S01]  /*f990*/  LEA.HI.X.SX32 R139, R18, R3.reuse, 0x2, P2 ;  /* 0x00000003128b7211 */ /* 0x080fe200010f16ff */
[C---:B-1----:R-:W-:Y:S01]  /*f9a0*/  IMAD R29, R178.reuse, 0x34, RZ ;  /* 0x00000034b21d7824 */ /* 0x042fe200078e02ff */
[-C--:B------:R-:W-:Y:S01]  /*f9b0*/  IADD3 R84, P2, R21, R2.reuse, RZ ;  /* 0x0000000215547210 */ /* 0x080fe20007f5e0ff */
[C---:B------:R-:W-:Y:S01]  /*f9c0*/  IMAD R20, R178.reuse, 0xd, RZ ;  /* 0x0000000db2147824 */ /* 0x040fe200078e02ff */
[-C--:B------:R-:W-:Y:S01]  /*f9d0*/  LEA.HI.X.SX32 R167, R19, R3.reuse, 0x2, P0 ;  /* 0x0000000313a77211 */ /* 0x080fe200000f16ff */
[C---:B------:R-:W-:Y:S01]  /*f9e0*/  IMAD R33, R178.reuse, 0x3c, RZ ;  /* 0x0000003cb2217824 */ /* 0x040fe200078e02ff */
[-C--:B------:R-:W-:Y:S01]  /*f9f0*/  IADD3 R114, P0, R29, R2.reuse, RZ ;  /* 0x000000021d727210 */ /* 0x080fe20007f1e0ff */
[----:B------:R-:W-:Y:S01]  /*fa00*/  IMAD R22, R178, 0xe, RZ ;  /* 0x0000000eb2167824 */ /* 0x000fe200078e02ff */
[-C--:B------:R-:W-:Y:S01]  /*fa10*/  LEA.HI.X.SX32 R85, R0, R3.reuse, 0x2, P2 ;  /* 0x0000000300557211 */ /* 0x080fe200010f16ff */
[C---:B------:R-:W-:Y:S01]  /*fa20*/  IMAD R23, R178.reuse, 0xf, RZ ;  /* 0x0000000fb2177824 */ /* 0x040fe200078e02ff */
[----:B------:R-:W-:Y:S01]  /*fa30*/  IADD3 R136, P2, R31, R2, RZ ;  /* 0x000000021f887210 */ /* 0x000fe20007f5e0ff */
[----:B------:R-:W-:Y:S01]  /*fa40*/  IMAD R37, R178, 0x44, RZ ;  /* 0x00000044b2257824 */ /* 0x000fe200078e02ff */
[----:B------:R-:W-:-:S02]  /*fa50*/  LEA.HI.X.SX32 R115, R20, R3, 0x2, P0 ;  /* 0x0000000314737211 */ /* 0x000fc400000f16ff */
[-C--:B------:R-:W-:Y:S01]  /*fa60*/  IADD3 R164, P0, R33, R2.reuse, RZ ;  /* 0x0000000221a47210 */ /* 0x080fe20007f1e0ff */
[----:B------:R-:W-:Y:S01]  /*fa70*/  IMAD.SHL.U32 R24, R178, 0x10, RZ ;  /* 0x00000010b2187824 */ /* 0x000fe200078e00ff */
[-C--:B------:R-:W-:Y:S01]  /*fa80*/  LEA.HI.X.SX32 R137, R22, R3.reuse, 0x2, P2 ;  /* 0x0000000316897211 */ /* 0x080fe200010f16ff */
[C---:B------:R-:W-:Y:S01]  /*fa90*/  IMAD R39, R178.reuse, 0x48, RZ ;  /* 0x00000048b2277824 */ /* 0x040fe200078e02ff */
[CC--:B------:R-:W-:Y:S01]  /*faa0*/  LEA R82, P2, R178.reuse, R2.reuse, 0x6 ;  /* 0x00000002b2527211 */ /* 0x0c0fe200078430ff */
[C---:B------:R-:W-:Y:S01]  /*fab0*/  IMAD R25, R178.reuse, 0x11, RZ ;  /* 0x00000011b2197824 */ /* 0x040fe200078e02ff */
[-C--:B------:R-:W-:Y:S01]  /*fac0*/  LEA.HI.X.SX32 R165, R23, R3.reuse, 0x2, P0 ;  /* 0x0000000317a57211 */ /* 0x080fe200000f16ff */
[----:B------:R-:W-:Y:S01]  /*fad0*/  STL [R1+0x12c], R28 ;  /* 0x00012c1c01007387 */ /* 0x000fe20000100800 */
[----:B------:R-:W-:Y:S01]  /*fae0*/  IMAD R41, R178, 0x4c, RZ ;  /* 0x0000004cb2297824 */ /* 0x000fe200078e02ff */
[-C--:B------:R-:W-:Y:S02]  /*faf0*/  IADD3 R112, P0, R37, R2.reuse, RZ ;  /* 0x0000000225707210 */ /* 0x080fe40007f1e0ff */
[----:B------:R1:W-:Y:S01]  /*fb00*/  STL [R1+0x128], R26 ;  /* 0x0001281a01007387 */ /* 0x0003e20000100800 */
[-C--:B------:R-:W-:Y:S01]  /*fb10*/  LEA.HI.X.SX32 R83, R24, R3.reuse, 0x2, P2 ;  /* 0x0000000318537211 */ /* 0x080fe200010f16ff */
[C---:B------:R-:W-:Y:S01]  /*fb20*/  IMAD R47, R178.reuse, 0x50, RZ ;  /* 0x00000050b22f7824 */ /* 0x040fe200078e02ff */
[-C--:B------:R-:W-:Y:S01]  /*fb30*/  IADD3 R134, P2, R39, R2.reuse, RZ ;  /* 0x0000000227867210 */ /* 0x080fe20007f5e0ff */
[C---:B------:R-:W-:Y:S01]  /*fb40*/  IMAD R27, R178.reuse, 0x13, RZ ;  /* 0x00000013b21b7824 */ /* 0x040fe200078e02ff */
[----:B------:R-:W-:Y:S01]  /*fb50*/  LEA.HI.X.SX32 R113, R25, R3, 0x2, P0 ;  /* 0x0000000319717211 */ /* 0x000fe200000f16ff */
[C---:B------:R-:W-:Y:S01]  /*fb60*/  IMAD R51, R178.reuse, 0x54, RZ ;  /* 0x00000054b2337824 */ /* 0x040fe200078e02ff */
[----:B------:R-:W-:Y:S01]  /*fb70*/  IADD3 R162, P0, R41, R2, RZ ;  /* 0x0000000229a27210 */ /* 0x000fe20007f1e0ff */
[----:B-1----:R-:W-:-:S03]  /*fb80*/  IMAD R26, R178, 0x12, RZ ;  /* 0x00000012b21a7824 */ /* 0x002fc600078e02ff */
[-C--:B------:R-:W-:Y:S01]  /*fb90*/  LEA.HI.X.SX32 R163, R27, R3.reuse, 0x2, P0 ;  /* 0x000000031ba37211 */ /* 0x080fe200000f16ff */
[----:B------:R-:W-:Y:S01]  /*fba0*/  IMAD R57, R178, 0x58, RZ ;  /* 0x00000058b2397824 */ /* 0x000fe200078e02ff */
[-C--:B------:R-:W-:Y:S01]  /*fbb0*/  LEA.HI.X.SX32 R135, R26, R3.reuse, 0x2, P2 ;  /* 0x000000031a877211 */ /* 0x080fe200010f16ff */
[C---:B------:R-:W-:Y:S01]  /*fbc0*/  IMAD R28, R178.reuse, 0x15, RZ ;  /* 0x00000015b21c7824 */ /* 0x040fe200078e02ff */
[-C--:B------:R-:W-:Y:S01]  /*fbd0*/  IADD3 R78, P2, R47, R2.reuse, RZ ;  /* 0x000000022f4e7210 */ /* 0x080fe20007f5e0ff */
[C---:B------:R-:W-:Y:S01]  /*fbe0*/  IMAD R61, R178.reuse, 0x5c, RZ ;  /* 0x0000005cb23d7824 */ /* 0x040fe200078e02ff */
[-C--:B------:R-:W-:Y:S01]  /*fbf0*/  IADD3 R110, P0, R51, R2.reuse, RZ ;  /* 0x00000002336e7210 */ /* 0x080fe20007f1e0ff */
[----:B------:R-:W-:Y:S01]  /*fc00*/  IMAD R30, R178, 0x16, RZ ;  /* 0x00000016b21e7824 */ /* 0x000fe200078e02ff */
[-C--:B------:R-:W-:Y:S01]  /*fc10*/  LEA.HI.X.SX32 R79, R4, R3.reuse, 0x2, P2 ;  /* 0x00000003044f7211 */ /* 0x080fe200010f16ff */
        /* <DEDUP_REMOVED lines=30> */
[----:B------:R-:W-:Y:S01]  /*fe00*/  IMAD R43, R178, 0x1f, RZ ;  /* 0x0000001fb22b7824 */ /* 0x000fe200078e02ff */
[-C--:B------:R-:W-:Y:S01]  /*fe10*/  IADD3 R128, P2, R96, R2.reuse, RZ ;  /* 0x0000000260807210 */ /* 0x080fe20007f5e0ff */
[----:B------:R-:W-:Y:S01]  /*fe20*/  IMAD R42, R178, 0x84, RZ ;  /* 0x00000084b22a7824 */ /* 0x000fe200078e02ff */
[-C--:B------:R-:W-:Y:S02]  /*fe30*/  LEA.HI.X.SX32 R107, R38, R3.reuse, 0x2, P0 ;  /* 0x00000003266b7211 */ /* 0x080fe400000f16ff */
        /* <DEDUP_REMOVED lines=11> */
[----:B------:R-:W-:Y:S01]  /*fef0*/  IMAD R49, R178, 0x90, RZ ;  /* 0x00000090b2317824 */ /* 0x000fe200078e02ff */
[-C--:B------:R-:W-:Y:S01]  /*ff00*/  IADD3 R126, P2, R44, R2.reuse, RZ ;  /* 0x000000022c7e7210 */ /* 0x080fe20007f5e0ff */
[----:B------:R-:W-:Y:S01]  /*ff10*/  IMAD R53, R178, 0x23, RZ ;  /* 0x00000023b2357824 */ /* 0x000fe200078e02ff */
[-C--:B------:R-:W-:Y:S01]  /*ff20*/  LEA.HI.X.SX32 R105, R48, R3.reuse, 0x2, P0 ;  /* 0x0000000330697211 */ /* 0x080fe200000f16ff */
[----:B------:R-:W-:Y:S01]  /*ff30*/  IMAD R52, R178, 0x94, RZ ;  /* 0x00000094b2347824 */ /* 0x000fe200078e02ff */
        /* <DEDUP_REMOVED lines=22> */
[-C--:B------:R-:W-:Y:S02]  /*100a0*/  IADD3 R6, P0, R58, R2.reuse, RZ ;  /* 0x000000023a067210 */ /* 0x080fe40007f1e0ff */
[-C--:B------:R-:W-:Y:S01]  /*100b0*/  LEA.HI.X.SX32 R5, R9, R3.reuse, 0x2, P2 ;  /* 0x0000000309057211 */ /* 0x080fe200010f16ff */
[C---:B------:R-:W-:Y:S01]  /*100c0*/  IMAD R11, R178.reuse, 0x2b, RZ ;  /* 0x0000002bb20b7824 */ /* 0x040fe200078e02ff */
[-C--:B------:R-:W-:Y:S01]  /*100d0*/  IADD3 R8, P2, R7, R2.reuse, RZ ;  /* 0x0000000207087210 */ /* 0x080fe20007f5e0ff */
[----:B------:R-:W-:Y:S01]  /*100e0*/  IMAD R14, R178, 0xb4, RZ ;  /* 0x000000b4b20e7824 */ /* 0x000fe200078e02ff */
[-C--:B------:R-:W-:Y:S01]  /*100f0*/  LEA.HI.X.SX32 R7, R60, R3.reuse, 0x2, P0 ;  /* 0x000000033c077211 */ /* 0x080fe200000f16ff */
[----:B------:R-:W-:Y:S01]  /*10100*/  IMAD R62, R178, 0x2a, RZ ;  /* 0x0000002ab23e7824 */ /* 0x000fe200078e02ff */
[-C--:B------:R-:W-:Y:S01]  /*10110*/  IADD3 R10, P0, R10, R2.reuse, RZ ;  /* 0x000000020a0a7210 */ /* 0x080fe20007f1e0ff */
[C---:B------:R-:W-:Y:S01]  /*10120*/  IMAD R12, R178.reuse, 0xb0, RZ ;  /* 0x000000b0b20c7824 */ /* 0x040fe200078e02ff */
[----:B------:R-:W1:Y:S01]  /*10130*/  S2R R66, SR_TID.X ;  /* 0x0000000000427919 */ /* 0x000e620000002100 */
[C---:B------:R-:W-:Y:S01]  /*10140*/  IMAD R15, R178.reuse, 0x2d, RZ ;  /* 0x0000002db20f7824 */ /* 0x040fe200078e02ff */
[-C--:B------:R-:W-:Y:S01]  /*10150*/  LEA.HI.X.SX32 R11, R11, R3.reuse, 0x2, P0 ;  /* 0x000000030b0b7211 */ /* 0x080fe200000f16ff */
[----:B------:R-:W-:Y:S01]  /*10160*/  IMAD R18, R178, 0xbc, RZ ;  /* 0x000000bcb2127824 */ /* 0x000fe200078e02ff */
[----:B------:R-:W-:Y:S01]  /*10170*/  IADD3 R14, P0, R14, R2, RZ ;  /* 0x000000020e0e7210 */ /* 0x000fe20007f1e0ff */
[----:B------:R-:W-:Y:S01]  /*10180*/  IMAD R16, R178, 0xb8, RZ ;  /* 0x000000b8b2107824 */ /* 0x000fe200078e02ff */
[----:B------:R-:W-:-:S02]  /*10190*/  LEA.HI.X.SX32 R9, R62, R3, 0x2, P2 ;  /* 0x000000033e097211 */ /* 0x000fc400010f16ff */
[-C--:B------:R-:W-:Y:S01]  /*101a0*/  IADD3 R12, P2, R12, R2.reuse, RZ ;  /* 0x000000020c0c7210 */ /* 0x080fe20007f5e0ff */
        /* <DEDUP_REMOVED lines=22> */
[----:B------:R-:W-:Y:S02]  /*10310*/  IADD3 R24, P2, R24, R2, RZ ;  /* 0x0000000218187210 */ /* 0x000fe40007f5e0ff */
[----:B------:R-:W-:-:S02]  /*10320*/  LEA.HI.X.SX32 R27, R0, R3, 0x2, P0 ;  /* 0x00000003001b7211 */ /* 0x000fc400000f16ff */
[-C--:B------:R-:W-:Y:S01]  /*10330*/  IADD3 R30, P0, R30, R2.reuse, RZ ;  /* 0x000000021e1e7210 */ /* 0x080fe20007f1e0ff */
[----:B------:R-:W-:Y:S01]  /*10340*/  IMAD R32, R178, 0xf0, RZ ;  /* 0x000000f0b2207824 */ /* 0x000fe200078e02ff */
[-C--:B------:R-:W-:Y:S02]  /*10350*/  LEA.HI.X.SX32 R25, R25, R3.reuse, 0x2, P2 ;  /* 0x0000000319197211 */ /* 0x080fe400010f16ff */
[-C--:B------:R-:W-:Y:S01]  /*10360*/  IADD3 R28, P2, R28, R2.reuse, RZ ;  /* 0x000000021c1c7210 */ /* 0x080fe20007f5e0ff */
[C---:B------:R-:W-:Y:S01]  /*10370*/  IMAD.SHL.U32 R35, R178.reuse, 0x40, RZ ;  /* 0x00000040b2237824 */ /* 0x040fe200078e00ff */
[-C--:B------:R-:W-:Y:S01]  /*10380*/  LEA.HI.X.SX32 R31, R31, R3.reuse, 0x2, P0 ;  /* 0x000000031f1f7211 */ /* 0x080fe200000f16ff */
[----:B------:R-:W-:Y:S01]  /*10390*/  IMAD R38, R178, 0x120, RZ ;  /* 0x00000120b2267824 */ /* 0x000fe200078e02ff */
[----:B-1----:R-:W-:Y:S01]  /*103a0*/  LOP3.LUT R66, R66, 0x7f, RZ, 0xc0, !PT ;  /* 0x0000007f42427812 */ /* 0x002fe200078ec0ff */
[----:B------:R-:W-:Y:S01]  /*103b0*/  IMAD.MOV.U32 R63, RZ, RZ, c[0x0][0x180] ;  /* 0x00006000ff3f7624 */ /* 0x000fe200078e00ff */
[C---:B------:R-:W-:Y:S01]  /*103c0*/  LEA R34, P0, R178.reuse, R2, 0x8 ;  /* 0x00000002b2227211 */ /* 0x040fe200078040ff */
[----:B------:R-:W-:Y:S01]  /*103d0*/  IMAD R36, R178, 0x110, RZ ;  /* 0x00000110b2247824 */ /* 0x000fe200078e02ff */
[----:B------:R-:W-:-:S02]  /*103e0*/  LEA.HI.X.SX32 R29, R29, R3, 0x2, P2 ;  /* 0x000000031d1d7211 */ /* 0x000fc400010f16ff */
[-C--:B------:R-:W-:Y:S01]  /*103f0*/  IADD3 R32, P2, R32, R2.reuse, RZ ;  /* 0x0000000220207210 */ /* 0x080fe20007f5e0ff */
[----:B------:R-:W-:Y:S01]  /*10400*/  IMAD.SHL.U32 R153, R66, 0x4, RZ ;  /* 0x0000000442997824 */ /* 0x000fe200078e00ff */
[-C--:B------:R-:W-:Y:S02]  /*10410*/  LEA.HI.X.SX32 R35, R35, R3.reuse, 0x2, P0 ;  /* 0x0000000323237211 */ /* 0x080fe400000f16ff */
[-C--:B------:R-:W-:Y:S02]  /*10420*/  IADD3 R38, P0, R38, R2.reuse, RZ ;  /* 0x0000000226267210 */ /* 0x080fe40007f1e0ff */
[----:B------:R-:W-:Y:S02]  /*10430*/  IADD3 R40, R63, -0x19, RZ ;  /* 0xffffffe73f287810 */ /* 0x000fe40007ffe0ff */
[----:B------:R-:W-:Y:S02]  /*10440*/  LEA.HI.X.SX32 R33, R33, R3, 0x2, P2 ;  /* 0x0000000321217211 */ /* 0x000fe400010f16ff */
[----:B------:R-:W-:-:S02]  /*10450*/  IADD3 R36, P2, R36, R2, RZ ;  /* 0x0000000224247210 */ /* 0x000fc40007f5e0ff */
[----:B------:R-:W-:Y:S02]  /*10460*/  IADD3 R42, R63, -0x15, RZ ;  /* 0xffffffeb3f2a7810 */ /* 0x000fe40007ffe0ff */
[----:B------:R-:W-:Y:S02]  /*10470*/  IADD3 R0, R153, 0x100000, RZ ;  /* 0x0010000099007810 */ /* 0x000fe40007ffe0ff */
[-C--:B------:R-:W-:Y:S02]  /*10480*/  LEA.HI.X.SX32 R39, R39, R3.reuse, 0x2, P0 ;  /* 0x0000000327277211 */ /* 0x080fe400000f16ff */
[----:B------:R-:W-:Y:S01]  /*10490*/  ISETP.GE.U32.AND P0, PT, R40, 0x7fffff68, PT ;  /* 0x7fffff682800780c */ /* 0x000fe20003f06070 */
[----:B------:R-:W-:Y:S01]  /*104a0*/  ULDC.64 UR8, c[0x0][0x118] ;  /* 0x0000460000087ab9 */ /* 0x000fe20000000a00 */
[----:B------:R-:W-:Y:S01]  /*104b0*/  LEA.HI.X.SX32 R37, R37, R3, 0x2, P2 ;  /* 0x0000000325257211 */ /* 0x000fe200010f16ff */
[----:B------:R1:W-:Y:S01]  /*104c0*/  LDGSTS.E [R0+-0x80000], [R2.64], !P4 ;  /* 0x8000000002007fae */ /* 0x0003e2000e121848 */
[----:B------:R-:W-:-:S02]  /*104d0*/  IADD3 R40, R63, -0x1d, RZ ;  /* 0xffffffe33f287810 */ /* 0x000fc40007ffe0ff */
[----:B------:R-:W-:Y:S01]  /*104e0*/  ISETP.GE.U32.AND P2, PT, R42, 0x7fffff6c, PT ;  /* 0x7fffff6c2a00780c */ /* 0x000fe20003f46070 */
[----:B------:R1:W-:Y:S01]  /*104f0*/  LDGSTS.E [R0+-0x7f800], [R92.64], !P5 ;  /* 0x808000005c007fae */ /* 0x0003e2000e921848 */
[----:B------:R-:W-:Y:S02]  /*10500*/  IADD3 R42, R63, -0x21, RZ ;  /* 0xffffffdf3f2a7810 */ /* 0x000fe40007ffe0ff */
[----:B------:R-:W-:Y:S02]  /*10510*/  ISETP.GE.U32.AND P4, PT, R40, 0x7fffff64, PT ;  /* 0x7fffff642800780c */ /* 0x000fe40003f86070 */
[----:B------:R-:W-:Y:S02]  /*10520*/  IADD3 R40, R153, 0x100000, RZ ;  /* 0x0010000099287810 */ /* 0x000fe40007ffe0ff */
[----:B------:R-:W-:Y:S02]  /*10530*/  ISETP.GE.U32.AND P5, PT, R42, 0x7fffff60, PT ;  /* 0x7fffff602a00780c */ /* 0x000fe40003fa6070 */
[----:B------:R-:W-:Y:S01]  /*10540*/  IADD3 R42, R63, -0x25, RZ ;  /* 0xffffffdb3f2a7810 */ /* 0x000fe20007ffe0ff */
[----:B------:R-:W-:Y:S04]  /*10550*/  STL.64 [R1+0x118], R142 ;  /* 0x0001188e01007387 */ /* 0x000fe80000100a00 */
[----:B------:R2:W-:Y:S01]  /*10560*/  LDGSTS.E [R40+-0x7f000], [R88.64], !P6 ;  /* 0x8100000058287fae */ /* 0x0005e2000f121848 */
[----:B------:R-:W-:-:S02]  /*10570*/  ISETP.GE.U32.AND P6, PT, R42, 0x7fffff5c, PT ;  /* 0x7fffff5c2a00780c */ /* 0x000fc40003fc6070 */
[----:B------:R-:W-:Y:S01]  /*10580*/  IADD3 R42, R63, -0x29, RZ ;  /* 0xffffffd73f2a7810 */ /* 0x000fe20007ffe0ff */
[----:B------:R-:W-:Y:S04]  /*10590*/  STL.64 [R1+0x110], R170 ;  /* 0x000110aa01007387 */ /* 0x000fe80000100a00 */
[----:B------:R-:W-:Y:S04]  /*105a0*/  STL.64 [R1+0x108], R92 ;  /* 0x0001085c01007387 */ /* 0x000fe80000100a00 */
[----:B------:R-:W-:Y:S04]  /*105b0*/  STL.64 [R1+0x100], R118 ;  /* 0x0001007601007387 */ /* 0x000fe80000100a00 */
[----:B------:R-:W-:Y:S04]  /*105c0*/  STL.64 [R1+0xf8], R140 ;  /* 0x0000f88c01007387 */ /* 0x000fe80000100a00 */
        /* <DEDUP_REMOVED lines=48> */
[----:B------:R-:W-:Y:S04]  /*108d0*/  STL.64 [R1], R102 ;  /* 0x0000006601007387 */ /* 0x000fe80000100a00 */
[----:B------:R1:W-:Y:S01]  /*108e0*/  LDGSTS.E [R0+-0x7b800], [R64.64], !P6 ;  /* 0x8480000040007fae */ /* 0x0003e2000f121848 */
[----:B------:R-:W-:-:S02]  /*108f0*/  ISETP.GE.U32.AND P6, PT, R42, 0x7fffff40, PT ;  /* 0x7fffff402a00780c */ /* 0x000fc40003fc6070 */
[----:B------:R-:W-:Y:S01]  /*10900*/  IADD3 R42, R63, -0x45, RZ ;  /* 0xffffffbb3f2a7810 */ /* 0x000fe20007ffe0ff */
[----:B------:R3:W-:Y:S04]  /*10910*/  LDGSTS.E [R40+-0x7b000], [R4.64], !P1 ;  /* 0x8500000004287fae */ /* 0x0007e8000c921848 */
[----:B------:R3:W-:Y:S01]  /*10920*/  STL.64 [R1+0x15d0], R4 ;  /* 0x0015d00401007387 */ /* 0x0007e20000100a00 */
[----:B------:R-:W-:-:S03]  /*10930*/  ISETP.GE.U32.AND P1, PT, R42, 0x7fffff3c, PT ;  /* 0x7fffff3c2a00780c */ /* 0x000fc60003f26070 */
[----:B------:R1:W-:Y:S04]  /*10940*/  LDGSTS.E [R0+-0x7a800], [R12.64], !P3 ;  /* 0x858000000c007fae */ /* 0x0003e8000d921848 */
[----:B------:R2:W-:Y:S01]  /*10950*/  LDGSTS.E [R40+-0x7a000], [R20.64], !P2 ;  /* 0x8600000014287fae */ /* 0x0005e2000d121848 */
[----:B---3--:R-:W-:-:S03]  /*10960*/  IMAD.MOV.U32 R5, RZ, RZ, c[0x0][0x180] ;  /* 0x00006000ff057624 */ /* 0x008fc600078e00ff */
[----:B------:R1:W-:Y:S02]  /*10970*/  LDGSTS.E [R0+-0x79800], [R28.64], !P0 ;  /* 0x868000001c007fae */ /* 0x0003e4000c121848 */
[C---:B------:R-:W-:Y:S02]  /*10980*/  IADD3 R42, R5.reuse, -0x49, RZ ;  /* 0xffffffb7052a7810 */ /* 0x040fe40007ffe0ff */
[----:B------:R2:W-:Y:S02]  /*10990*/  LDGSTS.E [R40+-0x79000], [R30.64], !P4 ;  /* 0x870000001e287fae */ /* 0x0005e4000e121848 */
[----:B------:R-:W-:Y:S02]  /*109a0*/  ISETP.GE.U32.AND P3, PT, R42, 0x7fffff38, PT ;  /* 0x7fffff382a00780c */ /* 0x000fe40003f66070 */
[----:B------:R1:W-:Y:S01]  /*109b0*/  LDGSTS.E [R0+-0x78800], [R32.64], !P5 ;  /* 0x8780000020007fae */ /* 0x0003e2000e921848 */
[----:B------:R-:W-:-:S03]  /*109c0*/  IADD3 R42, R5, -0x4d, RZ ;  /* 0xffffffb3052a7810 */ /* 0x000fc60007ffe0ff */
[----:B------:R2:W-:Y:S01]  /*109d0*/  LDGSTS.E [R40+-0x78000], [R34.64], !P6 ;  /* 0x8800000022287fae */ /* 0x0005e2000f121848 */
[----:B------:R-:W-:Y:S02]  /*109e0*/  ISETP.GE.U32.AND P2, PT, R42, 0x7fffff34, PT ;  /* 0x7fffff342a00780c */ /* 0x000fe40003f46070 */
[C---:B------:R-:W-:Y:S01]  /*109f0*/  IADD3 R42, R5.reuse, -0x51, RZ ;  /* 0xffffffaf052a7810 */ /* 0x040fe20007ffe0ff */
[----:B------:R2:W-:Y:S03]  /*10a00*/  LDGSTS.E [R40+-0x77800], [R36.64], !P1 ;  /* 0x8880000024287fae */ /* 0x0005e6000c921848 */
[----:B------:R-:W-:Y:S02]  /*10a10*/  ISETP.GE.U32.AND P0, PT, R42, 0x7fffff30, PT ;  /* 0x7fffff302a00780c */ /* 0x000fe40003f06070 */
[----:B------:R-:W-:-:S04]  /*10a20*/  IADD3 R42, R5, -0x55, RZ ;  /* 0xffffffab052a7810 */ /* 0x000fc80007ffe0ff */
[----:B------:R-:W-:Y:S02]  /*10a30*/  ISETP.GE.U32.AND P4, PT, R42, 0x7fffff2c, PT ;  /* 0x7fffff2c2a00780c */ /* 0x000fe40003f86070 */
[C---:B------:R-:W-:Y:S02]  /*10a40*/  IADD3 R42, R5.reuse, -0x59, RZ ;  /* 0xffffffa7052a7810 */ /* 0x040fe40007ffe0ff */
[----:B-1----:R-:W-:Y:S02]  /*10a50*/  IADD3 R0, R5, -0x5d, RZ ;  /* 0xffffffa305007810 */ /* 0x002fe40007ffe0ff */
[----:B------:R-:W-:Y:S01]  /*10a60*/  ISETP.GE.U32.AND P5, PT, R42, 0x7fffff28, PT ;  /* 0x7fffff282a00780c */ /* 0x000fe20003fa6070 */
[----:B------:R-:W-:Y:S01]  /*10a70*/  IMAD R42, R178, 0x130, RZ ;  /* 0x00000130b22a7824 */ /* 0x000fe200078e02ff */
[----:B------:R-:W-:Y:S02]  /*10a80*/  ISETP.GE.U32.AND P6, PT, R0, 0x7fffff24, PT ;  /* 0x7fffff240000780c */ /* 0x000fe40003fc6070 */
[----:B------:R-:W-:-:S02]  /*10a90*/  IADD3 R0, R153, 0x100000, RZ ;  /* 0x0010000099007810 */ /* 0x000fc40007ffe0ff */
[----:B------:R-:W-:Y:S02]  /*10aa0*/  IADD3 R43, R5, -0x61, RZ ;  /* 0xffffff9f052b7810 */ /* 0x000fe40007ffe0ff */
[-C--:B--2---:R-:W-:Y:S01]  /*10ab0*/  IADD3 R40, P1, R42, R2.reuse, RZ ;  /* 0x000000022a287210 */ /* 0x084fe20007f3e0ff */
[C---:B------:R-:W-:Y:S01]  /*10ac0*/  IMAD R42, R178.reuse, 0xd4, RZ ;  /* 0x000000d4b22a7824 */ /* 0x040fe200078e02ff */
[----:B------:R1:W-:Y:S01]  /*10ad0*/  LDGSTS.E [R0+-0x77000], [R38.64], !P3 ;  /* 0x8900000026007fae */ /* 0x0003e2000d921848 */
[----:B------:R-:W-:Y:S01]  /*10ae0*/  ISETP.GE.U32.AND P3, PT, R43, 0x7fffff20, PT ;  /* 0x7fffff202b00780c */ /* 0x000fe20003f66070 */
[C---:B------:R-:W-:Y:S01]  /*10af0*/  IMAD R43, R178.reuse, 0x35, RZ ;  /* 0x00000035b22b7824 */ /* 0x040fe200078e02ff */
[----:B------:R-:W-:Y:S01]  /*10b00*/  LEA.HI.X.SX32 R41, R41, R3, 0x2, P1 ;  /* 0x0000000329297211 */ /* 0x000fe200008f16ff */
[----:B------:R-:W-:Y:S01]  /*10b10*/  IMAD R44, R178, 0xd8, RZ ;  /* 0x000000d8b22c7824 */ /* 0x000fe200078e02ff */
[----:B------:R-:W-:Y:S01]  /*10b20*/  IADD3 R42, P1, R42, R2, RZ ;  /* 0x000000022a2a7210 */ /* 0x000fe20007f3e0ff */
[----:B------:R-:W-:-:S02]  /*10b30*/  IMAD R46, R178, 0x140, RZ ;  /* 0x00000140b22e7824 */ /* 0x000fc400078e02ff */
[----:B------:R1:W-:Y:S01]  /*10b40*/  LDGSTS.E [R0+-0x76800], [R40.64], !P2 ;  /* 0x8980000028007fae */ /* 0x0003e2000d121848 */
[-C--:B------:R-:W-:Y:S01]  /*10b50*/  LEA.HI.X.SX32 R43, R43, R3.reuse, 0x2, P1 ;  /* 0x000000032b2b7211 */ /* 0x080fe200008f16ff */
[----:B------:R-:W-:Y:S01]  /*10b60*/  IMAD R48, R178, 0xdc, RZ ;  /* 0x000000dcb2307824 */ /* 0x000fe200078e02ff */
[-C--:B------:R-:W-:Y:S02]  /*10b70*/  IADD3 R44, P1, R44, R2.reuse, RZ ;  /* 0x000000022c2c7210 */ /* 0x080fe40007f3e0ff */
[----:B------:R-:W-:Y:S01]  /*10b80*/  IADD3 R46, P2, R46, R2, RZ ;  /* 0x000000022e2e7210 */ /* 0x000fe20007f5e0ff */
[C---:B------:R-:W-:Y:S02]  /*10b90*/  IMAD R49, R178.reuse, 0x37, RZ ;  /* 0x00000037b2317824 */ /* 0x040fe400078e02ff */
[C---:B-1----:R-:W-:Y:S01]  /*10ba0*/  IMAD R0, R178.reuse, 0x36, RZ ;  /* 0x00000036b2007824 */ /* 0x042fe200078e02ff */
[----:B------:R-:W-:Y:S01]  /*10bb0*/  LEA.HI.X.SX32 R47, R47, R3, 0x2, P2 ;  /* 0x000000032f2f7211 */ /* 0x000fe200010f16ff */
[----:B------:R-:W-:Y:S01]  /*10bc0*/  IMAD R53, R178, 0x150, RZ ;  /* 0x00000150b2357824 */ /* 0x000fe200078e02ff */
[----:B------:R-:W-:-:S02]  /*10bd0*/  IADD3 R50, R5, -0x65, RZ ;  /* 0xffffff9b05327810 */ /* 0x000fc40007ffe0ff */
[-C--:B------:R-:W-:Y:S02]  /*10be0*/  LEA.HI.X.SX32 R45, R0, R3.reuse, 0x2, P1 ;  /* 0x00000003002d7211 */ /* 0x080fe400008f16ff */
[----:B------:R-:W-:Y:S02]  /*10bf0*/  IADD3 R48, P1, R48, R2, RZ ;  /* 0x0000000230307210 */ /* 0x000fe40007f3e0ff */
[----:B------:R-:W-:Y:S02]  /*10c00*/  IADD3 R0, R153, 0x100000, RZ ;  /* 0x0010000099007810 */ /* 0x000fe40007ffe0ff */
[----:B------:R-:W-:Y:S02]  /*10c10*/  IADD3 R52, R5, -0x69, RZ ;  /* 0xffffff9705347810 */ /* 0x000fe40007ffe0ff */
[----:B------:R-:W-:Y:S01]  /*10c20*/  LEA.HI.X.SX32 R49, R49, R3, 0x2, P1 ;  /* 0x0000000331317211 */ /* 0x000fe200008f16ff */
[----:B------:R1:W-:Y:S01]  /*10c30*/  LDGSTS.E [R0+-0x76000], [R46.64], !P0 ;  /* 0x8a0000002e007fae */ /* 0x0003e2000c121848 */
[----:B------:R-:W-:-:S02]  /*10c40*/  ISETP.GE.U32.AND P1, PT, R50, 0x7fffff1c, PT ;  /* 0x7fffff1c3200780c */ /* 0x000fc40003f26070 */
[-C--:B------:R-:W-:Y:S02]  /*10c50*/  IADD3 R50, P2, R53, R2.reuse, RZ ;  /* 0x0000000235327210 */ /* 0x080fe40007f5e0ff */
[----:B------:R-:W-:Y:S01]  /*10c60*/  ISETP.GE.U32.AND P0, PT, R52, 0x7fffff18, PT ;  /* 0x7fffff183400780c */ /* 0x000fe20003f06070 */
[C---:B------:R-:W-:Y:S01]  /*10c70*/  IMAD R52, R178.reuse, 0xe4, RZ ;  /* 0x000000e4b2347824 */ /* 0x040fe200078e02ff */
[-C--:B------:R-:W-:Y:S01]  /*10c80*/  LEA.HI.X.SX32 R51, R51, R3.reuse, 0x2, P2 ;  /* 0x0000000333337211 */ /* 0x080fe200010f16ff */
[C---:B------:R-:W-:Y:S02]  /*10c90*/  IMAD R53, R178.reuse, 0x39, RZ ;  /* 0x00000039b2357824 */ /* 0x040fe400078e02ff */
[----:B------:R-:W-:Y:S01]  /*10ca0*/  IMAD R54, R178, 0xe8, RZ ;  /* 0x000000e8b2367824 */ /* 0x000fe200078e02ff */
[----:B------:R-:W-:Y:S01]  /*10cb0*/  IADD3 R52, P2, R52, R2, RZ ;  /* 0x0000000234347210 */ /* 0x000fe20007f5e0ff */
[C---:B------:R-:W-:Y:S01]  /*10cc0*/  IMAD R56, R178.reuse, 0x160, RZ ;  /* 0x00000160b2387824 */ /* 0x040fe200078e02ff */
[----:B------:R1:W-:Y:S01]  /*10cd0*/  LDGSTS.E [R0+-0x75800], [R50.64], !P4 ;  /* 0x8a80000032007fae */ /* 0x0003e2000e121848 */
[----:B------:R-:W-:Y:S01]  /*10ce0*/  IMAD R58, R178, 0xec, RZ ;  /* 0x000000ecb23a7824 */ /* 0x000fe200078e02ff */
[----:B------:R-:W-:-:S02]  /*10cf0*/  LEA.HI.X.SX32 R53, R53, R3, 0x2, P2 ;  /* 0x0000000335357211 */ /* 0x000fc400010f16ff */
[-C--:B------:R-:W-:Y:S02]  /*10d00*/  IADD3 R54, P2, R54, R2.reuse, RZ ;  /* 0x0000000236367210 */ /* 0x080fe40007f5e0ff */
[----:B------:R-:W-:Y:S01]  /*10d10*/  IADD3 R56, P4, R56, R2, RZ ;  /* 0x0000000238387210 */ /* 0x000fe20007f9e0ff */
[C---:B------:R-:W-:Y:S02]  /*10d20*/  IMAD R59, R178.reuse, 0x3b, RZ ;  /* 0x0000003bb23b7824 */ /* 0x040fe400078e02ff */
[C---:B-1----:R-:W-:Y:S01]  /*10d30*/  IMAD R0, R178.reuse, 0x3a, RZ ;  /* 0x0000003ab2007824 */ /* 0x042fe200078e02ff */
[-C--:B------:R-:W-:Y:S01]  /*10d40*/  LEA.HI.X.SX32 R57, R57, R3.reuse, 0x2, P4 ;  /* 0x0000000339397211 */ /* 0x080fe200020f16ff */
[----:B------:R-:W-:Y:S01]  /*10d50*/  IMAD R63, R178, 0x170, RZ ;  /* 0x00000170b23f7824 */ /* 0x000fe200078e02ff */
[----:B------:R-:W-:Y:S02]  /*10d60*/  IADD3 R60, R5, -0x6d, RZ ;  /* 0xffffff93053c7810 */ /* 0x000fe40007ffe0ff */
[----:B------:R-:W-:-:S02]  /*10d70*/  LEA.HI.X.SX32 R55, R0, R3, 0x2, P2 ;  /* 0x0000000300377211 */ /* 0x000fc400010f16ff */
[-C--:B------:R-:W-:Y:S02]  /*10d80*/  IADD3 R58, P2, R58, R2.reuse, RZ ;  /* 0x000000023a3a7210 */ /* 0x080fe40007f5e0ff */
[----:B------:R-:W-:Y:S02]  /*10d90*/  IADD3 R0, R153, 0x100000, RZ ;  /* 0x0010000099007810 */ /* 0x000fe40007ffe0ff */
[----:B------:R-:W-:Y:S02]  /*10da0*/  IADD3 R62, R5, -0x71, RZ ;  /* 0xffffff8f053e7810 */ /* 0x000fe40007ffe0ff */
[----:B------:R-:W-:Y:S01]  /*10db0*/  LEA.HI.X.SX32 R59, R59, R3, 0x2, P2 ;  /* 0x000000033b3b7211 */ /* 0x000fe200010f16ff */
[----:B------:R1:W-:Y:S01]  /*10dc0*/  LDGSTS.E [R0+-0x75000], [R56.64], !P5 ;  /* 0x8b00000038007fae */ /* 0x0003e2000e921848 */
[----:B------:R-:W-:Y:S02]  /*10dd0*/  ISETP.GE.U32.AND P2, PT, R60, 0x7fffff14, PT ;  /* 0x7fffff143c00780c */ /* 0x000fe40003f46070 */
[----:B------:R-:W-:-:S02]  /*10de0*/  IADD3 R60, P4, R63, R2, RZ ;  /* 0x000000023f3c7210 */ /* 0x000fc40007f9e0ff */
[----:B------:R-:W-:Y:S01]  /*10df0*/  ISETP.GE.U32.AND P5, PT, R62, 0x7fffff10, PT ;  /* 0x7fffff103e00780c */ /* 0x000fe20003fa6070 */
[C---:B------:R-:W-:Y:S01]  /*10e00*/  IMAD R62, R178.reuse, 0xf4, RZ ;  /* 0x000000f4b23e7824 */ /* 0x040fe200078e02ff */
[-C--:B------:R-:W-:Y:S01]  /*10e10*/  LEA.HI.X.SX32 R61, R61, R3.reuse, 0x2, P4 ;  /* 0x000000033d3d7211 */ /* 0x080fe200020f16ff */
[C---:B------:R-:W-:Y:S02]  /*10e20*/  IMAD R63, R178.reuse, 0x3d, RZ ;  /* 0x0000003db23f7824 */ /* 0x040fe400078e02ff */
[----:B------:R-:W-:Y:S01]  /*10e30*/  IMAD R64, R178, 0xf8, RZ ;  /* 0x000000f8b2407824 */ /* 0x000fe200078e02ff */
[-C--:B------:R-:W-:Y:S01]  /*10e40*/  IADD3 R62, P4, R62, R2.reuse, RZ ;  /* 0x000000023e3e7210 */ /* 0x080fe20007f9e0ff */
[----:B------:R1:W-:Y:S01]  /*10e50*/  LDGSTS.E [R0+-0x74800], [R60.64], !P6 ;  /* 0x8b8000003c007fae */ /* 0x0003e2000f121848 */
[C---:B------:R-:W-:Y:S02]  /*10e60*/  IMAD R66, R178.reuse, 0x180, RZ ;  /* 0x00000180b2427824 */ /* 0x040fe400078e02ff */
[----:B------:R-:W-:Y:S01]  /*10e70*/  LEA.HI.X.SX32 R63, R63, R3, 0x2, P4 ;  /* 0x000000033f3f7211 */ /* 0x000fe200020f16ff */
[----:B------:R-:W-:Y:S01]  /*10e80*/  IMAD R68, R178, 0xfc, RZ ;  /* 0x000000fcb2447824 */ /* 0x000fe200078e02ff */
[-C--:B------:R-:W-:Y:S01]  /*10e90*/  IADD3 R64, P4, R64, R2.reuse, RZ ;  /* 0x0000000240407210 */ /* 0x080fe20007f9e0ff */
[----:B------:R-:W-:Y:S01]  /*10ea0*/  IMAD R69, R178, 0x3f, RZ ;  /* 0x0000003fb2457824 */ /* 0x000fe200078e02ff */
[----:B------:R-:W-:Y:S01]  /*10eb0*/  IADD3 R66, P6, R66, R2, RZ ;  /* 0x0000000242427210 */ /* 0x000fe20007fde0ff */
[C---:B-1----:R-:W-:Y:S01]  /*10ec0*/  IMAD R0, R178.reuse, 0x3e, RZ ;  /* 0x0000003eb2007824 */ /* 0x042fe200078e02ff */
[----:B------:R-:W-:Y:S01]  /*10ed0*/  IADD3 R70, R5, -0x75, RZ ;  /* 0xffffff8b05467810 */ /* 0x000fe20007ffe0ff */
[----:B------:R-:W-:-:S03]  /*10ee0*/  IMAD R73, R178, 0x190, RZ ;  /* 0x00000190b2497824 */ /* 0x000fc600078e02ff */
[-C--:B------:R-:W-:Y:S02]  /*10ef0*/  LEA.HI.X.SX32 R65, R0, R3.reuse, 0x2, P4 ;  /* 0x0000000300417211 */ /* 0x080fe400020f16ff */
[----:B------:R-:W-:Y:S02]  /*10f00*/  IADD3 R68, P4, R68, R2, RZ ;  /* 0x0000000244447210 */ /* 0x000fe40007f9e0ff */
[----:B------:R-:W-:Y:S02]  /*10f10*/  IADD3 R0, R153, 0x100000, RZ ;  /* 0x0010000099007810 */ /* 0x000fe40007ffe0ff */
[-C--:B------:R-:W-:Y:S02]  /*10f20*/  LEA.HI.X.SX32 R67, R67, R3.reuse, 0x2, P6 ;  /* 0x0000000343437211 */ /* 0x080fe400030f16ff */
[----:B------:R-:W-:Y:S02]  /*10f30*/  LEA.HI.X.SX32 R69, R69, R3, 0x2, P4 ;  /* 0x0000000345457211 */ /* 0x000fe400020f16ff */
[----:B------:R-:W-:Y:S01]  /*10f40*/  IADD3 R72, R5, -0x79, RZ ;  /* 0xffffff8705487810 */ /* 0x000fe20007ffe0ff */
        /* <DEDUP_REMOVED lines=8> */
[-C--:B------:R-:W-:Y:S01]  /*10fd0*/  IADD3 R72, P6, R72, R2.reuse, RZ ;  /* 0x0000000248487210 */ /* 0x080fe20007fde0ff */
[----:B------:R-:W-:Y:S01]  /*10fe0*/  IMAD R76, R178, 0x1a0, RZ ;  /* 0x000001a0b24c7824 */ /* 0x000fe200078e02ff */
[----:B------:R1:W-:Y:S01]  /*10ff0*/  LDGSTS.E [R0+-0x73800], [R70.64], !P1 ;  /* 0x8c80000046007fae */ /* 0x0003e2000c921848 */
[----:B------:R-:W-:Y:S01]  /*11000*/  IADD3 R74, P1, R74, R2, RZ ;  /* 0x000000024a4a7210 */ /* 0x000fe20007f3e0ff */
[----:B------:R-:W-:Y:S01]  /*11010*/  IMAD R78, R178, 0x10c, RZ ;  /* 0x0000010cb24e7824 */ /* 0x000fe200078e02ff */
[----:B------:R-:W-:-:S02]  /*11020*/  LEA.HI.X.SX32 R73, R73, R3, 0x2, P6 ;  /* 0x0000000349497211 */ /* 0x000fc400030f16ff */
[-C--:B------:R-:W-:Y:S01]  /*11030*/  IADD3 R76, P6, R76, R2.reuse, RZ ;  /* 0x000000024c4c7210 */ /* 0x080fe20007fde0ff */
[C---:B------:R-:W-:Y:S02]  /*11040*/  IMAD R79, R178.reuse, 0x43, RZ ;  /* 0x00000043b24f7824 */ /* 0x040fe400078e02ff */
[C---:B-1----:R-:W-:Y:S01]  /*11050*/  IMAD R0, R178.reuse, 0x42, RZ ;  /* 0x00000042b2007824 */ /* 0x042fe200078e02ff */
[----:B------:R-:W-:Y:S01]  /*11060*/  IADD3 R80, R5, -0x7d, RZ ;  /* 0xffffff8305507810 */ /* 0x000fe20007ffe0ff */
[----:B------:R-:W-:Y:S01]  /*11070*/  IMAD R83, R178, 0x1b0, RZ ;  /* 0x000001b0b2537824 */ /* 0x000fe200078e02ff */
[-C--:B------:R-:W-:Y:S02]  /*11080*/  LEA.HI.X.SX32 R77, R77, R3.reuse, 0x2, P6 ;  /* 0x000000034d4d7211 */ /* 0x080fe400030f16ff */
[----:B------:R-:W-:Y:S02]  /*11090*/  LEA.HI.X.SX32 R75, R0, R3, 0x2, P1 ;  /* 0x00000003004b7211 */ /* 0x000fe400008f16ff */
[----:B------:R-:W-:-:S02]  /*110a0*/  IADD3 R78, P1, R78, R2, RZ ;  /* 0x000000024e4e7210 */ /* 0x000fc40007f3e0ff */
[----:B------:R-:W-:Y:S02]  /*110b0*/  IADD3 R0, R153, 0x100000, RZ ;  /* 0x0010000099007810 */ /* 0x000fe40007ffe0ff */
[----:B------:R-:W-:Y:S02]  /*110c0*/  IADD3 R82, R5, -0x2, RZ ;  /* 0xfffffffe05527810 */ /* 0x000fe40007ffe0ff */
[-C--:B------:R-:W-:Y:S01]  /*110d0*/  LEA.HI.X.SX32 R79, R79, R3.reuse, 0x2, P1 ;  /* 0x000000034f4f7211 */ /* 0x080fe200008f16ff */
[----:B------:R1:W-:Y:S01]  /*110e0*/  LDGSTS.E [R0+-0x73000], [R76.64], !P0 ;  /* 0x8d0000004c007fae */ /* 0x0003e2000c121848 */
[----:B------:R-:W-:Y:S02]  /*110f0*/  ISETP.GE.U32.AND P1, PT, R80, 0x7fffff04, PT ;  /* 0x7fffff045000780c */ /* 0x000fe40003f26070 */
[----:B------:R-:W-:Y:S02]  /*11100*/  IADD3 R80, P6, R83, R2, RZ ;  /* 0x0000000253507210 */ /* 0x000fe40007fde0ff */
[----:B------:R-:W-:Y:S01]  /*11110*/  ISETP.GE.U32.AND P0, PT, R82, 0x7fffff7f, PT ;  /* 0x7fffff7f5200780c */ /* 0x000fe20003f06070 */
[C---:B------:R-:W-:Y:S01]  /*11120*/  IMAD R82, R178.reuse, 0x114, RZ ;  /* 0x00000114b2527824 */ /* 0x040fe200078e02ff */
[----:B------:R-:W-:Y:S01]  /*11130*/  LEA.HI.X.SX32 R81, R81, R3, 0x2, P6 ;  /* 0x0000000351517211 */ /* 0x000fe200030f16ff */
[----:B------:R-:W-:-:S02]  /*11140*/  IMAD R83, R178, 0x45, RZ ;  /* 0x00000045b2537824 */ /* 0x000fc400078e02ff */
[----:B------:R-:W-:Y:S01]  /*11150*/  IMAD R84, R178, 0x118, RZ ;  /* 0x00000118b2547824 */ /* 0x000fe200078e02ff */
[-C--:B------:R-:W-:Y:S01]  /*11160*/  IADD3 R82, P6, R82, R2.reuse, RZ ;  /* 0x0000000252527210 */ /* 0x080fe20007fde0ff */
[C---:B------:R-:W-:Y:S01]  /*11170*/  IMAD R86, R178.reuse, 0x1c0, RZ ;  /* 0x000001c0b2567824 */ /* 0x040fe200078e02ff */
[----:B------:R1:W-:Y:S01]  /*11180*/  LDGSTS.E [R0+-0x72800], [R80.64], !P2 ;  /* 0x8d80000050007fae */ /* 0x0003e2000d121848 */
[----:B------:R-:W-:Y:S01]  /*11190*/  IMAD R88, R178, 0x124, RZ ;  /* 0x00000124b2587824 */ /* 0x000fe200078e02ff */
[----:B------:R-:W-:Y:S02]  /*111a0*/  LEA.HI.X.SX32 R83, R83, R3, 0x2, P6 ;  /* 0x0000000353537211 */ /* 0x000fe400030f16ff */
[-C--:B------:R-:W-:Y:S02]  /*111b0*/  IADD3 R84, P2, R84, R2.reuse, RZ ;  /* 0x0000000254547210 */ /* 0x080fe40007f5e0ff */
[----:B------:R-:W-:Y:S01]  /*111c0*/  IADD3 R86, P6, R86, R2, RZ ;  /* 0x0000000256567210 */ /* 0x000fe20007fde0ff */
[----:B-1----:R-:W-:-:S03]  /*111d0*/  IMAD R0, R178, 0x46, RZ ;  /* 0x00000046b2007824 */ /* 0x002fc600078e02ff */
[-C--:B------:R-:W-:Y:S01]  /*111e0*/  LEA.HI.X.SX32 R87, R87, R3.reuse, 0x2, P6 ;  /* 0x0000000357577211 */ /* 0x080fe200030f16ff */
[----:B------:R-:W-:Y:S01]  /*111f0*/  IMAD R89, R178, 0x49, RZ ;  /* 0x00000049b2597824 */ /* 0x000fe200078e02ff */
[----:B------:R-:W-:Y:S02]  /*11200*/  LEA.HI.X.SX32 R85, R0, R3, 0x2, P2 ;  /* 0x0000000300557211 */ /* 0x000fe400010f16ff */
[----:B------:R-:W-:Y:S01]  /*11210*/  IADD3 R0, R153, 0x100000, RZ ;  /* 0x0010000099007810 */ /* 0x000fe20007ffe0ff */
[----:B------:R-:W-:Y:S01]  /*11220*/  IMAD R93, R178, 0x1d0, RZ ;  /* 0x000001d0b25d7824 */ /* 0x000fe200078e02ff */
[----:B------:R-:W-:Y:S02]  /*11230*/  IADD3 R88, P2, R88, R2, RZ ;  /* 0x0000000258587210 */ /* 0x000fe40007f5e0ff */
[C---:B------:R-:W-:Y:S01]  /*11240*/  IADD3 R90, R5.reuse, -0x6, RZ ;  /* 0xfffffffa055a7810 */ /* 0x040fe20007ffe0ff */
[----:B------:R1:W-:Y:S01]  /*11250*/  LDGSTS.E [R0+-0x72000], [R86.64], !P5 ;  /* 0x8e00000056007fae */ /* 0x0003e2000e921848 */
[----:B------:R-:W-:-:S02]  /*11260*/  IADD3 R92, R5, -0xa, RZ ;  /* 0xfffffff6055c7810 */ /* 0x000fc40007ffe0ff */
[-C--:B------:R-:W-:Y:S02]  /*11270*/  LEA.HI.X.SX32 R89, R89, R3.reuse, 0x2, P2 ;  /* 0x0000000359597211 */ /* 0x080fe400010f16ff */
[----:B------:R-:W-:Y:S02]  /*11280*/  ISETP.GE.U32.AND P2, PT, R90, 0x7fffff7b, PT ;  /* 0x7fffff7b5a00780c */ /* 0x000fe40003f46070 */
[----:B------:R-:W-:Y:S01]  /*11290*/  ISETP.GE.U32.AND P5, PT, R92, 0x7fffff77, PT ;  /* 0x7fffff775c00780c */ /* 0x000fe20003fa6070 */
[C---:B------:R-:W-:Y:S01]  /*112a0*/  IMAD R92, R178.reuse, 0x128, RZ ;  /* 0x00000128b25c7824 */ /* 0x040fe200078e02ff */
[----:B------:R-:W-:Y:S01]  /*112b0*/  IADD3 R90, P6, R93, R2, RZ ;  /* 0x000000025d5a7210 */ /* 0x000fe20007fde0ff */
[C---:B------:R-:W-:Y:S02]  /*112c0*/  IMAD R93, R178.reuse, 0x4a, RZ ;  /* 0x0000004ab25d7824 */ /* 0x040fe400078e02ff */
[----:B------:R-:W-:Y:S01]  /*112d0*/  IMAD R94, R178, 0x1e0, RZ ;  /* 0x000001e0b25e7824 */ /* 0x000fe200078e02ff */
[----:B------:R-:W-:-:S02]  /*112e0*/  LEA.HI.X.SX32 R91, R91, R3, 0x2, P6 ;  /* 0x000000035b5b7211 */ /* 0x000fc400030f16ff */
[-C--:B------:R-:W-:Y:S01]  /*112f0*/  IADD3 R92, P6, R92, R2.reuse, RZ ;  /* 0x000000025c5c7210 */ /* 0x080fe20007fde0ff */
[----:B------:R-:W-:Y:S02]  /*11300*/  IMAD R100, R178, 0x1f0, RZ ;  /* 0x000001f0b2647824 */ /* 0x000fe400078e02ff */
[----:B------:R1:W-:Y:S01]  /*11310*/  LDGSTS.E [R0+-0x71800], [R90.64], !P4 ;  /* 0x8e8000005a007fae */ /* 0x0003e2000e121848 */
[----:B------:R-:W-:Y:S02]  /*11320*/  LEA.HI.X.SX32 R93, R93, R3, 0x2, P6 ;  /* 0x000000035d5d7211 */ /* 0x000fe400030f16ff */
[-C--:B------:R-:W-:Y:S02]  /*11330*/  IADD3 R94, P6, R94, R2.reuse, RZ ;  /* 0x000000025e5e7210 */ /* 0x080fe40007fde0ff */
[----:B------:R-:W-:Y:S02]  /*11340*/  IADD3 R120, P4, R95, R2, RZ ;  /* 0x000000025f787210 */ /* 0x000fe40007f9e0ff */
[----:B------:R-:W-:-:S02]  /*11350*/  IADD3 R98, R5, -0xe, RZ ;  /* 0xfffffff205627810 */ /* 0x000fc40007ffe0ff */
[-C--:B------:R-:W-:Y:S02]  /*11360*/  LEA.HI.X.SX32 R95, R96, R3.reuse, 0x2, P6 ;  /* 0x00000003605f7211 */ /* 0x080fe400030f16ff */
[----:B------:R-:W-:Y:S02]  /*11370*/  IADD3 R96, P6, R100, R2, RZ ;  /* 0x0000000264607210 */ /* 0x000fe40007fde0ff */
[C---:B------:R-:W-:Y:S01]  /*11380*/  IADD3 R99, R5.reuse, -0x12, RZ ;  /* 0xffffffee05637810 */ /* 0x040fe20007ffe0ff */
[----:B------:R1:W-:Y:S01]  /*11390*/  LDGSTS.E [R0+-0x71000], [R94.64], !P3 ;  /* 0x8f0000005e007fae */ /* 0x0003e2000d921848 */
[----:B------:R-:W-:Y:S02]  /*113a0*/  LEA.HI.X.SX32 R121, R178, R3, 0x2, P4 ;  /* 0x00000003b2797211 */ /* 0x000fe400020f16ff */
[----:B------:R-:W-:Y:S02]  /*113b0*/  ISETP.GE.U32.AND P4, PT, R98, 0x7fffff73, PT ;  /* 0x7fffff736200780c */ /* 0x000fe40003f86070 */
[----:B------:R-:W-:-:S02]  /*113c0*/  IADD3 R98, R5, -0x16, RZ ;  /* 0xffffffea05627810 */ /* 0x000fc40007ffe0ff */
[----:B------:R-:W-:Y:S02]  /*113d0*/  LEA.HI.X.SX32 R97, R97, R3, 0x2, P6 ;  /* 0x0000000361617211 */ /* 0x000fe400030f16ff */
[----:B------:R-:W-:Y:S02]  /*113e0*/  ISETP.GE.U32.AND P3, PT, R99, 0x7fffff6f, PT ;  /* 0x7fffff6f6300780c */ /* 0x000fe40003f66070 */
[----:B------:R-:W-:Y:S01]  /*113f0*/  LOP3.LUT R144, R153, 0x20, RZ, 0x3c, !PT ;  /* 0x0000002099907812 */ /* 0x000fe200078e3cff */
[----:B------:R1:W-:Y:S01]  /*11400*/  LDGSTS.E [R0+-0x70800], [R96.64], !P1 ;  /* 0x8f80000060007fae */ /* 0x0003e2000c921848 */
[----:B------:R-:W-:Y:S02]  /*11410*/  IADD3 R99, R5, -0x1a, RZ ;  /* 0xffffffe605637810 */ /* 0x000fe40007ffe0ff */
[----:B------:R-:W-:Y:S02]  /*11420*/  ISETP.GE.U32.AND P6, PT, R98, 0x7fffff6b, PT ;  /* 0x7fffff6b6200780c */ /* 0x000fe40003fc6070 */
[----:B------:R-:W-:-:S02]  /*11430*/  IADD3 R98, R144, 0x100000, RZ ;  /* 0x0010000090627810 */ /* 0x000fc40007ffe0ff */
[----:B------:R-:W-:Y:S02]  /*11440*/  ISETP.GE.U32.AND P1, PT, R99, 0x7fffff67, PT ;  /* 0x7fffff676300780c */ /* 0x000fe40003f26070 */
[----:B------:R-:W-:Y:S01]  /*11450*/  IADD3 R99, R5, -0x1e, RZ ;  /* 0xffffffe205637810 */ /* 0x000fe20007ffe0ff */
[----:B------:R2:W-:Y:S01]  /*11460*/  LDGSTS.E [R98+-0x7fe00], [R120.64], !P0 ;  /* 0x8020000078627fae */ /* 0x0005e2000c121848 */
[----:B-1----:R-:W-:Y:S02]  /*11470*/  IADD3 R0, R144, 0x100000, RZ ;  /* 0x0010000090007810 */ /* 0x002fe40007ffe0ff */
[----:B------:R-:W-:Y:S02]  /*11480*/  ISETP.GE.U32.AND P0, PT, R99, 0x7fffff63, PT ;  /* 0x7fffff636300780c */ /* 0x000fe40003f06070 */
[----:B------:R-:W-:Y:S01]  /*11490*/  IADD3 R99, R5, -0x22, RZ ;  /* 0xffffffde05637810 */ /* 0x000fe20007ffe0ff */
[----:B------:R1:W-:Y:S03]  /*114a0*/  LDGSTS.E [R0+-0x7f600], [R118.64], !P2 ;  /* 0x80a0000076007fae */ /* 0x0003e6000d121848 */
[----:B------:R-:W-:Y:S01]  /*114b0*/  ISETP.GE.U32.AND P2, PT, R99, 0x7fffff5f, PT ;  /* 0x7fffff5f6300780c */ /* 0x000fe20003f46070 */
[----:B------:R2:W-:Y:S01]  /*114c0*/  LDGSTS.E [R98+-0x7ee00], [R116.64], !P5 ;  /* 0x8120000074627fae */ /* 0x0005e2000e921848 */
[----:B------:R-:W-:-:S03]  /*114d0*/  IADD3 R99, R5, -0x26, RZ ;  /* 0xffffffda05637810 */ /* 0x000fc60007ffe0ff */
[----:B------:R3:W-:Y:S01]  /*114e0*/  LDGSTS.E [R0+-0x7e600], [R114.64], !P4 ;  /* 0x81a0000072007fae */ /* 0x0007e2000e121848 */
        /* <DEDUP_REMOVED lines=26> */
[----:B------:R-:W-:-:S04]  /*11690*/  IADD3 R99, R5, -0x46, RZ ;  /* 0xffffffba05637810 */ /* 0x000fc80007ffe0ff */
        /* <DEDUP_REMOVED lines=10> */
[C---:B--2---:R-:W-:Y:S01]  /*11740*/  IMAD R98, R178.reuse, 0x134, RZ ;  /* 0x00000134b2627824 */ /* 0x044fe200078e02ff */
[----:B------:R-:W-:Y:S01]  /*11750*/  IADD3 R99, R5, -0x56, RZ ;  /* 0xffffffaa05637810 */ /* 0x000fe20007ffe0ff */
[----:B------:R-:W-:Y:S01]  /*11760*/  IMAD R101, R178, 0x4d, RZ ;  /* 0x0000004db2657824 */ /* 0x000fe200078e02ff */
[----:B------:R2:W-:Y:S02]  /*11770*/  LDGSTS.E [R0+-0x76e00], [R88.64], !P3 ;  /* 0x8920000058007fae */ /* 0x0005e4000d921848 */
[----:B------:R-:W-:Y:S02]  /*11780*/  ISETP.GE.U32.AND P0, PT, R99, 0x7fffff2b, PT ;  /* 0x7fffff2b6300780c */ /* 0x000fe40003f06070 */
[----:B------:R-:W-:-:S04]  /*11790*/  IADD3 R99, R5, -0x5a, RZ ;  /* 0xffffffa605637810 */ /* 0x000fc80007ffe0ff */
[----:B------:R-:W-:Y:S02]  /*117a0*/  ISETP.GE.U32.AND P2, PT, R99, 0x7fffff27, PT ;  /* 0x7fffff276300780c */ /* 0x000fe40003f46070 */
[----:B------:R-:W-:Y:S02]  /*117b0*/  IADD3 R99, R5, -0x5e, RZ ;  /* 0xffffffa205637810 */ /* 0x000fe40007ffe0ff */
[----:B------:R-:W-:Y:S02]  /*117c0*/  IADD3 R98, P4, R98, R2, RZ ;  /* 0x0000000262627210 */ /* 0x000fe40007f9e0ff */
[----:B------:R-:W-:Y:S02]  /*117d0*/  ISETP.GE.U32.AND P5, PT, R99, 0x7fffff23, PT ;  /* 0x7fffff236300780c */ /* 0x000fe40003fa6070 */
[----:B------:R-:W-:Y:S01]  /*117e0*/  IADD3 R99, R5, -0x62, RZ ;  /* 0xffffff9e05637810 */ /* 0x000fe20007ffe0ff */
[----:B------:R-:W-:-:S03]  /*117f0*/  IMAD R100, R178, 0x144, RZ ;  /* 0x00000144b2647824 */ /* 0x000fc600078e02ff */
[----:B------:R-:W-:Y:S02]  /*11800*/  ISETP.GE.U32.AND P3, PT, R99, 0x7fffff1f, PT ;  /* 0x7fffff1f6300780c */ /* 0x000fe40003f66070 */
[-C--:B------:R-:W-:Y:S01]  /*11810*/  LEA.HI.X.SX32 R99, R101, R3.reuse, 0x2, P4 ;  /* 0x0000000365637211 */ /* 0x080fe200020f16ff */
[----:B-1----:R-:W-:Y:S01]  /*11820*/  IMAD R103, R178, 0x51, RZ ;  /* 0x00000051b2677824 */ /* 0x002fe200078e02ff */
[----:B------:R-:W-:Y:S02]  /*11830*/  IADD3 R101, R5, -0x66, RZ ;  /* 0xffffff9a05657810 */ /* 0x000fe40007ffe0ff */
[----:B------:R-:W-:Y:S01]  /*11840*/  IADD3 R100, P4, R100, R2, RZ ;  /* 0x0000000264647210 */ /* 0x000fe20007f9e0ff */
[----:B------:R2:W-:Y:S01]  /*11850*/  LDGSTS.E [R0+-0x76600], [R98.64], !P6 ;  /* 0x89a0000062007fae */ /* 0x0005e2000f121848 */
[C---:B------:R-:W-:Y:S01]  /*11860*/  IMAD R102, R178.reuse, 0x154, RZ ;  /* 0x00000154b2667824 */ /* 0x040fe200078e02ff */
[----:B------:R-:W-:Y:S02]  /*11870*/  ISETP.GE.U32.AND P6, PT, R101, 0x7fffff1b, PT ;  /* 0x7fffff1b6500780c */ /* 0x000fe40003fc6070 */
[----:B------:R-:W-:Y:S01]  /*11880*/  LEA.HI.X.SX32 R101, R103, R3, 0x2, P4 ;  /* 0x0000000367657211 */ /* 0x000fe200020f16ff */
[----:B------:R-:W-:Y:S01]  /*11890*/  IMAD R105, R178, 0x55, RZ ;  /* 0x00000055b2697824 */ /* 0x000fe200078e02ff */
[----:B------:R-:W-:-:S02]  /*118a0*/  IADD3 R103, R5, -0x6a, RZ ;  /* 0xffffff9605677810 */ /* 0x000fc40007ffe0ff */
[-C--:B------:R-:W-:Y:S01]  /*118b0*/  IADD3 R102, P4, R102, R2.reuse, RZ ;  /* 0x0000000266667210 */ /* 0x080fe20007f9e0ff */
[----:B------:R2:W-:Y:S01]  /*118c0*/  LDGSTS.E [R0+-0x75e00], [R100.64], !P1 ;  /* 0x8a20000064007fae */ /* 0x0005e2000c921848 */
[C---:B------:R-:W-:Y:S01]  /*118d0*/  IMAD R104, R178.reuse, 0x164, RZ ;  /* 0x00000164b2687824 */ /* 0x040fe200078e02ff */
[----:B------:R-:W-:Y:S02]  /*118e0*/  ISETP.GE.U32.AND P1, PT, R103, 0x7fffff17, PT ;  /* 0x7fffff176700780c */ /* 0x000fe40003f26070 */
[----:B------:R-:W-:Y:S01]  /*118f0*/  LEA.HI.X.SX32 R103, R105, R3, 0x2, P4 ;  /* 0x0000000369677211 */ /* 0x000fe200020f16ff */
[----:B------:R-:W-:Y:S01]  /*11900*/  IMAD R107, R178, 0x59, RZ ;  /* 0x00000059b26b7824 */ /* 0x000fe200078e02ff */
[----:B------:R-:W-:Y:S02]  /*11910*/  IADD3 R105, R5, -0x6e, RZ ;  /* 0xffffff9205697810 */ /* 0x000fe40007ffe0ff */
[----:B------:R-:W-:Y:S01]  /*11920*/  IADD3 R104, P4, R104, R2, RZ ;  /* 0x0000000268687210 */ /* 0x000fe20007f9e0ff */
[----:B------:R2:W-:Y:S01]  /*11930*/  LDGSTS.E [R0+-0x75600], [R102.64], !P0 ;  /* 0x8aa0000066007fae */ /* 0x0005e2000c121848 */
[----:B------:R-:W-:Y:S01]  /*11940*/  IMAD R106, R178, 0x174, RZ ;  /* 0x00000174b26a7824 */ /* 0x000fe200078e02ff */
[----:B------:R-:W-:-:S02]  /*11950*/  ISETP.GE.U32.AND P0, PT, R105, 0x7fffff13, PT ;  /* 0x7fffff136900780c */ /* 0x000fc40003f06070 */
[-C--:B------:R-:W-:Y:S01]  /*11960*/  LEA.HI.X.SX32 R105, R107, R3.reuse, 0x2, P4 ;  /* 0x000000036b697211 */ /* 0x080fe200020f16ff */
[----:B------:R-:W-:Y:S01]  /*11970*/  IMAD R109, R178, 0x5d, RZ ;  /* 0x0000005db26d7824 */ /* 0x000fe200078e02ff */
[----:B------:R-:W-:Y:S02]  /*11980*/  IADD3 R107, R5, -0x72, RZ ;  /* 0xffffff8e056b7810 */ /* 0x000fe40007ffe0ff */
[----:B------:R-:W-:Y:S01]  /*11990*/  IADD3 R106, P4, R106, R2, RZ ;  /* 0x000000026a6a7210 */ /* 0x000fe20007f9e0ff */
[----:B------:R2:W-:Y:S01]  /*119a0*/  LDGSTS.E [R0+-0x74e00], [R104.64], !P2 ;  /* 0x8b20000068007fae */ /* 0x0005e2000d121848 */
[C---:B------:R-:W-:Y:S01]  /*119b0*/  IMAD R108, R178.reuse, 0x184, RZ ;  /* 0x00000184b26c7824 */ /* 0x040fe200078e02ff */
[----:B------:R-:W-:Y:S02]  /*119c0*/  ISETP.GE.U32.AND P2, PT, R107, 0x7fffff0f, PT ;  /* 0x7fffff0f6b00780c */ /* 0x000fe40003f46070 */
[----:B------:R-:W-:Y:S01]  /*119d0*/  LEA.HI.X.SX32 R107, R109, R3, 0x2, P4 ;  /* 0x000000036d6b7211 */ /* 0x000fe200020f16ff */
[----:B------:R-:W-:Y:S01]  /*119e0*/  STL.64 [R1+0x15e0], R12 ;  /* 0x0015e00c01007387 */ /* 0x000fe20000100a00 */
[----:B----4-:R-:W-:Y:S01]  /*119f0*/  IMAD R111, R178, 0x61, RZ ;  /* 0x00000061b26f7824 */ /* 0x010fe200078e02ff */
[----:B------:R-:W-:-:S02]  /*11a00*/  IADD3 R109, R5, -0x76, RZ ;  /* 0xffffff8a056d7810 */ /* 0x000fc40007ffe0ff */
[----:B------:R-:W-:Y:S01]  /*11a10*/  STL [R1+0x15f8], R20 ;  /* 0x0015f81401007387 */ /* 0x000fe20000100800 */
[----:B------:R-:W-:Y:S01]  /*11a20*/  IADD3 R108, P4, R108, R2, RZ ;  /* 0x000000026c6c7210 */ /* 0x000fe20007f9e0ff */
[----:B------:R-:W-:Y:S02]  /*11a30*/  IMAD R110, R178, 0x194, RZ ;  /* 0x00000194b26e7824 */ /* 0x000fe400078e02ff */
[----:B------:R-:W-:Y:S04]  /*11a40*/  STL [R1+0x15e8], R21 ;  /* 0x0015e81501007387 */ /* 0x000fe80000100800 */
[----:B------:R-:W-:Y:S04]  /*11a50*/  STL.64 [R1+0x15f0], R28 ;  /* 0x0015f01c01007387 */ /* 0x000fe80000100a00 */
[----:B------:R-:W-:Y:S04]  /*11a60*/  STL.64 [R1+0x1600], R30 ;  /* 0x0016001e01007387 */ /* 0x000fe80000100a00 */
[----:B------:R2:W-:Y:S01]  /*11a70*/  LDGSTS.E [R0+-0x74600], [R106.64], !P5 ;  /* 0x8ba000006a007fae */ /* 0x0005e2000e921848 */
[----:B------:R-:W-:-:S02]  /*11a80*/  ISETP.GE.U32.AND P5, PT, R109, 0x7fffff0b, PT ;  /* 0x7fffff0b6d00780c */ /* 0x000fc40003fa6070 */
[----:B------:R-:W-:Y:S01]  /*11a90*/  LEA.HI.X.SX32 R109, R111, R3, 0x2, P4 ;  /* 0x000000036f6d7211 */ /* 0x000fe200020f16ff */
[----:B------:R-:W-:Y:S01]  /*11aa0*/  STL [R1+0x160c], R32 ;  /* 0x00160c2001007387 */ /* 0x000fe20000100800 */
[----:B------:R-:W-:Y:S01]  /*11ab0*/  IMAD R113, R178, 0x65, RZ ;  /* 0x00000065b2717824 */ /* 0x000fe200078e02ff */
[----:B------:R-:W-:Y:S02]  /*11ac0*/  IADD3 R111, R5, -0x7a, RZ ;  /* 0xffffff86056f7810 */ /* 0x000fe40007ffe0ff */
[----:B------:R-:W-:Y:S01]  /*11ad0*/  STL [R1+0x1608], R33 ;  /* 0x0016082101007387 */ /* 0x000fe20000100800 */
[----:B------:R-:W-:-:S03]  /*11ae0*/  IADD3 R110, P4, R110, R2, RZ ;  /* 0x000000026e6e7210 */ /* 0x000fc60007f9e0ff */
[----:B------:R-:W-:Y:S01]  /*11af0*/  STL [R1+0x1614], R34 ;  /* 0x0016142201007387 */ /* 0x000fe20000100800 */
[----:B------:R-:W-:-:S03]  /*11b00*/  IMAD R112, R178, 0x1a4, RZ ;  /* 0x000001a4b2707824 */ /* 0x000fc600078e02ff */
[----:B------:R-:W-:Y:S04]  /*11b10*/  STL [R1+0x1610], R35 ;  /* 0x0016102301007387 */ /* 0x000fe80000100800 */
[----:B------:R-:W-:Y:S04]  /*11b20*/  STL [R1+0x161c], R36 ;  /* 0x00161c2401007387 */ /* 0x000fe80000100800 */
[----:B------:R-:W-:Y:S04]  /*11b30*/  STL [R1+0x1618], R37 ;  /* 0x0016182501007387 */ /* 0x000fe80000100800 */
[----:B------:R-:W-:Y:S04]  /*11b40*/  STL [R1+0x1624], R38 ;  /* 0x0016242601007387 */ /* 0x000fe80000100800 */
[----:B------:R2:W-:Y:S01]  /*11b50*/  LDGSTS.E [R0+-0x73e00], [R108.64], !P3 ;  /* 0x8c2000006c007fae */ /* 0x0005e2000d921848 */
[----:B------:R-:W-:-:S02]  /*11b60*/  ISETP.GE.U32.AND P3, PT, R111, 0x7fffff07, PT ;  /* 0x7fffff076f00780c */ /* 0x000fc40003f66070 */
[----:B------:R-:W-:Y:S01]  /*11b70*/  LEA.HI.X.SX32 R111, R113, R3, 0x2, P4 ;  /* 0x00000003716f7211 */ /* 0x000fe200020f16ff */
[----:B------:R-:W-:Y:S01]  /*11b80*/  STL [R1+0x1620], R39 ;  /* 0x0016202701007387 */ /* 0x000fe20000100800 */
[----:B---3--:R-:W-:Y:S01]  /*11b90*/  IMAD R115, R178, 0x69, RZ ;  /* 0x00000069b2737824 */ /* 0x008fe200078e02ff */
        /* <DEDUP_REMOVED lines=41> */
[----:B------:R-:W-:-:S03]  /*11e30*/  IADD3 R119, R5, -0xb, RZ ;  /* 0xfffffff505777810 */ /* 0x000fc60007ffe0ff */
[----:B------:R-:W-:Y:S01]  /*11e40*/  STL [R1+0x1678], R91 ;  /* 0x0016785b01007387 */ /* 0x000fe20000100800 */
[----:B------:R-:W-:-:S03]  /*11e50*/  IADD3 R118, P4, R118, R2, RZ ;  /* 0x0000000276767210 */ /* 0x000fc60007f9e0ff */
[----:B------:R1:W-:Y:S04]  /*11e60*/  STL.64 [R1+0x120], R120 ;  /* 0x0001207801007387 */ /* 0x0003e80000100a00 */
[----:B------:R2:W-:Y:S01]  /*11e70*/  LDGSTS.E [R0+-0x71e00], [R116.64], !P2 ;  /* 0x8e20000074007fae */ /* 0x0005e2000d121848 */
[----:B------:R-:W-:Y:S01]  /*11e80*/  ISETP.GE.U32.AND P2, PT, R119, 0x7fffff76, PT ;  /* 0x7fffff767700780c */ /* 0x000fe20003f46070 */
[C---:B-1----:R-:W-:Y:S02]  /*11e90*/  IMAD R121, R178.reuse, 0x75, RZ ;  /* 0x00000075b2797824 */ /* 0x042fe400078e02ff */
[----:B------:R-:W-:-:S03]  /*11ea0*/  IMAD R120, R178, 0x1e4, RZ ;  /* 0x000001e4b2787824 */ /* 0x000fc600078e02ff */
        /* <DEDUP_REMOVED lines=10> */
[----:B------:R-:W-:Y:S01]  /*11f50*/  IADD3 R122, P4, R122, R2, RZ ;  /* 0x000000027a7a7210 */ /* 0x000fe20007f9e0ff */
[----:B------:R2:W-:Y:S01]  /*11f60*/  LDGSTS.E [R0+-0x70e00], [R120.64], !P3 ;  /* 0x8f20000078007fae */ /* 0x0005e2000d921848 */
[----:B------:R-:W-:Y:S02]  /*11f70*/  ISETP.GE.U32.AND P3, PT, R123, 0x7fffff6e, PT ;  /* 0x7fffff6e7b00780c */ /* 0x000fe40003f66070 */
[----:B------:R-:W-:Y:S02]  /*11f80*/  IADD3 R124, R5, -0x17, RZ ;  /* 0xffffffe9057c7810 */ /* 0x000fe40007ffe0ff */
[----:B------:R-:W-:Y:S02]  /*11f90*/  LEA.HI.X.SX32 R123, R125, R3, 0x2, P4 ;  /* 0x000000037d7b7211 */ /* 0x000fe400020f16ff */
[----:B------:R-:W-:Y:S02]  /*11fa0*/  LOP3.LUT R4, R153, 0x40, RZ, 0x3c, !PT ;  /* 0x0000004099047812 */ /* 0x000fe400078e3cff */
[----:B------:R-:W-:Y:S01]  /*11fb0*/  IADD3 R125, R5, -0x1b, RZ ;  /* 0xffffffe5057d7810 */ /* 0x000fe20007ffe0ff */
[----:B------:R2:W-:Y:S01]  /*11fc0*/  LDGSTS.E [R0+-0x70600], [R122.64], !P6 ;  /* 0x8fa000007a007fae */ /* 0x0005e2000f121848 */
[----:B------:R-:W-:-:S02]  /*11fd0*/  ISETP.GE.U32.AND P4, PT, R124, 0x7fffff6a, PT ;  /* 0x7fffff6a7c00780c */ /* 0x000fc40003f86070 */
[C---:B------:R-:W-:Y:S02]  /*11fe0*/  IADD3 R124, R4.reuse, 0x100000, RZ ;  /* 0x00100000047c7810 */ /* 0x040fe40007ffe0ff */
[----:B------:R-:W-:Y:S02]  /*11ff0*/  ISETP.GE.U32.AND P6, PT, R125, 0x7fffff66, PT ;  /* 0x7fffff667d00780c */ /* 0x000fe40003fc6070 */
[----:B------:R-:W-:Y:S01]  /*12000*/  IADD3 R125, R5, -0x1f, RZ ;  /* 0xffffffe1057d7810 */ /* 0x000fe20007ffe0ff */
[----:B------:R1:W-:Y:S03]  /*12010*/  LDGSTS.E [R124+-0x7fc00], [R142.64], !P1 ;  /* 0x804000008e7c7fae */ /* 0x0003e6000c921848 */
[----:B------:R-:W-:Y:S02]  /*12020*/  ISETP.GE.U32.AND P1, PT, R125, 0x7fffff62, PT ;  /* 0x7fffff627d00780c */ /* 0x000fe40003f26070 */
[----:B--2---:R-:W-:-:S02]  /*12030*/  IADD3 R0, R4, 0x100000, RZ ;  /* 0x0010000004007810 */ /* 0x004fc40007ffe0ff */
        /* <DEDUP_REMOVED lines=43> */
[C---:B-1----:R-:W-:Y:S01]  /*122f0*/  IMAD R124, R178.reuse, 0x138, RZ ;  /* 0x00000138b27c7824 */ /* 0x042fe200078e02ff */
        /* <DEDUP_REMOVED lines=27> */
[----:B----4-:R-:W-:Y:S01]  /*124b0*/  IMAD R133, R178, 0x5a, RZ ;  /* 0x0000005ab2857824 */ /* 0x010fe200078e02ff */
        /* <DEDUP_REMOVED lines=13> */
[----:B---3--:R-:W-:Y:S01]  /*12590*/  IMAD R137, R178, 0x62, RZ ;  /* 0x00000062b2897824 */ /* 0x008fe200078e02ff */
        /* <DEDUP_REMOVED lines=13> */
[----:B--2---:R-:W-:Y:S01]  /*12670*/  IMAD R141, R178, 0x6a, RZ ;  /* 0x0000006ab28d7824 */ /* 0x004fe200078e02ff */
        /* <DEDUP_REMOVED lines=22> */
[-C--:B------:R-:W-:Y:S01]  /*127e0*/  IADD3 R144, P5, R144, R2.reuse, RZ ;  /* 0x0000000290907210 */ /* 0x080fe20007fbe0ff */
[----:B------:R1:W-:Y:S01]  /*127f0*/  LDGSTS.E [R0+-0x71c00], [R142.64], !P0 ;  /* 0x8e4000008e007fae */ /* 0x0003e2000c121848 */
[C---:B------:R-:W-:Y:S01]  /*12800*/  IMAD R146, R178.reuse, 0x1e8, RZ ;  /* 0x000001e8b2927824 */ /* 0x040fe200078e02ff */
[----:B------:R-:W-:Y:S02]  /*12810*/  ISETP.GE.U32.AND P0, PT, R145, 0x7fffff75, PT ;  /* 0x7fffff759100780c */ /* 0x000fe40003f06070 */
[----:B------:R-:W-:Y:S01]  /*12820*/  LEA.HI.X.SX32 R145, R147, R3, 0x2, P5 ;  /* 0x0000000393917211 */ /* 0x000fe200028f16ff */
[C---:B------:R-:W-:Y:S01]  /*12830*/  IMAD R149, R178.reuse, 0x7a, RZ ;  /* 0x0000007ab2957824 */ /* 0x040fe200078e02ff */
[----:B------:R-:W-:Y:S01]  /*12840*/  IADD3 R147, R5, -0x10, RZ ;  /* 0xfffffff005937810 */ /* 0x000fe20007ffe0ff */
[----:B------:R-:W-:Y:S01]  /*12850*/  IMAD R148, R178, 0x11c, RZ ;  /* 0x0000011cb2947824 */ /* 0x000fe200078e02ff */
[----:B------:R-:W-:Y:S01]  /*12860*/  IADD3 R146, P5, R146, R2, RZ ;  /* 0x0000000292927210 */ /* 0x000fe20007fbe0ff */
[----:B------:R1:W-:Y:S01]  /*12870*/  LDGSTS.E [R0+-0x71400], [R144.64], !P2 ;  /* 0x8ec0000090007fae */ /* 0x0003e2000d121848 */
[----:B------:R-:W-:-:S02]  /*12880*/  ISETP.GE.U32.AND P2, PT, R147, 0x7fffff71, PT ;  /* 0x7fffff719300780c */ /* 0x000fc40003f46070 */
[-C--:B------:R-:W-:Y:S01]  /*12890*/  LEA.HI.X.SX32 R147, R149, R3.reuse, 0x2, P5 ;  /* 0x0000000395937211 */ /* 0x080fe200028f16ff */
[----:B------:R-:W-:Y:S01]  /*128a0*/  IMAD R149, R178, 0x47, RZ ;  /* 0x00000047b2957824 */ /* 0x000fe200078e02ff */
[-C--:B------:R-:W-:Y:S01]  /*128b0*/  IADD3 R148, P5, R148, R2.reuse, RZ ;  /* 0x0000000294947210 */ /* 0x080fe20007fbe0ff */
[C---:B------:R-:W-:Y:S01]  /*128c0*/  IMAD R150, R178.reuse, 0x1f8, RZ ;  /* 0x000001f8b2967824 */ /* 0x040fe200078e02ff */
[----:B------:R-:W-:Y:S01]  /*128d0*/  STL [R1+0x1684], R94 ;  /* 0x0016845e01007387 */ /* 0x000fe20000100800 */
[----:B------:R-:W-:Y:S01]  /*128e0*/  IMAD R151, R178, 0x7e, RZ ;  /* 0x0000007eb2977824 */ /* 0x000fe200078e02ff */
[----:B------:R-:W-:Y:S02]  /*128f0*/  LEA.HI.X.SX32 R149, R149, R3, 0x2, P5 ;  /* 0x0000000395957211 */ /* 0x000fe400028f16ff */
[----:B------:R1:W-:Y:S01]  /*12900*/  LDGSTS.E [R0+-0x70c00], [R146.64], !P3 ;  /* 0x8f40000092007fae */ /* 0x0003e2000d921848 */
[----:B------:R-:W-:-:S03]  /*12910*/  IADD3 R150, P5, R150, R2, RZ ;  /* 0x0000000296967210 */ /* 0x000fc60007fbe0ff */
[----:B------:R-:W-:Y:S01]  /*12920*/  STL [R1+0x1680], R95 ;  /* 0x0016805f01007387 */ /* 0x000fe20000100800 */
[----:B------:R-:W-:-:S03]  /*12930*/  IADD3 R152, R5, -0x18, RZ ;  /* 0xffffffe805987810 */ /* 0x000fc60007ffe0ff */
[----:B------:R-:W-:Y:S01]  /*12940*/  STL [R1+0x168c], R96 ;  /* 0x00168c6001007387 */ /* 0x000fe20000100800 */
[----:B-1----:R-:W-:-:S03]  /*12950*/  IADD3 R0, R5, -0x14, RZ ;  /* 0xffffffec05007810 */ /* 0x002fc60007ffe0ff */
[----:B------:R-:W-:Y:S01]  /*12960*/  STL [R1+0x1688], R97 ;  /* 0x0016886101007387 */ /* 0x000fe20000100800 */
[----:B------:R-:W-:Y:S02]  /*12970*/  LEA.HI.X.SX32 R151, R151, R3, 0x2, P5 ;  /* 0x0000000397977211 */ /* 0x000fe400028f16ff */
[----:B------:R-:W-:Y:S01]  /*12980*/  ISETP.GE.U32.AND P3, PT, R0, 0x7fffff6d, PT ;  /* 0x7fffff6d0000780c */ /* 0x000fe20003f66070 */
[----:B------:R1:W-:Y:S01]  /*12990*/  STL [R1+0x1694], R6 ;  /* 0x0016940601007387 */ /* 0x0003e20000100800 */
[----:B------:R-:W-:Y:S02]  /*129a0*/  IADD3 R0, R4, 0x100000, RZ ;  /* 0x0010000004007810 */ /* 0x000fe40007ffe0ff */
[----:B------:R-:W-:-:S03]  /*129b0*/  ISETP.GE.U32.AND P5, PT, R152, 0x7fffff69, PT ;  /* 0x7fffff699800780c */ /* 0x000fc60003fa6070 */
[----:B------:R2:W-:Y:S01]  /*129c0*/  LDGSTS.E [R0+-0x70400], [R150.64], !P4 ;  /* 0x8fc0000096007fae */ /* 0x0005e2000e121848 */
[----:B-1----:R-:W-:Y:S02]  /*129d0*/  LOP3.LUT R6, R153, 0x60, RZ, 0x3c, !PT ;  /* 0x0000006099067812 */ /* 0x002fe400078e3cff */
[----:B------:R-:W-:Y:S02]  /*129e0*/  IADD3 R153, R5, -0x1c, RZ ;  /* 0xffffffe405997810 */ /* 0x000fe40007ffe0ff */
[----:B------:R-:W-:Y:S02]  /*129f0*/  IADD3 R152, R6, 0x100000, RZ ;  /* 0x0010000006987810 */ /* 0x000fe40007ffe0ff */
[----:B------:R-:W-:Y:S02]  /*12a00*/  ISETP.GE.U32.AND P4, PT, R153, 0x7fffff65, PT ;  /* 0x7fffff659900780c */ /* 0x000fe40003f86070 */
[C---:B--2---:R-:W-:Y:S01]  /*12a10*/  IADD3 R0, R5.reuse, -0x20, RZ ;  /* 0xffffffe005007810 */ /* 0x044fe20007ffe0ff */
[----:B------:R1:W-:Y:S01]  /*12a20*/  LDGSTS.E [R152+-0x7fa00], [R170.64], !P6 ;  /* 0x80600000aa987fae */ /* 0x0003e2000f121848 */
[----:B------:R-:W-:-:S02]  /*12a30*/  IADD3 R153, R5, -0x24, RZ ;  /* 0xffffffdc05997810 */ /* 0x000fc40007ffe0ff */
[----:B------:R-:W-:Y:S01]  /*12a40*/  ISETP.GE.U32.AND P6, PT, R0, 0x7fffff61, PT ;  /* 0x7fffff610000780c */ /* 0x000fe20003fc6070 */
[----:B------:R1:W-:Y:S01]  /*12a50*/  LDGSTS.E [R152+-0x7f200], [R168.64], !P1 ;  /* 0x80e00000a8987fae */ /* 0x0003e2000c921848 */
[----:B------:R-:W-:Y:S02]  /*12a60*/  IADD3 R0, R6, 0x100000, RZ ;  /* 0x0010000006007810 */ /* 0x000fe40007ffe0ff */
        /* <DEDUP_REMOVED lines=9> */
[----:B------:R-:W-:Y:S03]  /*12b00*/  STL [R1+0x1690], R7 ;  /* 0x0016900701007387 */ /* 0x000fe60000100800 */
[----:B------:R-:W-:Y:S01]  /*12b10*/  ISETP.GE.U32.AND P3, PT, R153, 0x7fffff51, PT ;  /* 0x7fffff519900780c */ /* 0x000fe20003f66070 */
[----:B------:R1:W-:Y:S01]  /*12b20*/  LDGSTS.E [R152+-0x7d200], [R160.64], !P5 ;  /* 0x82e00000a0987fae */ /* 0x0003e2000e921848 */
[----:B------:R-:W-:-:S03]  /*12b30*/  IADD3 R153, R5, -0x34, RZ ;  /* 0xffffffcc05997810 */ /* 0x000fc60007ffe0ff */
[----:B------:R-:W-:Y:S01]  /*12b40*/  STL [R1+0x169c], R14 ;  /* 0x00169c0e01007387 */ /* 0x000fe20000100800 */
[----:B------:R-:W-:Y:S02]  /*12b50*/  ISETP.GE.U32.AND P5, PT, R153, 0x7fffff4d, PT ;  /* 0x7fffff4d9900780c */ /* 0x000fe40003fa6070 */
[----:B------:R-:W-:Y:S01]  /*12b60*/  IADD3 R153, R5, -0x38, RZ ;  /* 0xffffffc805997810 */ /* 0x000fe20007ffe0ff */
[----:B------:R-:W-:Y:S04]  /*12b70*/  STL [R1+0x1698], R15 ;  /* 0x0016980f01007387 */ /* 0x000fe80000100800 */
[----:B------:R-:W-:Y:S04]  /*12b80*/  STL [R1+0x16a4], R22 ;  /* 0x0016a41601007387 */ /* 0x000fe80000100800 */
[----:B------:R-:W-:Y:S04]  /*12b90*/  STL [R1+0x16a0], R23 ;  /* 0x0016a01701007387 */ /* 0x000fe80000100800 */
[----:B------:R-:W-:Y:S04]  /*12ba0*/  STL [R1+0x16ac], R42 ;  /* 0x0016ac2a01007387 */ /* 0x000fe80000100800 */
[----:B------:R-:W-:Y:S04]  /*12bb0*/  STL [R1+0x16a8], R43 ;  /* 0x0016a82b01007387 */ /* 0x000fe80000100800 */
[----:B------:R4:W-:Y:S01]  /*12bc0*/  LDGSTS.E [R0+-0x7ca00], [R158.64], !P4 ;  /* 0x836000009e007fae */ /* 0x0009e2000e121848 */
[----:B------:R-:W-:-:S02]  /*12bd0*/  ISETP.GE.U32.AND P4, PT, R153, 0x7fffff49, PT ;  /* 0x7fffff499900780c */ /* 0x000fc40003f86070 */
        /* <DEDUP_REMOVED lines=67> */
[----:B------:R2:W-:Y:S01]  /*13010*/  LDGSTS.E [R152+-0x78200], [R68.64], !P1 ;  /* 0x87e0000044987fae */ /* 0x0005e2000c921848 */
[----:B------:R-:W-:-:S03]  /*13020*/  ISETP.GE.U32.AND P1, PT, R153, 0x7fffff25, PT ;  /* 0x7fffff259900780c */ /* 0x000fc60003f26070 */
[----:B------:R-:W-:Y:S01]  /*13030*/  STL [R1+0x175c], R24 ;  /* 0x00175c1801007387 */ /* 0x000fe20000100800 */
[----:B-1----:R-:W-:-:S03]  /*13040*/  IMAD R155, R178, 0x4b, RZ ;  /* 0x0000004bb29b7824 */ /* 0x002fc600078e02ff */
[----:B------:R-:W-:Y:S01]  /*13050*/  STL [R1+0x1758], R25 ;  /* 0x0017581901007387 */ /* 0x000fe20000100800 */
[----:B--2---:R-:W-:-:S03]  /*13060*/  IMAD R152, R178, 0x12c, RZ ;  /* 0x0000012cb2987824 */ /* 0x004fc600078e02ff */
[----:B------:R-:W-:Y:S01]  /*13070*/  STL [R1+0x1764], R44 ;  /* 0x0017642c01007387 */ /* 0x000fe20000100800 */
[----:B------:R-:W-:-:S03]  /*13080*/  IADD3 R153, R5, -0x60, RZ ;  /* 0xffffffa005997810 */ /* 0x000fc60007ffe0ff */
[----:B------:R-:W-:Y:S01]  /*13090*/  STL [R1+0x1760], R45 ;  /* 0x0017602d01007387 */ /* 0x000fe20000100800 */
[----:B------:R-:W-:-:S03]  /*130a0*/  IMAD R154, R178, 0x13c, RZ ;  /* 0x0000013cb29a7824 */ /* 0x000fc600078e02ff */
[----:B------:R-:W-:Y:S04]  /*130b0*/  STL [R1+0x176c], R54 ;  /* 0x00176c3601007387 */ /* 0x000fe80000100800 */
[----:B------:R1:W-:Y:S01]  /*130c0*/  LDGSTS.E [R0+-0x77a00], [R78.64], !P0 ;  /* 0x886000004e007fae */ /* 0x0003e2000c121848 */
[----:B------:R-:W-:-:S03]  /*130d0*/  IADD3 R152, P0, R152, R2, RZ ;  /* 0x0000000298987210 */ /* 0x000fc60007f1e0ff */
        /* <DEDUP_REMOVED lines=21> */
[----:B----4-:R-:W-:Y:S01]  /*13230*/  IMAD R159, R178, 0x53, RZ ;  /* 0x00000053b29f7824 */ /* 0x010fe200078e02ff */
        /* <DEDUP_REMOVED lines=28> */
[----:B------:R-:W-:Y:S02]  /*13400*/  IADD3 R160, P0, R160, R2, RZ ;  /* 0x00000002a0a07210 */ /* 0x000fe40007f1e0ff */
[----:B------:R-:W-:Y:S01]  /*13410*/  STL [R1+0x17d4], R140 ;  /* 0x0017d48c01007387 */ /* 0x000fe20000100800 */
[----:B---3--:R-:W-:-:S03]  /*13420*/  IADD3 R162, R5, -0x70, RZ ;  /* 0xffffff9005a27810 */ /* 0x008fc60007ffe0ff */
[----:B------:R-:W-:Y:S04]  /*13430*/  STL [R1+0x17d0], R141 ;  /* 0x0017d08d01007387 */ /* 0x000fe80000100800 */
[----:B------:R-:W-:Y:S01]  /*13440*/  STL [R1+0x17dc], R142 ;  /* 0x0017dc8e01007387 */ /* 0x000fe20000100800 */
[----:B------:R-:W-:-:S03]  /*13450*/  LEA.HI.X.SX32 R161, R161, R3, 0x2, P0 ;  /* 0x00000003a1a17211 */ /* 0x000fc600000f16ff */
[----:B------:R-:W-:Y:S01]  /*13460*/  STL [R1+0x17d8], R143 ;  /* 0x0017d88f01007387 */ /* 0x000fe20000100800 */
[----:B------:R-:W-:-:S03]  /*13470*/  ISETP.GE.U32.AND P0, PT, R162, 0x7fffff11, PT ;  /* 0x7fffff11a200780c */ /* 0x000fc60003f06070 */
[----:B------:R-:W-:Y:S01]  /*13480*/  STL [R1+0x17e4], R144 ;  /* 0x0017e49001007387 */ /* 0x000fe20000100800 */
[----:B------:R-:W-:-:S03]  /*13490*/  IMAD R162, R178, 0x17c, RZ ;  /* 0x0000017cb2a27824 */ /* 0x000fc600078e02ff */
[----:B------:R-:W-:Y:S04]  /*134a0*/  STL [R1+0x17e0], R145 ;  /* 0x0017e09101007387 */ /* 0x000fe80000100800 */
[----:B------:R-:W-:Y:S04]  /*134b0*/  STL [R1+0x17ec], R146 ;  /* 0x0017ec9201007387 */ /* 0x000fe80000100800 */
[----:B------:R-:W-:Y:S04]  /*134c0*/  STL [R1+0x17e8], R147 ;  /* 0x0017e89301007387 */ /* 0x000fe80000100800 */
[----:B------:R-:W-:Y:S01]  /*134d0*/  STL [R1+0x17f4], R150 ;  /* 0x0017f49601007387 */ /* 0x000fe20000100800 */
[----:B------:R-:W-:-:S03]  /*134e0*/  IADD3 R163, R5, -0x74, RZ ;  /* 0xffffff8c05a37810 */ /* 0x000fc60007ffe0ff */
[----:B------:R-:W-:Y:S04]  /*134f0*/  STL [R1+0x17f0], R151 ;  /* 0x0017f09701007387 */ /* 0x000fe80000100800 */
[----:B------:R-:W-:Y:S04]  /*13500*/  STL [R1+0x17fc], R246 ;  /* 0x0017fcf601007387 */ /* 0x000fe80000100800 */
[----:B------:R1:W-:Y:S01]  /*13510*/  LDGSTS.E [R0+-0x75200], [R158.64], !P6 ;  /* 0x8ae000009e007fae */ /* 0x0003e2000f121848 */
[----:B------:R-:W-:-:S03]  /*13520*/  IADD3 R162, P6, R162, R2, RZ ;  /* 0x00000002a2a27210 */ /* 0x000fc60007fde0ff */
[----:B------:R-:W-:Y:S04]  /*13530*/  STL [R1+0x17f8], R247 ;  /* 0x0017f8f701007387 */ /* 0x000fe80000100800 */
[----:B------:R1:W-:Y:S04]  /*13540*/  LDGSTS.E [R0+-0x74a00], [R160.64], !P1 ;  /* 0x8b600000a0007fae */ /* 0x0003e8000c921848 */
[----:B------:R-:W-:Y:S01]  /*13550*/  STL [R1+0x1804], R10 ;  /* 0x0018040a01007387 */ /* 0x000fe20000100800 */
[----:B------:R-:W-:-:S03]  /*13560*/  ISETP.GE.U32.AND P1, PT, R163, 0x7fffff0d, PT ;  /* 0x7fffff0da300780c */ /* 0x000fc60003f26070 */
[----:B------:R-:W-:Y:S01]  /*13570*/  STL [R1+0x1800], R11 ;  /* 0x0018000b01007387 */ /* 0x000fe20000100800 */
[----:B-1----:R-:W-:-:S03]  /*13580*/  IMAD R0, R178, 0x5f, RZ ;  /* 0x0000005fb2007824 */ /* 0x002fc600078e02ff */
[----:B------:R-:W-:Y:S01]  /*13590*/  STL [R1+0x180c], R18 ;  /* 0x00180c1201007387 */ /* 0x000fe20000100800 */
[----:B------:R-:W-:-:S03]  /*135a0*/  IMAD R164, R178, 0x18c, RZ ;  /* 0x0000018cb2a47824 */ /* 0x000fc600078e02ff */
[----:B------:R-:W-:Y:S01]  /*135b0*/  STL [R1+0x1808], R19 ;  /* 0x0018081301007387 */ /* 0x000fe20000100800 */
[----:B------:R-:W-:-:S03]  /*135c0*/  LEA.HI.X.SX32 R163, R0, R3, 0x2, P6 ;  /* 0x0000000300a37211 */ /* 0x000fc600030f16ff */
[----:B------:R-:W-:Y:S01]  /*135d0*/  STL [R1+0x1814], R26 ;  /* 0x0018141a01007387 */ /* 0x000fe20000100800 */
[----:B------:R-:W-:-:S03]  /*135e0*/  IADD3 R0, R6, 0x100000, RZ ;  /* 0x0010000006007810 */ /* 0x000fc60007ffe0ff */
[----:B------:R-:W-:Y:S01]  /*135f0*/  STL [R1+0x1810], R27 ;  /* 0x0018101b01007387 */ /* 0x000fe20000100800 */
[C---:B------:R-:W-:Y:S01]  /*13600*/  IMAD R167, R178.reuse, 0x63, RZ ;  /* 0x00000063b2a77824 */ /* 0x040fe200078e02ff */
[----:B------:R-:W-:Y:S02]  /*13610*/  IADD3 R165, R5, -0x78, RZ ;  /* 0xffffff8805a57810 */ /* 0x000fe40007ffe0ff */
[----:B------:R-:W-:Y:S01]  /*13620*/  STL [R1+0x181c], R48 ;  /* 0x00181c3001007387 */ /* 0x000fe20000100800 */
[----:B------:R-:W-:Y:S01]  /*13630*/  IMAD R166, R178, 0x19c, RZ ;  /* 0x0000019cb2a67824 */ /* 0x000fe200078e02ff */
[----:B------:R-:W-:Y:S02]  /*13640*/  IADD3 R164, P6, R164, R2, RZ ;  /* 0x00000002a4a47210 */ /* 0x000fe40007fde0ff */
[----:B------:R-:W-:Y:S04]  /*13650*/  STL [R1+0x1818], R49 ;  /* 0x0018183101007387 */ /* 0x000fe80000100800 */
[----:B------:R-:W-:Y:S04]  /*13660*/  STL [R1+0x1824], R58 ;  /* 0x0018243a01007387 */ /* 0x000fe80000100800 */
[----:B------:R-:W-:Y:S01]  /*13670*/  STL [R1+0x1820], R59 ;  /* 0x0018203b01007387 */ /* 0x000fe20000100800 */
[----:B------:R-:W-:-:S03]  /*13680*/  IMAD R170, R178, 0x67, RZ ;  /* 0x00000067b2aa7824 */ /* 0x000fc600078e02ff */
[----:B------:R-:W-:Y:S01]  /*13690*/  STL [R1+0x182c], R68 ;  /* 0x00182c4401007387 */ /* 0x000fe20000100800 */
[----:B------:R-:W-:-:S03]  /*136a0*/  IADD3 R168, R6, 0x100000, RZ ;  /* 0x0010000006a87810 */ /* 0x000fc60007ffe0ff */
[----:B------:R-:W-:Y:S04]  /*136b0*/  STL [R1+0x1828], R69 ;  /* 0x0018284501007387 */ /* 0x000fe80000100800 */
[----:B------:R1:W-:Y:S01]  /*136c0*/  LDGSTS.E [R0+-0x74200], [R162.64], !P2 ;  /* 0x8be00000a2007fae */ /* 0x0003e2000d121848 */
[----:B------:R-:W-:Y:S02]  /*136d0*/  ISETP.GE.U32.AND P2, PT, R165, 0x7fffff09, PT ;  /* 0x7fffff09a500780c */ /* 0x000fe40003f46070 */
[----:B------:R-:W-:Y:S01]  /*136e0*/  LEA.HI.X.SX32 R165, R167, R3, 0x2, P6 ;  /* 0x00000003a7a57211 */ /* 0x000fe200030f16ff */
[----:B------:R-:W-:Y:S01]  /*136f0*/  STL [R1+0x1834], R78 ;  /* 0x0018344e01007387 */ /* 0x000fe20000100800 */
[----:B------:R-:W-:-:S03]  /*13700*/  IADD3 R166, P6, R166, R2, RZ ;  /* 0x00000002a6a67210 */ /* 0x000fc60007fde0ff */
[----:B------:R-:W-:Y:S04]  /*13710*/  STL [R1+0x1830], R79 ;  /* 0x0018304f01007387 */ /* 0x000fe80000100800 */
[----:B------:R-:W-:Y:S01]  /*13720*/  STL [R1+0x183c], R148 ;  /* 0x00183c9401007387 */ /* 0x000fe20000100800 */
[----:B------:R-:W-:-:S03]  /*13730*/  IADD3 R169, R5, -0x7c, RZ ;  /* 0xffffff8405a97810 */ /* 0x000fc60007ffe0ff */
[----:B------:R-:W-:Y:S01]  /*13740*/  STL [R1+0x1838], R149 ;  /* 0x0018389501007387 */ /* 0x000fe20000100800 */
[----:B------:R-:W-:-:S03]  /*13750*/  LEA.HI.X.SX32 R167, R170, R3, 0x2, P6 ;  /* 0x00000003aaa77211 */ /* 0x000fc600030f16ff */
[----:B------:R-:W-:Y:S04]  /*13760*/  STL [R1+0x1844], R152 ;  /* 0x0018449801007387 */ /* 0x000fe80000100800 */
[----:B------:R-:W-:Y:S01]  /*13770*/  STL [R1+0x1840], R153 ;  /* 0x0018409901007387 */ /* 0x000fe20000100800 */
[----:B------:R-:W-:-:S03]  /*13780*/  IMAD R170, R178, 0x1bc, RZ ;  /* 0x000001bcb2aa7824 */ /* 0x000fc600078e02ff */
[----:B------:R-:W-:Y:S04]  /*13790*/  STL [R1+0x184c], R154 ;  /* 0x00184c9a01007387 */ /* 0x000fe80000100800 */
[----:B------:R2:W-:Y:S01]  /*137a0*/  LDGSTS.E [R168+-0x73a00], [R164.64], !P3 ;  /* 0x8c600000a4a87fae */ /* 0x0005e2000d921848 */
[----:B------:R-:W-:-:S03]  /*137b0*/  ISETP.GE.U32.AND P3, PT, R169, 0x7fffff05, PT ;  /* 0x7fffff05a900780c */ /* 0x000fc60003f66070 */
[----:B------:R-:W-:Y:S01]  /*137c0*/  STL [R1+0x1848], R155 ;  /* 0x0018489b01007387 */ /* 0x000fe20000100800 */
[----:B------:R-:W-:-:S03]  /*137d0*/  IMAD R169, R178, 0x6b, RZ ;  /* 0x0000006bb2a97824 */ /* 0x000fc600078e02ff */
[----:B------:R-:W-:Y:S01]  /*137e0*/  STL [R1+0x1854], R156 ;  /* 0x0018549c01007387 */ /* 0x000fe20000100800 */
[----:B--2---:R-:W-:-:S03]  /*137f0*/  IMAD R168, R178, 0x1ac, RZ ;  /* 0x000001acb2a87824 */ /* 0x004fc600078e02ff */
[----:B------:R-:W-:Y:S01]  /*13800*/  STL [R1+0x1850], R157 ;  /* 0x0018509d01007387 */ /* 0x000fe20000100800 */
[----:B------:R-:W-:-:S03]  /*13810*/  IMAD R171, R178, 0x6f, RZ ;  /* 0x0000006fb2ab7824 */ /* 0x000fc600078e02ff */
[----:B------:R-:W-:Y:S01]  /*13820*/  STL [R1+0x185c], R158 ;  /* 0x00185c9e01007387 */ /* 0x000fe20000100800 */
[----:B------:R-:W-:-:S03]  /*13830*/  IADD3 R170, P6, R170, R2, RZ ;  /* 0x00000002aaaa7210 */ /* 0x000fc60007fde0ff */
[----:B------:R-:W-:Y:S04]  /*13840*/  STL [R1+0x1858], R159 ;  /* 0x0018589f01007387 */ /* 0x000fe80000100800 */
[----:B------:R1:W-:Y:S01]  /*13850*/  LDGSTS.E [R0+-0x73200], [R166.64], !P5 ;  /* 0x8ce00000a6007fae */ /* 0x0003e2000e921848 */
[----:B------:R-:W-:-:S03]  /*13860*/  IADD3 R168, P5, R168, R2, RZ ;  /* 0x00000002a8a87210 */ /* 0x000fc60007fbe0ff */
[----:B------:R-:W-:Y:S01]  /*13870*/  STL [R1+0x1864], R160 ;  /* 0x001864a001007387 */ /* 0x000fe20000100800 */
[----:B------:R-:W-:-:S03]  /*13880*/  LEA.HI.X.SX32 R169, R169, R3, 0x2, P5 ;  /* 0x00000003a9a97211 */ /* 0x000fc600028f16ff */
[----:B------:R-:W-:Y:S04]  /*13890*/  STL [R1+0x1860], R161 ;  /* 0x001860a101007387 */ /* 0x000fe80000100800 */
[----:B------:R-:W-:Y:S01]  /*138a0*/  STL [R1+0x186c], R162 ;  /* 0x00186ca201007387 */ /* 0x000fe20000100800 */
[----:B------:R-:W-:-:S03]  /*138b0*/  LEA.HI.X.SX32 R171, R171, R3, 0x2, P6 ;  /* 0x00000003abab7211 */ /* 0x000fc600030f16ff */
[----:B------:R-:W-:Y:S04]  /*138c0*/  STL [R1+0x1868], R163 ;  /* 0x001868a301007387 */ /* 0x000fe80000100800 */
        /* <DEDUP_REMOVED lines=8> */
[----:B------:R-:W2:Y:S04]  /*13950*/  LDL.LU R4, [R1+0x1f8] ;  /* 0x0001f80001047983 */ /* 0x000ea80000300800 */
[----:B------:R-:W3:Y:S01]  /*13960*/  LDL.LU R13, [R1+0x218] ;  /* 0x00021800010d7983 */ /* 0x000ee20000300800 */
[----:B-1----:R-:W-:-:S02]  /*13970*/  IADD3 R0, R5, -0x81, RZ ;  /* 0xffffff7f05007810 */ /* 0x002fc40007ffe0ff */
[----:B------:R-:W-:Y:S02]  /*13980*/  IADD3 R172, R6, 0x100000, RZ ;  /* 0x0010000006ac7810 */ /* 0x000fe40007ffe0ff */
[----:B------:R-:W-:Y:S02]  /*13990*/  ISETP.GE.U32.AND P5, PT, R0, 0x7fffff00, PT ;  /* 0x7fffff000000780c */ /* 0x000fe40003fa6070 */
[----:B------:R-:W-:Y:S01]  /*139a0*/  IADD3 R0, R6, 0x100000, RZ ;  /* 0x0010000006007810 */ /* 0x000fe20007ffe0ff */
[----:B------:R1:W-:Y:S01]  /*139b0*/  LDGSTS.E [R172+-0x72a00], [R168.64], !P4 ;  /* 0x8d600000a8ac7fae */ /* 0x0003e2000e121848 */
[C---:B------:R-:W-:Y:S01]  /*139c0*/  IMAD R174, R178.reuse, 0x1dc, RZ ;  /* 0x000001dcb2ae7824 */ /* 0x040fe200078e02ff */
[----:B------:R-:W-:Y:S02]  /*139d0*/  IADD3 R173, R5, -0x85, RZ ;  /* 0xffffff7b05ad7810 */ /* 0x000fe40007ffe0ff */
[----:B------:R4:W-:Y:S01]  /*139e0*/  LDGSTS.E [R0+-0x72200], [R170.64], !P0 ;  /* 0x8de00000aa007fae */ /* 0x0009e2000c121848 */
[----:B------:R-:W-:-:S02]  /*139f0*/  IMAD R176, R178, 0x1ec, RZ ;  /* 0x000001ecb2b07824 */ /* 0x000fc400078e02ff */
[----:B-1----:R-:W-:Y:S01]  /*13a00*/  IMAD R172, R178, 0x1cc, RZ ;  /* 0x000001ccb2ac7824 */ /* 0x002fe200078e02ff */
[-C--:B------:R-:W-:Y:S01]  /*13a10*/  IADD3 R174, P6, R174, R2.reuse, RZ ;  /* 0x00000002aeae7210 */ /* 0x080fe20007fde0ff */
[C---:B------:R-:W-:Y:S02]  /*13a20*/  IMAD R175, R178.reuse, 0x77, RZ ;  /* 0x00000077b2af7824 */ /* 0x040fe400078e02ff */
[----:B----4-:R-:W-:Y:S01]  /*13a30*/  IMAD R0, R178, 0x73, RZ ;  /* 0x00000073b2007824 */ /* 0x010fe200078e02ff */
[----:B------:R-:W-:Y:S01]  /*13a40*/  IADD3 R172, P0, R172, R2, RZ ;  /* 0x00000002acac7210 */ /* 0x000fe20007f1e0ff */
[C---:B------:R-:W-:Y:S02]  /*13a50*/  IMAD R177, R178.reuse, 0x7b, RZ ;  /* 0x0000007bb2b17824 */ /* 0x040fe400078e02ff */
[C---:B------:R-:W-:Y:S01]  /*13a60*/  IMAD R250, R178.reuse, 0x7f, RZ ;  /* 0x0000007fb2fa7824 */ /* 0x040fe200078e02ff */
[----:B------:R-:W-:Y:S01]  /*13a70*/  ISETP.GE.U32.AND P4, PT, R173, 0x7ffffefc, PT ;  /* 0x7ffffefcad00780c */ /* 0x000fe20003f86070 */
[----:B------:R-:W-:Y:S01]  /*13a80*/  IMAD R178, R178, 0x1fc, RZ ;  /* 0x000001fcb2b27824 */ /* 0x000fe200078e02ff */
[----:B------:R-:W-:-:S02]  /*13a90*/  LEA.HI.X.SX32 R173, R0, R3, 0x2, P0 ;  /* 0x0000000300ad7211 */ /* 0x000fc400000f16ff */
[-C--:B------:R-:W-:Y:S02]  /*13aa0*/  IADD3 R176, P0, R176, R2.reuse, RZ ;  /* 0x00000002b0b07210 */ /* 0x080fe40007f1e0ff */
[----:B------:R-:W-:Y:S02]  /*13ab0*/  IADD3 R179, R5, -0x89, RZ ;  /* 0xffffff7705b37810 */ /* 0x000fe40007ffe0ff */
[-C--:B------:R-:W-:Y:S02]  /*13ac0*/  LEA.HI.X.SX32 R175, R175, R3.reuse, 0x2, P6 ;  /* 0x00000003afaf7211 */ /* 0x080fe400030f16ff */
[----:B------:R-:W-:Y:S02]  /*13ad0*/  IADD3 R178, P6, R178, R2, RZ ;  /* 0x00000002b2b27210 */ /* 0x000fe40007fde0ff */
[----:B------:R-:W-:Y:S02]  /*13ae0*/  LEA.HI.X.SX32 R177, R177, R3, 0x2, P0 ;  /* 0x00000003b1b17211 */ /* 0x000fe400000f16ff */
[----:B------:R-:W-:-:S02]  /*13af0*/  ISETP.GE.U32.AND P0, PT, R179, 0x7ffffef8, PT ;  /* 0x7ffffef8b300780c */ /* 0x000fc40003f06070 */
[----:B------:R-:W-:Y:S01]  /*13b00*/  LEA.HI.X.SX32 R179, R250, R3, 0x2, P6 ;  /* 0x00000003fab37211 */ /* 0x000fe200030f16ff */
[----:B------:R-:W-:Y:S01]  /*13b10*/  STL [R1+0x189c], R178 ;  /* 0x00189cb201007387 */ /* 0x000fe20000100800 */
[C---:B------:R-:W-:Y:S02]  /*13b20*/  IADD3 R0, R6.reuse, 0x100000, RZ ;  /* 0x0010000006007810 */ /* 0x040fe40007ffe0ff */
[----:B------:R-:W-:Y:S01]  /*13b30*/  IADD3 R250, R6, 0x100000, RZ ;  /* 0x0010000006fa7810 */ /* 0x000fe20007ffe0ff */
[----:B------:R-:W-:Y:S04]  /*13b40*/  STL [R1+0x1898], R179 ;  /* 0x001898b301007387 */ /* 0x000fe80000100800 */
[----:B------:R1:W-:Y:S04]  /*13b50*/  STL [R1+0x1894], R2 ;  /* 0x0018940201007387 */ /* 0x0003e80000100800 */
[----:B------:R-:W-:Y:S04]  /*13b60*/  STL [R1+0x1890], R3 ;  /* 0x0018900301007387 */ /* 0x000fe80000100800 */
[----:B------:R4:W-:Y:S01]  /*13b70*/  LDGSTS.E [R0+-0x71a00], [R172.64], !P1 ;  /* 0x8e600000ac007fae */ /* 0x0009e2000c921848 */
[----:B-1----:R-:W-:-:S03]  /*13b80*/  IADD3 R2, R5, -0x80, RZ ;  /* 0xffffff8005027810 */ /* 0x002fc60007ffe0ff */
[----:B------:R-:W-:Y:S04]  /*13b90*/  STL [R1+0x18a4], R172 ;  /* 0x0018a4ac01007387 */ /* 0x000fe80000100800 */
[----:B------:R-:W-:Y:S04]  /*13ba0*/  STL [R1+0x18a0], R173 ;  /* 0x0018a0ad01007387 */ /* 0x000fe80000100800 */
[----:B------:R1:W-:Y:S04]  /*13bb0*/  LDGSTS.E [R250+-0x71200], [R174.64], !P2 ;  /* 0x8ee00000aefa7fae */ /* 0x0003e8000d121848 */
[----:B------:R-:W-:Y:S04]  /*13bc0*/  STL [R1+0x18ac], R174 ;  /* 0x0018acae01007387 */ /* 0x000fe80000100800 */
[----:B------:R1:W-:Y:S01]  /*13bd0*/  LDGSTS.E [R0+-0x70a00], [R176.64], !P3 ;  /* 0x8f600000b0007fae */ /* 0x0003e2000d921848 */
[----:B------:R-:W-:-:S03]  /*13be0*/  ISETP.GE.U32.AND P3, PT, R2, 0x7fffff01, PT ;  /* 0x7fffff010200780c */ /* 0x000fc60003f66070 */
[----:B------:R-:W-:Y:S04]  /*13bf0*/  STL [R1+0x18a8], R175 ;  /* 0x0018a8af01007387 */ /* 0x000fe80000100800 */
[----:B------:R-:W-:Y:S04]  /*13c00*/  STL [R1+0x18b4], R176 ;  /* 0x0018b4b001007387 */ /* 0x000fe80000100800 */
[----:B------:R-:W-:Y:S04]  /*13c10*/  STL [R1+0x18b0], R177 ;  /* 0x0018b0b101007387 */ /* 0x000fe80000100800 */
[----:B------:R-:W-:Y:S04]  /*13c20*/  STL [R1+0x18b8], R5 ;  /* 0x0018b80501007387 */ /* 0x000fe80000100800 */
[----:B------:R-:W1:Y:S04]  /*13c30*/  S2R R12, SR_TID.X ;  /* 0x00000000000c7919 */ /* 0x000e680000002100 */
[----:B------:R-:W4:Y:S04]  /*13c40*/  LDL.LU R70, [R1+0x228] ;  /* 0x0002280001467983 */ /* 0x000f280000300800 */
[----:B------:R-:W4:Y:S01]  /*13c50*/  LDL.LU R67, [R1+0x238] ;  /* 0x0002380001437983 */ /* 0x000f220000300800 */
[----:B-1----:R-:W-:-:S05]  /*13c60*/  LOP3.LUT R12, R12, 0x7f, RZ, 0xc0, !PT ;  /* 0x0000007f0c0c7812 */ /* 0x002fca00078ec0ff */
[----:B------:R-:W-:Y:S02]  /*13c70*/  IMAD R250, R12, c[0x0][0x18c], RZ ;  /* 0x000063000cfa7a24 */ /* 0x000fe400078e02ff */
[----:B--2---:R-:W-:-:S05]  /*13c80*/  IMAD R2, R4, c[0x0][0x190], RZ ;  /* 0x0000640004027a24 */ /* 0x004fca00078e02ff */
[----:B------:R3:W-:Y:S04]  /*13c90*/  STL [R1+0x1f8], R2 ;  /* 0x0001f80201007387 */ /* 0x0007e80000100800 */
[----:B------:R-:W2:Y:S04]  /*13ca0*/  LDL.LU R66, [R1+0x23c] ;  /* 0x00023c0001427983 */ /* 0x000ea80000300800 */
[----:B------:R-:W2:Y:S01]  /*13cb0*/  LDL.LU R61, [R1+0x244] ;  /* 0x00024400013d7983 */ /* 0x000ea20000300800 */
[----:B---3--:R-:W-:-:S03]  /*13cc0*/  IMAD R2, R13, c[0x0][0x190], RZ ;  /* 0x000064000d027a24 */ /* 0x008fc600078e02ff */
[----:B------:R-:W3:Y:S04]  /*13cd0*/  LDL.LU R60, [R1+0x278] ;  /* 0x00027800013c7983 */ /* 0x000ee80000300800 */
[----:B------:R-:W3:Y:S04]  /*13ce0*/  LDL.LU R4, [R1+0x27c] ;  /* 0x00027c0001047983 */ /* 0x000ee80000300800 */
[----:B------:R-:W3:Y:S04]  /*13cf0*/  LDL.LU R57, [R1+0x280] ;  /* 0x0002800001397983 */ /* 0x000ee80000300800 */
[----:B------:R-:W3:Y:S04]  /*13d00*/  LDL.LU R56, [R1+0x284] ;  /* 0x0002840001387983 */ /* 0x000ee80000300800 */
[----:B------:R1:W-:Y:S04]  /*13d10*/  STL [R1+0x218], R2 ;  /* 0x0002180201007387 */ /* 0x0003e80000100800 */
[----:B------:R-:W3:Y:S04]  /*13d20*/  LDL.LU R51, [R1+0x288] ;  /* 0x0002880001337983 */ /* 0x000ee80000300800 */
        /* <DEDUP_REMOVED lines=19> */
[----:B------:R-:W3:Y:S01]  /*13e60*/  LDL.LU R12, [R1+0x3f8] ;  /* 0x0003f800010c7983 */ /* 0x000ee20000300800 */
[----:B----4-:R-:W-:-:S02]  /*13e70*/  IMAD R5, R70, c[0x0][0x190], RZ ;  /* 0x0000640046057a24 */ /* 0x010fc400078e02ff */
[----:B-1----:R-:W-:Y:S01]  /*13e80*/  IMAD R2, R67, c[0x0][0x190], RZ ;  /* 0x0000640043027a24 */ /* 0x002fe200078e02ff */
[----:B------:R-:W4:Y:S04]  /*13e90*/  LDL.LU R13, [R1+0x410] ;  /* 0x00041000010d7983 */ /* 0x000f280000300800 */
[----:B------:R1:W-:Y:S04]  /*13ea0*/  STL [R1+0x228], R5 ;  /* 0x0002280501007387 */ /* 0x0003e80000100800 */
[----:B------:R3:W-:Y:S01]  /*13eb0*/  STL [R1+0x238], R2 ;  /* 0x0002380201007387 */ /* 0x0007e20000100800 */
[----:B--2---:R-:W-:-:S02]  /*13ec0*/  IMAD R3, R66, c[0x0][0x190], RZ ;  /* 0x0000640042037a24 */ /* 0x004fc400078e02ff */
[----:B-1----:R-:W-:-:S03]  /*13ed0*/  IMAD R5, R61, c[0x0][0x190], RZ ;  /* 0x000064003d057a24 */ /* 0x002fc600078e02ff */
[----:B------:R1:W-:Y:S01]  /*13ee0*/  STL [R1+0x23c], R3 ;  /* 0x00023c0301007387 */ /* 0x0003e20000100800 */
[----:B---3--:R-:W-:-:S03]  /*13ef0*/  IMAD R2, R60, c[0x0][0x190], RZ ;  /* 0x000064003c027a24 */ /* 0x008fc600078e02ff */
[----:B------:R-:W-:Y:S01]  /*13f00*/  STL [R1+0x244], R5 ;  /* 0x0002440501007387 */ /* 0x000fe20000100800 */
[----:B-1----:R-:W-:-:S03]  /*13f10*/  IMAD R3, R4, c[0x0][0x190], RZ ;  /* 0x0000640004037a24 */ /* 0x002fc600078e02ff */
[----:B------:R-:W2:Y:S04]  /*13f20*/  LDL.LU R4, [R1+0x41c] ;  /* 0x00041c0001047983 */ /* 0x000ea80000300800 */
[----:B------:R1:W-:Y:S04]  /*13f30*/  STL [R1+0x278], R2 ;  /* 0x0002780201007387 */ /* 0x0003e80000100800 */
[----:B------:R3:W-:Y:S01]  /*13f40*/  STL [R1+0x27c], R3 ;  /* 0x00027c0301007387 */ /* 0x0007e20000100800 */
[----:B-1----:R-:W-:-:S05]  /*13f50*/  IMAD R2, R57, c[0x0][0x190], RZ ;  /* 0x0000640039027a24 */ /* 0x002fca00078e02ff */
[----:B------:R1:W-:Y:S01]  /*13f60*/  STL [R1+0x280], R2 ;  /* 0x0002800201007387 */ /* 0x0003e20000100800 */
[----:B------:R-:W-:Y:S02]  /*13f70*/  IMAD R80, R56, c[0x0][0x190], RZ ;  /* 0x0000640038507a24 */ /* 0x000fe400078e02ff */
[----:B---3--:R-:W-:-:S05]  /*13f80*/  IMAD R3, R29, c[0x0][0x190], RZ ;  /* 0x000064001d037a24 */ /* 0x008fca00078e02ff */
[----:B------:R-:W-:Y:S01]  /*13f90*/  STL [R1+0x3d0], R3 ;  /* 0x0003d00301007387 */ /* 0x000fe20000100800 */
[----:B-1----:R-:W-:-:S03]  /*13fa0*/  IMAD R2, R12, c[0x0][0x190], RZ ;  /* 0x000064000c027a24 */ /* 0x002fc600078e02ff */
[----:B------:R-:W3:Y:S04]  /*13fb0*/  LDL.LU R56, [R1+0x418] ;  /* 0x0004180001387983 */ /* 0x000ee80000300800 */
[----:B------:R1:W-:Y:S04]  /*13fc0*/  STL [R1+0x3f8], R2 ;  /* 0x0003f80201007387 */ /* 0x0003e80000100800 */
[----:B------:R-:W1:Y:S04]  /*13fd0*/  LDL.LU R52, [R1+0x414] ;  /* 0x0004140001347983 */ /* 0x000e680000300800 */
[----:B------:R-:W3:Y:S04]  /*13fe0*/  LDL.LU R43, [R1+0x40c] ;  /* 0x00040c00012b7983 */ /* 0x000ee80000300800 */
[----:B------:R-:W3:Y:S04]  /*13ff0*/  LDL.LU R42, [R1+0x408] ;  /* 0x00040800012a7983 */ /* 0x000ee80000300800 */
[----:B------:R-:W3:Y:S04]  /*14000*/  LDL.LU R23, [R1+0x404] ;  /* 0x0004040001177983 */ /* 0x000ee80000300800 */
[----:B------:R-:W3:Y:S01]  /*14010*/  LDL.LU R12, [R1+0x400] ;  /* 0x00040000010c7983 */ /* 0x000ee20000300800 */
[----:B------:R-:W-:-:S03]  /*14020*/  IMAD R7, R32, c[0x0][0x190], RZ ;  /* 0x0000640020077a24 */ /* 0x000fc600078e02ff */
[----:B------:R-:W3:Y:S04]  /*14030*/  LDL.LU R22, [R1+0x3fc] ;  /* 0x0003fc0001167983 */ /* 0x000ee80000300800 */
[----:B------:R-:W3:Y:S01]  /*14040*/  LDL.LU R32, [R1+0x3f4] ;  /* 0x0003f40001207983 */ /* 0x000ee20000300800 */
[----:B------:R-:W-:-:S03]  /*14050*/  IMAD R61, R39, c[0x0][0x190], RZ ;  /* 0x00006400273d7a24 */ /* 0x000fc600078e02ff */
[----:B------:R-:W3:Y:S01]  /*14060*/  LDL.LU R15, [R1+0x3f0] ;  /* 0x0003f000010f7983 */ /* 0x000ee20000300800 */
[----:B------:R-:W-:-:S03]  /*14070*/  IMAD R39, R21, c[0x0][0x190], RZ ;  /* 0x0000640015277a24 */ /* 0x000fc600078e02ff */
[----:B------:R-:W3:Y:S04]  /*14080*/  LDL.LU R14, [R1+0x3ec] ;  /* 0x0003ec00010e7983 */ /* 0x000ee80000300800 */
[----:B------:R-:W3:Y:S04]  /*14090*/  LDL.LU R21, [R1+0x3e4] ;  /* 0x0003e40001157983 */ /* 0x000ee80000300800 */
[----:B------:R-:W3:Y:S04]  /*140a0*/  LDL.LU R97, [R1+0x3e0] ;  /* 0x0003e00001617983 */ /* 0x000ee80000300800 */
[----:B------:R-:W3:Y:S04]  /*140b0*/  LDL.LU R96, [R1+0x3dc] ;  /* 0x0003dc0001607983 */ /* 0x000ee80000300800 */
[----:B------:R-:W3:Y:S04]  /*140c0*/  LDL.LU R66, [R1+0x3d8] ;  /* 0x0003d80001427983 */ /* 0x000ee80000300800 */
[----:B------:R-:W3:Y:S04]  /*140d0*/  LDL.LU R95, [R1+0x3d4] ;  /* 0x0003d400015f7983 */ /* 0x000ee80000300800 */
[----:B------:R-:W3:Y:S01]  /*140e0*/  LDL.LU R94, [R1+0x3cc] ;  /* 0x0003cc00015e7983 */ /* 0x000ee20000300800 */
[----:B------:R-:W-:-:S03]  /*140f0*/  IMAD R67, R38, c[0x0][0x190], RZ ;  /* 0x0000640026437a24 */ /* 0x000fc600078e02ff */
        /* <DEDUP_REMOVED lines=8> */
[----:B------:R-:W3:Y:S01]  /*14180*/  LDL.LU R60, [R1+0x3a4] ;  /* 0x0003a400013c7983 */ /* 0x000ee20000300800 */
[----:B------:R-:W-:Y:S02]  /*14190*/  IMAD R71, R35, c[0x0][0x190], RZ ;  /* 0x0000640023477a24 */ /* 0x000fe400078e02ff */
[----:B------:R-:W-:Y:S01]  /*141a0*/  IMAD R6, R30, c[0x0][0x190], RZ ;  /* 0x000064001e067a24 */ /* 0x000fe200078e02ff */
[----:B------:R-:W3:Y:S01]  /*141b0*/  LDL.LU R41, [R1+0x3a0] ;  /* 0x0003a00001297983 */ /* 0x000ee20000300800 */
[----:B------:R-:W-:Y:S02]  /*141c0*/  IMAD R35, R28, c[0x0][0x190], RZ ;  /* 0x000064001c237a24 */ /* 0x000fe400078e02ff */
[----:B------:R-:W-:Y:S01]  /*141d0*/  IMAD R77, R51, c[0x0][0x190], RZ ;  /* 0x00006400334d7a24 */ /* 0x000fe200078e02ff */
[----:B------:R-:W3:Y:S01]  /*141e0*/  LDL.LU R30, [R1+0x39c] ;  /* 0x00039c00011e7983 */ /* 0x000ee20000300800 */
[----:B------:R-:W-:-:S03]  /*141f0*/  IMAD R51, R46, c[0x0][0x190], RZ ;  /* 0x000064002e337a24 */ /* 0x000fc600078e02ff */
[----:B------:R-:W3:Y:S01]  /*14200*/  LDL.LU R28, [R1+0x398] ;  /* 0x00039800011c7983 */ /* 0x000ee20000300800 */
[----:B----4-:R-:W-:-:S03]  /*14210*/  IMAD R46, R13, c[0x0][0x190], RZ ;  /* 0x000064000d2e7a24 */ /* 0x010fc600078e02ff */
[----:B------:R-:W4:Y:S01]  /*14220*/  LDL.LU R29, [R1+0x38c] ;  /* 0x00038c00011d7983 */ /* 0x000f220000300800 */
[----:B------:R-:W-:-:S03]  /*14230*/  IMAD R76, R50, c[0x0][0x190], RZ ;  /* 0x00006400324c7a24 */ /* 0x000fc600078e02ff */
[----:B------:R-:W4:Y:S01]  /*14240*/  LDL.LU R13, [R1+0x384] ;  /* 0x00038400010d7983 */ /* 0x000f220000300800 */
[----:B--2---:R-:W-:-:S03]  /*14250*/  IMAD R50, R4, c[0x0][0x190], RZ ;  /* 0x0000640004327a24 */ /* 0x004fc600078e02ff */
[----:B------:R-:W2:Y:S01]  /*14260*/  LDL.LU R4, [R1+0x380] ;  /* 0x0003800001047983 */ /* 0x000ea20000300800 */
[----:B-1----:R-:W-:Y:S02]  /*14270*/  IMAD R2, R52, c[0x0][0x190], RZ ;  /* 0x0000640034027a24 */ /* 0x002fe400078e02ff */
[----:B---3--:R-:W-:-:S03]  /*14280*/  IMAD R3, R43, c[0x0][0x190], RZ ;  /* 0x000064002b037a24 */ /* 0x008fc600078e02ff */
[----:B------:R-:W-:Y:S01]  /*14290*/  STL [R1+0x414], R2 ;  /* 0x0004140201007387 */ /* 0x000fe20000100800 */
[----:B------:R-:W-:-:S03]  /*142a0*/  IMAD R5, R42, c[0x0][0x190], RZ ;  /* 0x000064002a057a24 */ /* 0x000fc600078e02ff */
[----:B------:R1:W-:Y:S04]  /*142b0*/  STL [R1+0x40c], R3 ;  /* 0x00040c0301007387 */ /* 0x0003e80000100800 */
[----:B------:R-:W-:Y:S01]  /*142c0*/  STL [R1+0x408], R5 ;  /* 0x0004080501007387 */ /* 0x000fe20000100800 */
[----:B-1----:R-:W-:-:S03]  /*142d0*/  IMAD R3, R12, c[0x0][0x190], RZ ;  /* 0x000064000c037a24 */ /* 0x002fc600078e02ff */
[----:B------:R-:W3:Y:S01]  /*142e0*/  LDL.LU R12, [R1+0x37c] ;  /* 0x00037c00010c7983 */ /* 0x000ee20000300800 */
[----:B------:R-:W-:-:S05]  /*142f0*/  IMAD R2, R23, c[0x0][0x190], RZ ;  /* 0x0000640017027a24 */ /* 0x000fca00078e02ff */
[----:B------:R1:W-:Y:S04]  /*14300*/  STL [R1+0x404], R2 ;  /* 0x0004040201007387 */ /* 0x0003e80000100800 */
[----:B------:R1:W-:Y:S02]  /*14310*/  STL [R1+0x400], R3 ;  /* 0x0004000301007387 */ /* 0x0003e40000100800 */
[----:B-1----:R-:W-:Y:S02]  /*14320*/  IMAD R2, R22, c[0x0][0x190], RZ ;  /* 0x0000640016027a24 */ /* 0x002fe400078e02ff */
[----:B------:R-:W-:-:S03]  /*14330*/  IMAD R3, R15, c[0x0][0x190], RZ ;  /* 0x000064000f037a24 */ /* 0x000fc600078e02ff */
[----:B------:R1:W-:Y:S04]  /*14340*/  STL [R1+0x3fc], R2 ;  /* 0x0003fc0201007387 */ /* 0x0003e80000100800 */
[----:B------:R1:W-:Y:S02]  /*14350*/  STL [R1+0x3f0], R3 ;  /* 0x0003f00301007387 */ /* 0x0003e40000100800 */
[----:B-1----:R-:W-:Y:S02]  /*14360*/  IMAD R2, R14, c[0x0][0x190], RZ ;  /* 0x000064000e027a24 */ /* 0x002fe400078e02ff */
[----:B------:R-:W-:-:S03]  /*14370*/  IMAD R3, R97, c[0x0][0x190], RZ ;  /* 0x0000640061037a24 */ /* 0x000fc600078e02ff */
[----:B------:R1:W-:Y:S01]  /*14380*/  STL [R1+0x3ec], R2 ;  /* 0x0003ec0201007387 */ /* 0x0003e20000100800 */
[----:B------:R-:W-:-:S03]  /*14390*/  IMAD R5, R95, c[0x0][0x190], RZ ;  /* 0x000064005f057a24 */ /* 0x000fc600078e02ff */
[----:B------:R1:W-:Y:S02]  /*143a0*/  STL [R1+0x3e0], R3 ;  /* 0x0003e00301007387 */ /* 0x0003e40000100800 */
[----:B-1----:R-:W-:Y:S02]  /*143b0*/  IMAD R2, R96, c[0x0][0x190], RZ ;  /* 0x0000640060027a24 */ /* 0x002fe400078e02ff */
[----:B------:R-:W-:-:S03]  /*143c0*/  IMAD R3, R94, c[0x0][0x190], RZ ;  /* 0x000064005e037a24 */ /* 0x000fc600078e02ff */
[----:B------:R1:W-:Y:S04]  /*143d0*/  STL [R1+0x3dc], R2 ;  /* 0x0003dc0201007387 */ /* 0x0003e80000100800 */
[----:B------:R-:W-:Y:S04]  /*143e0*/  STL [R1+0x3d4], R5 ;  /* 0x0003d40501007387 */ /* 0x000fe80000100800 */
[----:B------:R1:W-:Y:S02]  /*143f0*/  STL [R1+0x3cc], R3 ;  /* 0x0003cc0301007387 */ /* 0x0003e40000100800 */
[----:B-1----:R-:W-:-:S05]  /*14400*/  IMAD R2, R91, c[0x0][0x190], RZ ;  /* 0x000064005b027a24 */ /* 0x002fca00078e02ff */
[----:B------:R1:W-:Y:S01]  /*14410*/  STL [R1+0x3c8], R2 ;  /* 0x0003c80201007387 */ /* 0x0003e20000100800 */
[----:B------:R-:W-:Y:S02]  /*14420*/  IMAD R3, R90, c[0x0][0x190], RZ ;  /* 0x000064005a037a24 */ /* 0x000fe400078e02ff */
[----:B------:R-:W-:-:S03]  /*14430*/  IMAD R5, R81, c[0x0][0x190], RZ ;  /* 0x0000640051057a24 */ /* 0x000fc600078e02ff */
[----:B------:R4:W-:Y:S01]  /*14440*/  STL [R1+0x3c0], R3 ;  /* 0x0003c00301007387 */ /* 0x0009e20000100800 */
[----:B-1----:R-:W-:-:S05]  /*14450*/  IMAD R2, R87, c[0x0][0x190], RZ ;  /* 0x0000640057027a24 */ /* 0x002fca00078e02ff */
[----:B------:R1:W-:Y:S01]  /*14460*/  STL [R1+0x3b8], R2 ;  /* 0x0003b80201007387 */ /* 0x0003e20000100800 */
[----:B----4-:R-:W-:-:S05]  /*14470*/  IMAD R3, R86, c[0x0][0x190], RZ ;  /* 0x0000640056037a24 */ /* 0x010fca00078e02ff */
[----:B------:R4:W-:Y:S01]  /*14480*/  STL [R1+0x3b0], R3 ;  /* 0x0003b00301007387 */ /* 0x0009e20000100800 */
[----:B-1----:R-:W-:-:S03]  /*14490*/  IMAD R2, R60, c[0x0][0x190], RZ ;  /* 0x000064003c027a24 */ /* 0x002fc600078e02ff */
[----:B------:R1:W-:Y:S04]  /*144a0*/  STL [R1+0x3ac], R5 ;  /* 0x0003ac0501007387 */ /* 0x0003e80000100800 */
[----:B------:R1:W-:Y:S01]  /*144b0*/  STL [R1+0x3a4], R2 ;  /* 0x0003a40201007387 */ /* 0x0003e20000100800 */
[----:B----4-:R-:W-:Y:S02]  /*144c0*/  IMAD R3, R41, c[0x0][0x190], RZ ;  /* 0x0000640029037a24 */ /* 0x010fe400078e02ff */
[----:B-1----:R-:W-:-:S03]  /*144d0*/  IMAD R5, R29, c[0x0][0x190], RZ ;  /* 0x000064001d057a24 */ /* 0x002fc600078e02ff */
[----:B------:R1:W-:Y:S01]  /*144e0*/  STL [R1+0x3a0], R3 ;  /* 0x0003a00301007387 */ /* 0x0003e20000100800 */
[----:B------:R-:W-:-:S05]  /*144f0*/  IMAD R2, R28, c[0x0][0x190], RZ ;  /* 0x000064001c027a24 */ /* 0x000fca00078e02ff */
[----:B------:R2:W-:Y:S01]  /*14500*/  STL [R1+0x398], R2 ;  /* 0x0003980201007387 */ /* 0x0005e20000100800 */
[----:B-1----:R-:W-:-:S03]  /*14510*/  IMAD R3, R13, c[0x0][0x190], RZ ;  /* 0x000064000d037a24 */ /* 0x002fc600078e02ff */
[----:B------:R-:W-:Y:S04]  /*14520*/  STL [R1+0x38c], R5 ;  /* 0x00038c0501007387 */ /* 0x000fe80000100800 */
[----:B------:R-:W4:Y:S04]  /*14530*/  LDL.LU R88, [R1+0x378] ;  /* 0x0003780001587983 */ /* 0x000f280000300800 */
[----:B------:R4:W-:Y:S04]  /*14540*/  STL [R1+0x384], R3 ;  /* 0x0003840301007387 */ /* 0x0009e80000100800 */
[----:B------:R-:W4:Y:S01]  /*14550*/  LDL.LU R83, [R1+0x370] ;  /* 0x0003700001537983 */ /* 0x000f220000300800 */
[----:B------:R-:W-:-:S02]  /*14560*/  IMAD R41, R30, c[0x0][0x190], RZ ;  /* 0x000064001e297a24 */ /* 0x000fc400078e02ff */
[----:B--2---:R-:W-:-:S05]  /*14570*/  IMAD R2, R4, c[0x0][0x190], RZ ;  /* 0x0000640004027a24 */ /* 0x004fca00078e02ff */
[----:B------:R1:W-:Y:S04]  /*14580*/  STL [R1+0x380], R2 ;  /* 0x0003800201007387 */ /* 0x0003e80000100800 */
[----:B------:R-:W2:Y:S04]  /*14590*/  LDL.LU R4, [R1+0x36c] ;  /* 0x00036c0001047983 */ /* 0x000ea80000300800 */
[----:B------:R-:W2:Y:S04]  /*145a0*/  LDL.LU R82, [R1+0x368] ;  /* 0x0003680001527983 */ /* 0x000ea80000300800 */
[----:B------:R-:W2:Y:S04]  /*145b0*/  LDL.LU R13, [R1+0x364] ;  /* 0x00036400010d7983 */ /* 0x000ea80000300800 */
[----:B------:R-:W2:Y:S04]  /*145c0*/  LDL.LU R73, [R1+0x35c] ;  /* 0x00035c0001497983 */ /* 0x000ea80000300800 */
[----:B------:R-:W2:Y:S04]  /*145d0*/  LDL.LU R29, [R1+0x354] ;  /* 0x00035400011d7983 */ /* 0x000ea80000300800 */
[----:B------:R-:W2:Y:S01]  /*145e0*/  LDL.LU R28, [R1+0x350] ;  /* 0x00035000011c7983 */ /* 0x000ea20000300800 */
[----:B---3--:R-:W-:-:S03]  /*145f0*/  IMAD R60, R12, c[0x0][0x190], RZ ;  /* 0x000064000c3c7a24 */ /* 0x008fc600078e02ff */
        /* <DEDUP_REMOVED lines=23> */
[----:B-1----:R-:W-:-:S03]  /*14770*/  IMAD R2, R83, c[0x0][0x190], RZ ;  /* 0x0000640053027a24 */ /* 0x002fc600078e02ff */
[----:B------:R2:W-:Y:S04]  /*14780*/  STL [R1+0x378], R3 ;  /* 0x0003780301007387 */ /* 0x0005e80000100800 */
[----:B------:R1:W-:Y:S01]  /*14790*/  STL [R1+0x370], R2 ;  /* 0x0003700201007387 */ /* 0x0003e20000100800 */
[----:B--2---:R-:W-:Y:S02]  /*147a0*/  IMAD R3, R82, c[0x0][0x190], RZ ;  /* 0x0000640052037a24 */ /* 0x004fe400078e02ff */
[----:B-1----:R-:W-:-:S03]  /*147b0*/  IMAD R2, R73, c[0x0][0x190], RZ ;  /* 0x0000640049027a24 */ /* 0x002fc600078e02ff */
[----:B------:R-:W-:Y:S04]  /*147c0*/  STL [R1+0x368], R3 ;  /* 0x0003680301007387 */ /* 0x000fe80000100800 */
[----:B------:R1:W-:Y:S04]  /*147d0*/  STL [R1+0x35c], R2 ;  /* 0x00035c0201007387 */ /* 0x0003e80000100800 */
[----:B------:R-:W2:Y:S04]  /*147e0*/  LDL.LU R103, [R1+0x2dc] ;  /* 0x0002dc0001677983 */ /* 0x000ea80000300800 */
[----:B------:R-:W4:Y:S04]  /*147f0*/  LDL.LU R102, [R1+0x2d8] ;  /* 0x0002d80001667983 */ /* 0x000f280000300800 */
        /* <DEDUP_REMOVED lines=8> */
[----:B------:R-:W4:Y:S01]  /*14880*/  LDL.LU R73, [R1+0x2ac] ;  /* 0x0002ac0001497983 */ /* 0x000f220000300800 */
[----:B---3--:R-:W-:-:S03]  /*14890*/  IMAD R5, R72, c[0x0][0x190], RZ ;  /* 0x0000640048057a24 */ /* 0x008fc600078e02ff */
[----:B------:R-:W3:Y:S01]  /*148a0*/  LDL.LU R72, [R1+0x2a8] ;  /* 0x0002a80001487983 */ /* 0x000ee20000300800 */
[----:B------:R-:W-:-:S03]  /*148b0*/  IMAD R176, R63, c[0x0][0x190], RZ ;  /* 0x000064003fb07a24 */ /* 0x000fc600078e02ff */
        /* <DEDUP_REMOVED lines=15> */
[----:B-1----:R-:W-:-:S03]  /*149b0*/  IMAD R2, R15, c[0x0][0x190], RZ ;  /* 0x000064000f027a24 */ /* 0x002fc600078e02ff */
        /* <DEDUP_REMOVED lines=21> */
[----:B--2---:R-:W-:-:S03]  /*14b10*/  IMAD R163, R103, c[0x0][0x190], RZ ;  /* 0x0000640067a37a24 */ /* 0x004fc600078e02ff */
[----:B------:R-:W2:Y:S01]  /*14b20*/  LDL.LU R103, [R1+0x224] ;  /* 0x0002240001677983 */ /* 0x000ea20000300800 */
[----:B----4-:R-:W-:-:S03]  /*14b30*/  IMAD R160, R102, c[0x0][0x190], RZ ;  /* 0x0000640066a07a24 */ /* 0x010fc600078e02ff */
[----:B------:R-:W4:Y:S01]  /*14b40*/  LDL.LU R102, [R1+0x220] ;  /* 0x0002200001667983 */ /* 0x000f220000300800 */
[----:B------:R-:W-:-:S03]  /*14b50*/  IMAD R161, R101, c[0x0][0x190], RZ ;  /* 0x0000640065a17a24 */ /* 0x000fc600078e02ff */
        /* <DEDUP_REMOVED lines=62> */
[----:B------:R-:W2:Y:S01]  /*14f40*/  LDL.LU R101, [R1+0x198] ;  /* 0x0001980001657983 */ /* 0x000ea20000300800 */
[----:B------:R-:W-:-:S03]  /*14f50*/  IMAD R145, R100, c[0x0][0x190], RZ ;  /* 0x0000640064917a24 */ /* 0x000fc600078e02ff */
[----:B------:R-:W2:Y:S01]  /*14f60*/  LDL.LU R100, [R1+0x194] ;  /* 0x0001940001647983 */ /* 0x000ea20000300800 */
[----:B------:R-:W-:-:S03]  /*14f70*/  IMAD R142, R99, c[0x0][0x190], RZ ;  /* 0x00006400638e7a24 */ /* 0x000fc600078e02ff */
[----:B------:R-:W2:Y:S01]  /*14f80*/  LDL.LU R99, [R1+0x190] ;  /* 0x0001900001637983 */ /* 0x000ea20000300800 */
[----:B------:R-:W-:-:S03]  /*14f90*/  IMAD R143, R98, c[0x0][0x190], RZ ;  /* 0x00006400628f7a24 */ /* 0x000fc600078e02ff */
[----:B------:R-:W2:Y:S01]  /*14fa0*/  LDL.LU R98, [R1+0x18c] ;  /* 0x00018c0001627983 */ /* 0x000ea20000300800 */
        /* <DEDUP_REMOVED lines=50> */
[----:B------:R-:W-:Y:S02]  /*152d0*/  IMAD R70, R70, c[0x0][0x190], RZ ;  /* 0x0000640046467a24 */ /* 0x000fe400078e02ff */
[----:B------:R-:W-:Y:S02]  /*152e0*/  IMAD R66, R66, c[0x0][0x190], RZ ;  /* 0x0000640042427a24 */ /* 0x000fe400078e02ff */
[----:B------:R-:W-:Y:S02]  /*152f0*/  IMAD R31, R31, c[0x0][0x190], RZ ;  /* 0x000064001f1f7a24 */ /* 0x000fe400078e02ff */
[----:B------:R-:W-:Y:S02]  /*15300*/  IMAD R104, R209, c[0x0][0x190], RZ ;  /* 0x00006400d1687a24 */ /* 0x000fe400078e02ff */
[----:B------:R-:W-:Y:S02]  /*15310*/  IMAD R105, R210, c[0x0][0x190], RZ ;  /* 0x00006400d2697a24 */ /* 0x000fe400078e02ff */
[----:B------:R-:W-:-:S02]  /*15320*/  IMAD.MOV.U32 R209, RZ, RZ, R70 ;  /* 0x000000ffffd17224 */ /* 0x000fc400078e0046 */
[----:B------:R-:W-:Y:S02]  /*15330*/  IMAD.MOV.U32 R210, RZ, RZ, R71 ;  /* 0x000000ffffd27224 */ /* 0x000fe400078e0047 */
[----:B------:R-:W-:Y:S02]  /*15340*/  IMAD R70, R207, c[0x0][0x190], RZ ;  /* 0x00006400cf467a24 */ /* 0x000fe400078e02ff */
[----:B------:R-:W-:Y:S02]  /*15350*/  IMAD R71, R206, c[0x0][0x190], RZ ;  /* 0x00006400ce477a24 */ /* 0x000fe400078e02ff */
[----:B--2---:R-:W-:Y:S02]  /*15360*/  IMAD R24, R98, c[0x0][0x190], RZ ;  /* 0x0000640062187a24 */ /* 0x004fe400078e02ff */
[----:B------:R-:W-:Y:S02]  /*15370*/  IMAD R98, R215, c[0x0][0x190], RZ ;  /* 0x00006400d7627a24 */ /* 0x000fe400078e02ff */
[----:B------:R-:W-:-:S02]  /*15380*/  IMAD.MOV.U32 R215, RZ, RZ, R66 ;  /* 0x000000ffffd77224 */ /* 0x000fc400078e0042 */
[----:B------:R-:W-:Y:S02]  /*15390*/  IMAD R66, R205, c[0x0][0x190], RZ ;  /* 0x00006400cd427a24 */ /* 0x000fe400078e02ff */
[----:B---3--:R-:W-:Y:S02]  /*153a0*/  IMAD R123, R53, c[0x0][0x190], RZ ;  /* 0x00006400357b7a24 */ /* 0x008fe400078e02ff */
[----:B------:R-:W-:Y:S02]  /*153b0*/  IMAD R53, R226, c[0x0][0x190], RZ ;  /* 0x00006400e2357a24 */ /* 0x000fe400078e02ff */
[----:B------:R-:W-:Y:S02]  /*153c0*/  IMAD.MOV.U32 R226, RZ, RZ, R31 ;  /* 0x000000ffffe27224 */ /* 0x000fe400078e001f */
[----:B------:R-:W-:Y:S02]  /*153d0*/  IMAD R31, R202, c[0x0][0x190], RZ ;  /* 0x00006400ca1f7a24 */ /* 0x000fe400078e02ff */
[----:B----4-:R-:W-:-:S02]  /*153e0*/  IMAD R115, R97, c[0x0][0x190], RZ ;  /* 0x0000640061737a24 */ /* 0x010fc400078e02ff */
[----:B------:R-:W-:Y:S02]  /*153f0*/  IMAD R97, R236, c[0x0][0x190], RZ ;  /* 0x00006400ec617a24 */ /* 0x000fe400078e02ff */
[----:B------:R-:W-:Y:S02]  /*15400*/  IMAD R113, R95, c[0x0][0x190], RZ ;  /* 0x000064005f717a24 */ /* 0x000fe400078e02ff */
[----:B------:R-:W-:Y:S02]  /*15410*/  IMAD R95, R238, c[0x0][0x190], RZ ;  /* 0x00006400ee5f7a24 */ /* 0x000fe400078e02ff */
[----:B------:R-:W2:Y:S01]  /*15420*/  LDL.LU R238, [R1+0x4cc] ;  /* 0x0004cc0001ee7983 */ /* 0x000ea20000300800 */
[----:B------:R-:W-:Y:S02]  /*15430*/  IMAD R110, R94, c[0x0][0x190], RZ ;  /* 0x000064005e6e7a24 */ /* 0x000fe400078e02ff */
[----:B------:R-:W-:Y:S02]  /*15440*/  IMAD R94, R237, c[0x0][0x190], RZ ;  /* 0x00006400ed5e7a24 */ /* 0x000fe400078e02ff */
[----:B------:R-:W-:-:S02]  /*15450*/  IMAD.MOV.U32 R237, RZ, RZ, R76 ;  /* 0x000000ffffed7224 */ /* 0x000fc400078e004c */
[----:B------:R-:W-:Y:S02]  /*15460*/  IMAD.MOV.U32 R236, RZ, RZ, R77 ;  /* 0x000000ffffec7224 */ /* 0x000fe400078e004d */
[----:B------:R-:W-:Y:S02]  /*15470*/  IMAD R76, R245, c[0x0][0x190], RZ ;  /* 0x00006400f54c7a24 */ /* 0x000fe400078e02ff */
[----:B------:R-:W-:Y:S02]  /*15480*/  IMAD R77, R208, c[0x0][0x190], RZ ;  /* 0x00006400d04d7a24 */ /* 0x000fe400078e02ff */
[----:B------:R-:W-:Y:S02]  /*15490*/  IMAD R112, R96, c[0x0][0x190], RZ ;  /* 0x0000640060707a24 */ /* 0x000fe400078e02ff */
[----:B------:R-:W-:Y:S02]  /*154a0*/  IMAD R107, R81, c[0x0][0x190], RZ ;  /* 0x00006400516b7a24 */ /* 0x000fe400078e02ff */
[----:B------:R-:W-:-:S02]  /*154b0*/  IMAD R81, R244, c[0x0][0x190], RZ ;  /* 0x00006400f4517a24 */ /* 0x000fc400078e02ff */
[----:B------:R-:W3:Y:S01]  /*154c0*/  LDL.LU R244, [R1+0x27c] ;  /* 0x00027c0001f47983 */ /* 0x000ee20000300800 */
[----:B------:R-:W-:-:S03]  /*154d0*/  IMAD R96, R235, c[0x0][0x190], RZ ;  /* 0x00006400eb607a24 */ /* 0x000fc600078e02ff */
[----:B------:R-:W4:Y:S01]  /*154e0*/  LDL.LU R245, [R1+0x278] ;  /* 0x0002780001f57983 */ /* 0x000f220000300800 */
[----:B------:R-:W-:-:S03]  /*154f0*/  IMAD.MOV.U32 R235, RZ, RZ, R80 ;  /* 0x000000ffffeb7224 */ /* 0x000fc600078e0050 */
[----:B------:R-:W3:Y:S01]  /*15500*/  LDL.LU R208, [R1+0x244] ;  /* 0x0002440001d07983 */ /* 0x000ee20000300800 */
[----:B------:R-:W-:-:S03]  /*15510*/  IMAD R108, R90, c[0x0][0x190], RZ ;  /* 0x000064005a6c7a24 */ /* 0x000fc600078e02ff */
[----:B------:R-:W3:Y:S01]  /*15520*/  LDL.LU R207, [R1+0x23c] ;  /* 0x00023c0001cf7983 */ /* 0x000ee20000300800 */
[----:B------:R-:W-:-:S03]  /*15530*/  IMAD R80, R243, c[0x0][0x190], RZ ;  /* 0x00006400f3507a24 */ /* 0x000fc600078e02ff */
[----:B------:R-:W3:Y:S01]  /*15540*/  LDL.LU R206, [R1+0x238] ;  /* 0x0002380001ce7983 */ /* 0x000ee20000300800 */
[----:B------:R-:W-:-:S03]  /*15550*/  IMAD R90, R239, c[0x0][0x190], RZ ;  /* 0x00006400ef5a7a24 */ /* 0x000fc600078e02ff */
[----:B------:R-:W3:Y:S04]  /*15560*/  LDL.LU R205, [R1+0x218] ;  /* 0x0002180001cd7983 */ /* 0x000ee80000300800 */
[----:B------:R-:W3:Y:S04]  /*15570*/  LDL.LU R202, [R1+0x228] ;  /* 0x0002280001ca7983 */ /* 0x000ee80000300800 */
[----:B------:R-:W3:Y:S04]  /*15580*/  LDL.LU R243, [R1+0x280] ;  /* 0x0002800001f37983 */ /* 0x000ee80000300800 */
[----:B------:R-:W3:Y:S01]  /*15590*/  LDL.LU R239, [R1+0x1f8] ;  /* 0x0001f80001ef7983 */ /* 0x000ee20000300800 */
[----:B------:R-:W-:-:S02]  /*155a0*/  IMAD R36, R36, c[0x0][0x190], RZ ;  /* 0x0000640024247a24 */ /* 0x000fc400078e02ff */
[----:B------:R-:W-:Y:S02]  /*155b0*/  IMAD R65, R103, c[0x0][0x190], RZ ;  /* 0x0000640067417a24 */ /* 0x000fe400078e02ff */
[----:B------:R-:W-:Y:S02]  /*155c0*/  IMAD R34, R34, c[0x0][0x190], RZ ;  /* 0x0000640022227a24 */ /* 0x000fe400078e02ff */
[----:B------:R-:W-:Y:S02]  /*155d0*/  IMAD R33, R33, c[0x0][0x190], RZ ;  /* 0x0000640021217a24 */ /* 0x000fe400078e02ff */
[----:B------:R-:W-:Y:S02]  /*155e0*/  IMAD R120, R52, c[0x0][0x190], RZ ;  /* 0x0000640034787a24 */ /* 0x000fe400078e02ff */
[----:B------:R-:W-:Y:S01]  /*155f0*/  IMAD R103, R212, c[0x0][0x190], RZ ;  /* 0x00006400d4677a24 */ /* 0x000fe200078e02ff */
[----:B------:R-:W-:Y:S01]  /*15600*/  MOV R212, R6 ;  /* 0x0000000600d47202 */ /* 0x000fe20000000f00 */
[----:B------:R-:W-:-:S02]  /*15610*/  IMAD R37, R37, c[0x0][0x190], RZ ;  /* 0x0000640025257a24 */ /* 0x000fc400078e02ff */
[----:B------:R-:W-:Y:S02]  /*15620*/  IMAD R52, R225, c[0x0][0x190], RZ ;  /* 0x00006400e1347a24 */ /* 0x000fe400078e02ff */
[----:B------:R-:W-:Y:S02]  /*15630*/  IMAD.MOV.U32 R225, RZ, RZ, R7 ;  /* 0x000000ffffe17224 */ /* 0x000fe400078e0007 */
[----:B------:R-:W-:Y:S02]  /*15640*/  IMAD R6, R233, c[0x0][0x190], RZ ;  /* 0x00006400e9067a24 */ /* 0x000fe400078e02ff */
[----:B------:R-:W-:Y:S02]  /*15650*/  IMAD R40, R40, c[0x0][0x190], RZ ;  /* 0x0000640028287a24 */ /* 0x000fe400078e02ff */
[----:B------:R-:W-:Y:S02]  /*15660*/  IMAD R54, R102, c[0x0][0x190], RZ ;  /* 0x0000640066367a24 */ /* 0x000fe400078e02ff */
[----:B------:R-:W-:-:S02]  /*15670*/  IMAD R118, R42, c[0x0][0x190], RZ ;  /* 0x000064002a767a24 */ /* 0x000fc400078e02ff */
[----:B------:R-:W-:Y:S02]  /*15680*/  IMAD R117, R15, c[0x0][0x190], RZ ;  /* 0x000064000f757a24 */ /* 0x000fe400078e02ff */
[----:B------:R-:W-:Y:S02]  /*15690*/  IMAD R7, R234, c[0x0][0x190], RZ ;  /* 0x00006400ea077a24 */ /* 0x000fe400078e02ff */
[----:B------:R-:W-:Y:S02]  /*156a0*/  IMAD.MOV.U32 R233, RZ, RZ, R36 ;  /* 0x000000ffffe97224 */ /* 0x000fe400078e0024 */
[----:B------:R-:W-:Y:S02]  /*156b0*/  IMAD R47, R47, c[0x0][0x190], RZ ;  /* 0x000064002f2f7a24 */ /* 0x000fe400078e02ff */
[----:B------:R-:W-:Y:S02]  /*156c0*/  IMAD R13, R13, c[0x0][0x190], RZ ;  /* 0x000064000d0d7a24 */ /* 0x000fe400078e02ff */
[----:B------:R-:W-:-:S02]  /*156d0*/  IMAD R102, R211, c[0x0][0x190], RZ ;  /* 0x00006400d3667a24 */ /* 0x000fc400078e02ff */
[----:B------:R-:W-:Y:S01]  /*156e0*/  IMAD R42, R227, c[0x0][0x190], RZ ;  /* 0x00006400e32a7a24 */ /* 0x000fe200078e02ff */
[----:B------:R-:W-:Y:S01]  /*156f0*/  MOV R227, R33 ;  /* 0x0000002100e37202 */ /* 0x000fe20000000f00 */
[----:B------:R-:W-:Y:S02]  /*15700*/  IMAD R15, R232, c[0x0][0x190], RZ ;  /* 0x00006400e80f7a24 */ /* 0x000fe400078e02ff */
[----:B------:R-:W-:Y:S02]  /*15710*/  IMAD.MOV.U32 R234, RZ, RZ, R34 ;  /* 0x000000ffffea7224 */ /* 0x000fe400078e0022 */
[----:B------:R-:W-:Y:S02]  /*15720*/  IMAD R114, R14, c[0x0][0x190], RZ ;  /* 0x000064000e727a24 */ /* 0x000fe400078e02ff */
[----:B------:R-:W-:Y:S02]  /*15730*/  IMAD.MOV.U32 R211, RZ, RZ, R67 ;  /* 0x000000ffffd37224 */ /* 0x000fe400078e0043 */
[----:B------:R-:W-:-:S02]  /*15740*/  IMAD.MOV.U32 R232, RZ, RZ, R37 ;  /* 0x000000ffffe87224 */ /* 0x000fc400078e0025 */
[----:B------:R-:W-:Y:S02]  /*15750*/  IMAD R45, R99, c[0x0][0x190], RZ ;  /* 0x00006400632d7a24 */ /* 0x000fe400078e02ff */
[----:B------:R-:W-:Y:S02]  /*15760*/  IMAD R119, R23, c[0x0][0x190], RZ ;  /* 0x0000640017777a24 */ /* 0x000fe400078e02ff */
[----:B------:R-:W-:Y:S02]  /*15770*/  IMAD R109, R87, c[0x0][0x190], RZ ;  /* 0x00006400576d7a24 */ /* 0x000fe400078e02ff */
[----:B------:R-:W-:Y:S02]  /*15780*/  IMAD R14, R231, c[0x0][0x190], RZ ;  /* 0x00006400e70e7a24 */ /* 0x000fe400078e02ff */
[----:B------:R-:W-:Y:S02]  /*15790*/  IMAD R67, R204, c[0x0][0x190], RZ ;  /* 0x00006400cc437a24 */ /* 0x000fe400078e02ff */
[----:B------:R-:W-:-:S02]  /*157a0*/  IMAD R33, R184, c[0x0][0x190], RZ ;  /* 0x00006400b8217a24 */ /* 0x000fc400078e02ff */
[----:B------:R-:W-:Y:S02]  /*157b0*/  IMAD R116, R22, c[0x0][0x190], RZ ;  /* 0x0000640016747a24 */ /* 0x000fe400078e02ff */
[----:B------:R-:W-:Y:S02]  /*157c0*/  IMAD R99, R216, c[0x0][0x190], RZ ;  /* 0x00006400d8637a24 */ /* 0x000fe400078e02ff */
[----:B------:R-:W-:Y:S02]  /*157d0*/  IMAD R23, R230, c[0x0][0x190], RZ ;  /* 0x00006400e6177a24 */ /* 0x000fe400078e02ff */
[----:B------:R-:W-:Y:S02]  /*157e0*/  IMAD.MOV.U32 R231, RZ, RZ, R40 ;  /* 0x000000ffffe77224 */ /* 0x000fe400078e0028 */
[----:B------:R-:W-:Y:S02]  /*157f0*/  IMAD R87, R242, c[0x0][0x190], RZ ;  /* 0x00006400f2577a24 */ /* 0x000fe400078e02ff */
[----:B------:R-:W-:Y:S01]  /*15800*/  IMAD.MOV.U32 R204, RZ, RZ, R237 ;  /* 0x000000ffffcc7224 */ /* 0x000fe200078e00ed */
[----:B------:R-:W-:Y:S01]  /*15810*/  MOV R237, R233 ;  /* 0x000000e900ed7202 */ /* 0x000fe20000000f00 */
[----:B------:R-:W-:-:S02]  /*15820*/  IMAD R17, R83, c[0x0][0x190], RZ ;  /* 0x0000640053117a24 */ /* 0x000fc400078e02ff */
[----:B------:R-:W-:Y:S02]  /*15830*/  IMAD R121, R43, c[0x0][0x190], RZ ;  /* 0x000064002b797a24 */ /* 0x000fe400078e02ff */
[----:B------:R-:W-:Y:S02]  /*15840*/  IMAD R22, R229, c[0x0][0x190], RZ ;  /* 0x00006400e5167a24 */ /* 0x000fe400078e02ff */
[----:B------:R-:W-:Y:S02]  /*15850*/  IMAD.MOV.U32 R230, RZ, RZ, R47 ;  /* 0x000000ffffe67224 */ /* 0x000fe400078e002f */
[----:B------:R-:W-:Y:S02]  /*15860*/  IMAD.MOV.U32 R216, RZ, RZ, R13 ;  /* 0x000000ffffd87224 */ /* 0x000fe400078e000d */
[----:B------:R-:W-:Y:S02]  /*15870*/  IMAD.MOV.U32 R242, RZ, RZ, R236 ;  /* 0x000000fffff27224 */ /* 0x000fe400078e00ec */
[----:B------:R-:W-:Y:S01]  /*15880*/  IMAD R83, R220, c[0x0][0x190], RZ ;  /* 0x00006400dc537a24 */ /* 0x000fe200078e02ff */
[----:B------:R-:W-:Y:S01]  /*15890*/  MOV R220, R61 ;  /* 0x0000003d00dc7202 */ /* 0x000fe20000000f00 */
[----:B------:R-:W-:-:S02]  /*158a0*/  IMAD R43, R228, c[0x0][0x190], RZ ;  /* 0x00006400e42b7a24 */ /* 0x000fc400078e02ff */
[----:B------:R-:W-:Y:S02]  /*158b0*/  IMAD.MOV.U32 R229, RZ, RZ, R51 ;  /* 0x000000ffffe57224 */ /* 0x000fe400078e0033 */
[----:B------:R-:W-:Y:S02]  /*158c0*/  IMAD R13, R203, c[0x0][0x190], RZ ;  /* 0x00006400cb0d7a24 */ /* 0x000fe400078e02ff */
[----:B------:R-:W-:Y:S02]  /*158d0*/  IMAD.MOV.U32 R236, RZ, RZ, R232 ;  /* 0x000000ffffec7224 */ /* 0x000fe400078e00e8 */
[----:B------:R-:W-:Y:S02]  /*158e0*/  IMAD R106, R86, c[0x0][0x190], RZ ;  /* 0x00006400566a7a24 */ /* 0x000fe400078e02ff */
[----:B------:R-:W-:Y:S02]  /*158f0*/  IMAD.MOV.U32 R228, RZ, RZ, R57 ;  /* 0x000000ffffe47224 */ /* 0x000fe400078e0039 */
[----:B------:R-:W-:-:S02]  /*15900*/  IMAD.MOV.U32 R203, RZ, RZ, R235 ;  /* 0x000000ffffcb7224 */ /* 0x000fc400078e00eb */
[----:B------:R-:W-:Y:S02]  /*15910*/  IMAD R86, R241, c[0x0][0x190], RZ ;  /* 0x00006400f1567a24 */ /* 0x000fe400078e02ff */
[----:B------:R-:W-:Y:S02]  /*15920*/  IMAD.MOV.U32 R235, RZ, RZ, R231 ;  /* 0x000000ffffeb7224 */ /* 0x000fe400078e00e7 */
[----:B------:R-:W-:Y:S02]  /*15930*/  IMAD R20, R20, c[0x0][0x190], RZ ;  /* 0x0000640014147a24 */ /* 0x000fe400078e02ff */
[----:B------:R-:W-:Y:S01]  /*15940*/  IMAD.MOV.U32 R233, RZ, RZ, R229 ;  /* 0x000000ffffe97224 */ /* 0x000fe200078e00e5 */
[----:B------:R-:W-:Y:S01]  /*15950*/  LEA R0, P1, R250, c[0x0][0x168], 0x2 ;  /* 0x00005a00fa007a11 */ /* 0x000fe200078210ff */
[----:B------:R-:W-:Y:S02]  /*15960*/  IMAD.MOV.U32 R232, RZ, RZ, R228 ;  /* 0x000000ffffe87224 */ /* 0x000fe400078e00e4 */
[----:B------:R-:W-:-:S02]  /*15970*/  IMAD.MOV.U32 R231, RZ, RZ, R220 ;  /* 0x000000ffffe77224 */ /* 0x000fc400078e00dc */
[----:B------:R-:W-:Y:S02]  /*15980*/  IMAD.MOV.U32 R229, RZ, RZ, R210 ;  /* 0x000000ffffe57224 */ /* 0x000fe400078e00d2 */
[----:B------:R-:W-:Y:S01]  /*15990*/  IMAD.MOV.U32 R228, RZ, RZ, R20 ;  /* 0x000000ffffe47224 */ /* 0x000fe200078e0014 */
[----:B------:R-:W-:Y:S01]  /*159a0*/  LEA.HI.X.SX32 R250, R250, c[0x0][0x16c], 0x2, P1 ;  /* 0x00005b00fafa7a11 */ /* 0x000fe200008f16ff */
[----:B------:R-:W-:Y:S02]  /*159b0*/  IMAD R55, R101, c[0x0][0x190], RZ ;  /* 0x0000640065377a24 */ /* 0x000fe400078e02ff */
[----:B------:R-:W-:Y:S02]  /*159c0*/  IMAD R101, R214, c[0x0][0x190], RZ ;  /* 0x00006400d6657a24 */ /* 0x000fe400078e02ff */
[----:B------:R-:W-:Y:S02]  /*159d0*/  IMAD R37, R188, c[0x0][0x190], RZ ;  /* 0x00006400bc257a24 */ /* 0x000fe400078e02ff */
[----:B------:R-:W-:-:S02]  /*159e0*/  IMAD.MOV.U32 R214, RZ, RZ, R35 ;  /* 0x000000ffffd67224 */ /* 0x000fc400078e0023 */
[----:B------:R-:W-:Y:S02]  /*159f0*/  IMAD R35, R186, c[0x0][0x190], RZ ;  /* 0x00006400ba237a24 */ /* 0x000fe400078e02ff */
[----:B------:R-:W-:Y:S02]  /*15a00*/  IMAD R36, R189, c[0x0][0x190], RZ ;  /* 0x00006400bd247a24 */ /* 0x000fe400078e02ff */
[----:B------:R-:W-:Y:S02]  /*15a10*/  IMAD R34, R187, c[0x0][0x190], RZ ;  /* 0x00006400bb227a24 */ /* 0x000fe400078e02ff */
[----:B--2---:R-:W-:Y:S02]  /*15a20*/  IMAD R184, R238, c[0x0][0x190], RZ ;  /* 0x00006400eeb87a24 */ /* 0x004fe400078e02ff */
[----:B------:R-:W-:Y:S02]  /*15a30*/  IMAD.MOV.U32 R238, RZ, RZ, R234 ;  /* 0x000000ffffee7224 */ /* 0x000fe400078e00ea */
[----:B------:R-:W-:-:S02]  /*15a40*/  IMAD.MOV.U32 R234, RZ, RZ, R230 ;  /* 0x000000ffffea7224 */ /* 0x000fc400078e00e6 */
[----:B------:R-:W-:Y:S02]  /*15a50*/  IMAD.MOV.U32 R241, RZ, RZ, R238 ;  /* 0x000000fffff17224 */ /* 0x000fe400078e00ee */
[----:B------:R-:W-:Y:S01]  /*15a60*/  IMAD.MOV.U32 R238, RZ, RZ, R237 ;  /* 0x000000ffffee7224 */ /* 0x000fe200078e00ed */
[----:B------:R-:W-:Y:S01]  /*15a70*/  MOV R237, R236 ;  /* 0x000000ec00ed7202 */ /* 0x000fe20000000f00 */
[----:B------:R-:W-:Y:S01]  /*15a80*/  IMAD.MOV.U32 R236, RZ, RZ, R235 ;  /* 0x000000ffffec7224 */ /* 0x000fe200078e00eb */
[----:B------:R-:W-:Y:S01]  /*15a90*/  MOV R230, R211 ;  /* 0x000000d300e67202 */ /* 0x000fe20000000f00 */
[----:B------:R-:W-:Y:S02]  /*15aa0*/  IMAD.MOV.U32 R235, RZ, RZ, R234 ;  /* 0x000000ffffeb7224 */ /* 0x000fe400078e00ea */
[----:B------:R-:W-:Y:S02]  /*15ab0*/  IMAD.MOV.U32 R234, RZ, RZ, R233 ;  /* 0x000000ffffea7224 */ /* 0x000fe400078e00e9 */
[----:B------:R-:W-:-:S02]  /*15ac0*/  IMAD.MOV.U32 R233, RZ, RZ, R232 ;  /* 0x000000ffffe97224 */ /* 0x000fc400078e00e8 */
[----:B------:R-:W-:Y:S02]  /*15ad0*/  IMAD.MOV.U32 R232, RZ, RZ, R231 ;  /* 0x000000ffffe87224 */ /* 0x000fe400078e00e7 */
[----:B------:R-:W-:Y:S01]  /*15ae0*/  IMAD.MOV.U32 R231, RZ, RZ, R230 ;  /* 0x000000ffffe77224 */ /* 0x000fe200078e00e6 */
[C---:B------:R-:W-:Y:S01]  /*15af0*/  LEA R186, P2, R184.reuse, R0, 0x2 ;  /* 0x00000000b8ba7211 */ /* 0x040fe200078410ff */
[----:B------:R-:W-:Y:S01]  /*15b00*/  IMAD.MOV.U32 R230, RZ, RZ, R229 ;  /* 0x000000ffffe67224 */ /* 0x000fe200078e00e5 */
[----:B------:R-:W-:Y:S01]  /*15b10*/  MOV R229, R228 ;  /* 0x000000e400e57202 */ /* 0x000fe20000000f00 */
[----:B------:R-:W-:Y:S02]  /*15b20*/  IMAD.MOV.U32 R228, RZ, RZ, R227 ;  /* 0x000000ffffe47224 */ /* 0x000fe400078e00e3 */
[----:B------:R-:W-:Y:S01]  /*15b30*/  IMAD.MOV.U32 R227, RZ, RZ, R226 ;  /* 0x000000ffffe37224 */ /* 0x000fe200078e00e2 */
[----:B------:R-:W-:Y:S01]  /*15b40*/  LEA.HI.X.SX32 R187, R184, R250, 0x2, P2 ;  /* 0x000000fab8bb7211 */ /* 0x000fe200010f16ff */
[----:B------:R-:W-:-:S02]  /*15b50*/  IMAD.MOV.U32 R226, RZ, RZ, R225 ;  /* 0x000000ffffe27224 */ /* 0x000fc400078e00e1 */
[----:B------:R-:W-:Y:S01]  /*15b60*/  IMAD.MOV.U32 R225, RZ, RZ, R212 ;  /* 0x000000ffffe17224 */ /* 0x000fe200078e00d4 */
[----:B---3--:R-:W-:-:S04]  /*15b70*/  LEA R188, P1, R239, R0, 0x2 ;  /* 0x00000000efbc7211 */ /* 0x008fc800078210ff */
[----:B------:R-:W-:Y:S01]  /*15b80*/  LEA.HI.X.SX32 R189, R239, R250, 0x2, P1 ;  /* 0x000000faefbd7211 */ /* 0x000fe200008f16ff */
[----:B------:R-:W-:Y:S01]  /*15b90*/  IMAD.MOV.U32 R239, RZ, RZ, R237 ;  /* 0x000000ffffef7224 */ /* 0x000fe200078e00ed */
[----:B------:R-:W-:Y:S01]  /*15ba0*/  MOV R237, R235 ;  /* 0x000000eb00ed7202 */ /* 0x000fe20000000f00 */
[----:B------:R-:W-:Y:S02]  /*15bb0*/  IMAD.MOV.U32 R235, RZ, RZ, R233 ;  /* 0x000000ffffeb7224 */ /* 0x000fe400078e00e9 */
[----:B------:R-:W-:Y:S01]  /*15bc0*/  IMAD.MOV.U32 R233, RZ, RZ, R231 ;  /* 0x000000ffffe97224 */ /* 0x000fe200078e00e7 */
[----:B------:R-:W-:Y:S01]  /*15bd0*/  STL.64 [R1+0x270], R188 ;  /* 0x000270bc01007387 */ /* 0x000fe20000100a00 */
[----:B------:R-:W-:Y:S01]  /*15be0*/  IMAD.MOV.U32 R231, RZ, RZ, R229 ;  /* 0x000000ffffe77224 */ /* 0x000fe200078e00e5 */
[----:B------:R-:W-:Y:S01]  /*15bf0*/  MOV R229, R227 ;  /* 0x000000e300e57202 */ /* 0x000fe20000000f00 */
[----:B------:R-:W-:Y:S01]  /*15c00*/  IMAD.MOV.U32 R227, RZ, RZ, R225 ;  /* 0x000000ffffe37224 */ /* 0x000fe200078e00e1 */
[----:B------:R-:W2:Y:S04]  /*15c10*/  LDL.LU R212, [R1+0x3ac] ;  /* 0x0003ac0001d47983 */ /* 0x000ea80000300800 */
[----:B------:R-:W-:Y:S04]  /*15c20*/  STL.64 [R1+0x828], R186 ;  /* 0x000828ba01007387 */ /* 0x000fe80000100a00 */
[----:B------:R-:W3:Y:S01]  /*15c30*/  LDL.LU R225, [R1+0x3d0] ;  /* 0x0003d00001e17983 */ /* 0x000ee20000300800 */
[----:B------:R-:W-:-:S02]  /*15c40*/  IMAD R21, R21, c[0x0][0x190], RZ ;  /* 0x0000640015157a24 */ /* 0x000fc400078e02ff */
[----:B------:R-:W-:Y:S02]  /*15c50*/  IMAD.MOV.U32 R220, RZ, RZ, R215 ;  /* 0x000000ffffdc7224 */ /* 0x000fe400078e00d7 */
[----:B------:R-:W-:Y:S02]  /*15c60*/  IMAD R4, R4, c[0x0][0x190], RZ ;  /* 0x0000640004047a24 */ /* 0x000fe400078e02ff */
[----:B------:R-:W-:Y:S02]  /*15c70*/  IMAD R111, R91, c[0x0][0x190], RZ ;  /* 0x000064005b6f7a24 */ /* 0x000fe400078e02ff */
[----:B------:R-:W-:Y:S02]  /*15c80*/  IMAD.MOV.U32 R215, RZ, RZ, R21 ;  /* 0x000000ffffd77224 */ /* 0x000fe400078e0015 */
[----:B------:R-:W-:Y:S02]  /*15c90*/  IMAD R91, R240, c[0x0][0x190], RZ ;  /* 0x00006400f05b7a24 */ /* 0x000fe400078e02ff */
[----:B------:R-:W-:Y:S01]  /*15ca0*/  IMAD R21, R182, c[0x0][0x190], RZ ;  /* 0x00006400b6157a24 */ /* 0x000fe200078e02ff */
[----:B------:R-:W-:Y:S01]  /*15cb0*/  LEA R182, P1, R205, R0, 0x2 ;  /* 0x00000000cdb67211 */ /* 0x000fe200078210ff */
[----:B------:R-:W-:-:S02]  /*15cc0*/  IMAD.MOV.U32 R240, RZ, RZ, R238 ;  /* 0x000000fffff07224 */ /* 0x000fc400078e00ee */
[----:B------:R-:W-:Y:S02]  /*15cd0*/  IMAD.MOV.U32 R238, RZ, RZ, R236 ;  /* 0x000000ffffee7224 */ /* 0x000fe400078e00ec */
[----:B------:R-:W-:Y:S02]  /*15ce0*/  IMAD.MOV.U32 R210, RZ, RZ, R4 ;  /* 0x000000ffffd27224 */ /* 0x000fe400078e0004 */
[----:B------:R-:W-:Y:S01]  /*15cf0*/  IMAD R4, R183, c[0x0][0x190], RZ ;  /* 0x00006400b7047a24 */ /* 0x000fe200078e02ff */
[----:B------:R-:W-:Y:S01]  /*15d00*/  LEA.HI.X.SX32 R183, R205, R250, 0x2, P1 ;  /* 0x000000facdb77211 */ /* 0x000fe200008f16ff */
[----:B------:R-:W-:Y:S02]  /*15d10*/  IMAD.MOV.U32 R236, RZ, RZ, R234 ;  /* 0x000000ffffec7224 */ /* 0x000fe400078e00ea */
[----:B------:R-:W-:Y:S02]  /*15d20*/  IMAD.MOV.U32 R234, RZ, RZ, R232 ;  /* 0x000000ffffea7224 */ /* 0x000fe400078e00e8 */
[----:B------:R-:W-:-:S02]  /*15d30*/  IMAD.MOV.U32 R205, RZ, RZ, R238 ;  /* 0x000000ffffcd7224 */ /* 0x000fc400078e00ee */
[----:B------:R-:W-:Y:S02]  /*15d40*/  IMAD.MOV.U32 R238, RZ, RZ, R237 ;  /* 0x000000ffffee7224 */ /* 0x000fe400078e00ed */
[----:B------:R-:W-:Y:S02]  /*15d50*/  IMAD.MOV.U32 R232, RZ, RZ, R230 ;  /* 0x000000ffffe87224 */ /* 0x000fe400078e00e6 */
[----:B------:R-:W-:Y:S02]  /*15d60*/  IMAD.MOV.U32 R237, RZ, RZ, R236 ;  /* 0x000000ffffed7224 */ /* 0x000fe400078e00ec */
[----:B------:R-:W-:Y:S01]  /*15d70*/  IMAD.MOV.U32 R236, RZ, RZ, R235 ;  /* 0x000000ffffec7224 */ /* 0x000fe200078e00eb */
[----:B------:R-:W-:Y:S01]  /*15d80*/  MOV R235, R234 ;  /* 0x000000ea00eb7202 */ /* 0x000fe20000000f00 */
[----:B------:R-:W-:Y:S02]  /*15d90*/  IMAD.MOV.U32 R230, RZ, RZ, R228 ;  /* 0x000000ffffe67224 */ /* 0x000fe400078e00e4 */
[----:B------:R-:W-:-:S02]  /*15da0*/  IMAD.MOV.U32 R234, RZ, RZ, R233 ;  /* 0x000000ffffea7224 */ /* 0x000fc400078e00e9 */
[----:B------:R-:W-:Y:S02]  /*15db0*/  IMAD.MOV.U32 R228, RZ, RZ, R226 ;  /* 0x000000ffffe47224 */ /* 0x000fe400078e00e2 */
[----:B------:R-:W-:Y:S02]  /*15dc0*/  IMAD.MOV.U32 R233, RZ, RZ, R232 ;  /* 0x000000ffffe97224 */ /* 0x000fe400078e00e8 */
[----:B------:R-:W-:Y:S02]  /*15dd0*/  IMAD R249, R63, c[0x0][0x190], RZ ;  /* 0x000064003ff97a24 */ /* 0x000fe400078e02ff */
[----:B------:R-:W-:Y:S02]  /*15de0*/  IMAD.MOV.U32 R226, RZ, RZ, R214 ;  /* 0x000000ffffe27224 */ /* 0x000fe400078e00d6 */
[----:B------:R-:W-:Y:S01]  /*15df0*/  IMAD.MOV.U32 R232, RZ, RZ, R231 ;  /* 0x000000ffffe87224 */ /* 0x000fe200078e00e7 */
[----:B------:R-:W2:Y:S01]  /*15e00*/  LDL.LU R214, [R1+0x3a4] ;  /* 0x0003a40001d67983 */ /* 0x000ea20000300800 */
[----:B------:R-:W-:-:S02]  /*15e10*/  IMAD R63, R224, c[0x0][0x190], RZ ;  /* 0x00006400e03f7a24 */ /* 0x000fc400078e02ff */
[----:B------:R-:W-:Y:S02]  /*15e20*/  IMAD.MOV.U32 R231, RZ, RZ, R230 ;  /* 0x000000ffffe77224 */ /* 0x000fe400078e00e6 */
[----:B------:R-:W-:Y:S02]  /*15e30*/  IMAD.MOV.U32 R224, RZ, RZ, R39 ;  /* 0x000000ffffe07224 */ /* 0x000fe400078e0027 */
[----:B------:R-:W-:Y:S02]  /*15e40*/  IMAD.MOV.U32 R230, RZ, RZ, R229 ;  /* 0x000000ffffe67224 */ /* 0x000fe400078e00e5 */
[----:B------:R-:W-:Y:S02]  /*15e50*/  IMAD.MOV.U32 R229, RZ, RZ, R228 ;  /* 0x000000ffffe57224 */ /* 0x000fe400078e00e4 */
[----:B------:R-:W-:Y:S01]  /*15e60*/  IMAD.MOV.U32 R228, RZ, RZ, R227 ;  /* 0x000000ffffe47224 */ /* 0x000fe200078e00e3 */
[----:B------:R-:W-:Y:S01]  /*15e70*/  MOV R227, R226 ;  /* 0x000000e200e37202 */ /* 0x000fe20000000f00 */
[----:B------:R1:W-:Y:S01]  /*15e80*/  STL.64 [R1+0x268], R182 ;  /* 0x000268b601007387 */ /* 0x0003e20000100a00 */
[----:B---3--:R-:W-:-:S02]  /*15e90*/  IMAD.MOV.U32 R226, RZ, RZ, R225 ;  /* 0x000000ffffe27224 */ /* 0x008fc400078e00e1 */
[----:B------:R-:W-:Y:S02]  /*15ea0*/  IMAD.MOV.U32 R225, RZ, RZ, R224 ;  /* 0x000000ffffe17224 */ /* 0x000fe400078e00e0 */
[----:B------:R-:W3:Y:S01]  /*15eb0*/  LDL.LU R224, [R1+0x3f8] ;  /* 0x0003f80001e07983 */ /* 0x000ee20000300800 */
[----:B------:R-:W-:Y:S02]  /*15ec0*/  IMAD R252, R252, c[0x0][0x190], RZ ;  /* 0x00006400fcfc7a24 */ /* 0x000fe400078e02ff */
[----:B------:R-:W-:Y:S02]  /*15ed0*/  IMAD R32, R32, c[0x0][0x190], RZ ;  /* 0x0000640020207a24 */ /* 0x000fe400078e02ff */
[----:B------:R-:W-:Y:S02]  /*15ee0*/  IMAD.MOV.U32 R211, RZ, RZ, R252 ;  /* 0x000000ffffd37224 */ /* 0x000fe400078e00fc */
[----:B------:R-:W-:Y:S01]  /*15ef0*/  IMAD R252, R180, c[0x0][0x190], RZ ;  /* 0x00006400b4fc7a24 */ /* 0x000fe200078e02ff */
[-C--:B------:R-:W-:Y:S01]  /*15f00*/  LEA R180, P2, R206, R0.reuse, 0x2 ;  /* 0x00000000ceb47211 */ /* 0x080fe200078410ff */
[----:B------:R-:W-:Y:S01]  /*15f10*/  IMAD R16, R88, c[0x0][0x190], RZ ;  /* 0x0000640058107a24 */ /* 0x000fe200078e02ff */
[----:B------:R-:W-:Y:S01]  /*15f20*/  LEA R184, P6, R202, R0, 0x2 ;  /* 0x00000000cab87211 */ /* 0x000fe200078c10ff */
[----:B------:R-:W-:-:S02]  /*15f30*/  IMAD R88, R217, c[0x0][0x190], RZ ;  /* 0x00006400d9587a24 */ /* 0x000fc400078e02ff */
[----:B------:R-:W-:Y:S01]  /*15f40*/  IMAD R20, R181, c[0x0][0x190], RZ ;  /* 0x00006400b5147a24 */ /* 0x000fe200078e02ff */
[----:B------:R-:W-:Y:S01]  /*15f50*/  LEA.HI.X.SX32 R181, R206, R250, 0x2, P2 ;  /* 0x000000faceb57211 */ /* 0x000fe200010f16ff */
[----:B------:R-:W-:Y:S01]  /*15f60*/  IMAD.MOV.U32 R217, RZ, RZ, R32 ;  /* 0x000000ffffd97224 */ /* 0x000fe200078e0020 */
[----:B-1----:R-:W-:Y:S01]  /*15f70*/  LEA R182, P1, R207, R0, 0x2 ;  /* 0x00000000cfb67211 */ /* 0x002fe200078210ff */
[----:B------:R-:W-:Y:S01]  /*15f80*/  IMAD R32, R185, c[0x0][0x190], RZ ;  /* 0x00006400b9207a24 */ /* 0x000fe200078e02ff */
[----:B------:R-:W-:Y:S01]  /*15f90*/  LEA.HI.X.SX32 R185, R202, R250, 0x2, P6 ;  /* 0x000000facab97211 */ /* 0x000fe200030f16ff */
[----:B------:R-:W-:Y:S02]  /*15fa0*/  IMAD.MOV.U32 R206, RZ, RZ, R238 ;  /* 0x000000ffffce7224 */ /* 0x000fe400078e00ee */
[----:B------:R-:W-:Y:S02]  /*15fb0*/  IMAD.MOV.U32 R238, RZ, RZ, R237 ;  /* 0x000000ffffee7224 */ /* 0x000fe400078e00ed */
[----:B------:R-:W-:-:S02]  /*15fc0*/  IMAD.MOV.U32 R237, RZ, RZ, R236 ;  /* 0x000000ffffed7224 */ /* 0x000fc400078e00ec */
[----:B------:R-:W-:Y:S01]  /*15fd0*/  IMAD.MOV.U32 R236, RZ, RZ, R235 ;  /* 0x000000ffffec7224 */ /* 0x000fe200078e00eb */
[----:B------:R-:W-:Y:S01]  /*15fe0*/  LEA.HI.X.SX32 R183, R207, R250, 0x2, P1 ;  /* 0x000000facfb77211 */ /* 0x000fe200008f16ff */
[----:B------:R-:W-:Y:S01]  /*15ff0*/  IMAD.MOV.U32 R235, RZ, RZ, R234 ;  /* 0x000000ffffeb7224 */ /* 0x000fe200078e00ea */
[----:B------:R-:W-:Y:S01]  /*16000*/  MOV R234, R233 ;  /* 0x000000e900ea7202 */ /* 0x000fe20000000f00 */
[----:B------:R1:W-:Y:S01]  /*16010*/  STL.64 [R1+0x260], R184 ;  /* 0x000260b801007387 */ /* 0x0003e20000100a00 */
[----:B------:R-:W-:Y:S02]  /*16020*/  IMAD.MOV.U32 R233, RZ, RZ, R232 ;  /* 0x000000ffffe97224 */ /* 0x000fe400078e00e8 */
[----:B------:R-:W-:Y:S02]  /*16030*/  IMAD.MOV.U32 R207, RZ, RZ, R238 ;  /* 0x000000ffffcf7224 */ /* 0x000fe400078e00ee */
[----:B------:R-:W-:Y:S02]  /*16040*/  IMAD.MOV.U32 R232, RZ, RZ, R231 ;  /* 0x000000ffffe87224 */ /* 0x000fe400078e00e7 */
[----:B------:R-:W-:-:S02]  /*16050*/  IMAD.MOV.U32 R238, RZ, RZ, R237 ;  /* 0x000000ffffee7224 */ /* 0x000fc400078e00ed */
[----:B------:R-:W-:Y:S02]  /*16060*/  IMAD.MOV.U32 R231, RZ, RZ, R230 ;  /* 0x000000ffffe77224 */ /* 0x000fe400078e00e6 */
[----:B------:R-:W-:Y:S01]  /*16070*/  IMAD.MOV.U32 R237, RZ, RZ, R236 ;  /* 0x000000ffffed7224 */ /* 0x000fe200078e00ec */
[C---:B-1----:R-:W-:Y:S01]  /*16080*/  LEA R184, P6, R208.reuse, R0, 0x2 ;  /* 0x00000000d0b87211 */ /* 0x042fe200078c10ff */
[----:B------:R-:W-:Y:S02]  /*16090*/  IMAD.MOV.U32 R230, RZ, RZ, R229 ;  /* 0x000000ffffe67224 */ /* 0x000fe400078e00e5 */
[----:B------:R-:W-:Y:S01]  /*160a0*/  IMAD.MOV.U32 R236, RZ, RZ, R235 ;  /* 0x000000ffffec7224 */ /* 0x000fe200078e00eb */
[----:B------:R-:W-:Y:S01]  /*160b0*/  LEA.HI.X.SX32 R185, R208, R250, 0x2, P6 ;  /* 0x000000fad0b97211 */ /* 0x000fe200030f16ff */
[----:B------:R-:W-:Y:S02]  /*160c0*/  IMAD R9, R73, c[0x0][0x190], RZ ;  /* 0x0000640049097a24 */ /* 0x000fe400078e02ff */
[----:B------:R-:W-:-:S02]  /*160d0*/  IMAD.MOV.U32 R229, RZ, RZ, R228 ;  /* 0x000000ffffe57224 */ /* 0x000fc400078e00e4 */
[----:B------:R-:W-:Y:S01]  /*160e0*/  IMAD.MOV.U32 R235, RZ, RZ, R234 ;  /* 0x000000ffffeb7224 */ /* 0x000fe200078e00ea */
[----:B------:R-:W-:Y:S01]  /*160f0*/  MOV R234, R233 ;  /* 0x000000e900ea7202 */ /* 0x000fe20000000f00 */
[----:B------:R-:W-:Y:S02]  /*16100*/  IMAD R73, R222, c[0x0][0x190], RZ ;  /* 0x00006400de497a24 */ /* 0x000fe400078e02ff */
[----:B------:R-:W-:Y:S02]  /*16110*/  IMAD.MOV.U32 R228, RZ, RZ, R227 ;  /* 0x000000ffffe47224 */ /* 0x000fe400078e00e3 */
[----:B------:R-:W-:Y:S02]  /*16120*/  IMAD.MOV.U32 R222, RZ, RZ, R46 ;  /* 0x000000ffffde7224 */ /* 0x000fe400078e002e */
[----:B------:R-:W-:Y:S01]  /*16130*/  IMAD.MOV.U32 R227, RZ, RZ, R226 ;  /* 0x000000ffffe37224 */ /* 0x000fe200078e00e2 */
[----:B------:R-:W-:Y:S01]  /*16140*/  MOV R226, R225 ;  /* 0x000000e100e27202 */ /* 0x000fe20000000f00 */
[----:B------:R-:W-:-:S02]  /*16150*/  IMAD.MOV.U32 R233, RZ, RZ, R232 ;  /* 0x000000ffffe97224 */ /* 0x000fc400078e00e8 */
[----:B------:R-:W-:Y:S02]  /*16160*/  IMAD.MOV.U32 R208, RZ, RZ, R238 ;  /* 0x000000ffffd07224 */ /* 0x000fe400078e00ee */
[----:B------:R-:W-:Y:S02]  /*16170*/  IMAD.MOV.U32 R232, RZ, RZ, R231 ;  /* 0x000000ffffe87224 */ /* 0x000fe400078e00e7 */
[----:B------:R-:W-:Y:S02]  /*16180*/  IMAD.MOV.U32 R238, RZ, RZ, R237 ;  /* 0x000000ffffee7224 */ /* 0x000fe400078e00ed */
[----:B------:R-:W-:Y:S02]  /*16190*/  IMAD.MOV.U32 R231, RZ, RZ, R230 ;  /* 0x000000ffffe77224 */ /* 0x000fe400078e00e6 */
[----:B------:R-:W-:Y:S02]  /*161a0*/  IMAD.MOV.U32 R237, RZ, RZ, R236 ;  /* 0x000000ffffed7224 */ /* 0x000fe400078e00ec */
[----:B------:R-:W-:-:S02]  /*161b0*/  IMAD.MOV.U32 R230, RZ, RZ, R229 ;  /* 0x000000ffffe67224 */ /* 0x000fc400078e00e5 */
[----:B------:R-:W-:Y:S02]  /*161c0*/  IMAD.MOV.U32 R236, RZ, RZ, R235 ;  /* 0x000000ffffec7224 */ /* 0x000fe400078e00eb */
[----:B------:R-:W-:Y:S02]  /*161d0*/  IMAD R44, R100, c[0x0][0x190], RZ ;  /* 0x00006400642c7a24 */ /* 0x000fe400078e02ff */
[----:B------:R-:W-:Y:S02]  /*161e0*/  IMAD.MOV.U32 R229, RZ, RZ, R228 ;  /* 0x000000ffffe57224 */ /* 0x000fe400078e00e4 */
[----:B------:R-:W-:Y:S01]  /*161f0*/  IMAD.MOV.U32 R235, RZ, RZ, R234 ;  /* 0x000000ffffeb7224 */ /* 0x000fe200078e00ea */
[----:B------:R-:W-:Y:S01]  /*16200*/  MOV R234, R233 ;  /* 0x000000e900ea7202 */ /* 0x000fe20000000f00 */
[----:B------:R-:W-:Y:S02]  /*16210*/  IMAD R100, R213, c[0x0][0x190], RZ ;  /* 0x00006400d5647a24 */ /* 0x000fe400078e02ff */
[----:B------:R-:W-:-:S02]  /*16220*/  IMAD.MOV.U32 R228, RZ, RZ, R227 ;  /* 0x000000ffffe47224 */ /* 0x000fc400078e00e3 */
[----:B------:R-:W-:Y:S02]  /*16230*/  IMAD R56, R56, c[0x0][0x190], RZ ;  /* 0x0000640038387a24 */ /* 0x000fe400078e02ff */
[----:B------:R-:W-:Y:S02]  /*16240*/  IMAD.MOV.U32 R213, RZ, RZ, R50 ;  /* 0x000000ffffd57224 */ /* 0x000fe400078e0032 */
[----:B------:R-:W-:Y:S02]  /*16250*/  IMAD.MOV.U32 R227, RZ, RZ, R226 ;  /* 0x000000ffffe37224 */ /* 0x000fe400078e00e2 */
[----:B------:R-:W-:Y:S02]  /*16260*/  IMAD.MOV.U32 R233, RZ, RZ, R232 ;  /* 0x000000ffffe97224 */ /* 0x000fe400078e00e8 */
[----:B------:R-:W-:Y:S02]  /*16270*/  IMAD.MOV.U32 R232, RZ, RZ, R231 ;  /* 0x000000ffffe87224 */ /* 0x000fe400078e00e7 */
[----:B------:R-:W-:-:S02]  /*16280*/  IMAD R122, R62, c[0x0][0x190], RZ ;  /* 0x000064003e7a7a24 */ /* 0x000fc400078e02ff */
[----:B------:R-:W-:Y:S02]  /*16290*/  IMAD.MOV.U32 R231, RZ, RZ, R230 ;  /* 0x000000ffffe77224 */ /* 0x000fe400078e00e6 */
[----:B------:R-:W-:Y:S02]  /*162a0*/  IMAD R62, R223, c[0x0][0x190], RZ ;  /* 0x00006400df3e7a24 */ /* 0x000fe400078e02ff */
[----:B------:R-:W-:Y:S01]  /*162b0*/  IMAD.MOV.U32 R230, RZ, RZ, R229 ;  /* 0x000000ffffe67224 */ /* 0x000fe200078e00e5 */
[----:B------:R4:W-:Y:S01]  /*162c0*/  STL.64 [R1+0x258], R180 ;  /* 0x000258b401007387 */ /* 0x0009e20000100a00 */
[----:B------:R-:W-:Y:S02]  /*162d0*/  IMAD.MOV.U32 R223, RZ, RZ, R56 ;  /* 0x000000ffffdf7224 */ /* 0x000fe400078e0038 */
[----:B------:R-:W-:Y:S02]  /*162e0*/  IMAD.MOV.U32 R229, RZ, RZ, R228 ;  /* 0x000000ffffe57224 */ /* 0x000fe400078e00e4 */
[----:B------:R-:W-:-:S02]  /*162f0*/  IMAD.MOV.U32 R228, RZ, RZ, R227 ;  /* 0x000000ffffe47224 */ /* 0x000fc400078e00e3 */
[----:B---3--:R-:W-:Y:S02]  /*16300*/  IMAD.MOV.U32 R225, RZ, RZ, R224 ;  /* 0x000000ffffe17224 */ /* 0x008fe400078e00e0 */
[----:B------:R-:W-:Y:S02]  /*16310*/  IMAD.MOV.U32 R224, RZ, RZ, R222 ;  /* 0x000000ffffe07224 */ /* 0x000fe400078e00de */
[----:B------:R-:W3:Y:S01]  /*16320*/  LDL.LU R222, [R1+0x3e0] ;  /* 0x0003e00001de7983 */ /* 0x000ee20000300800 */
[----:B------:R-:W-:Y:S01]  /*16330*/  MOV R226, R225 ;  /* 0x000000e100e27202 */ /* 0x000fe20000000f00 */
[----:B------:R-:W-:Y:S02]  /*16340*/  IMAD.MOV.U32 R225, RZ, RZ, R224 ;  /* 0x000000ffffe17224 */ /* 0x000fe400078e00e0 */
[----:B------:R-:W-:Y:S01]  /*16350*/  IMAD.MOV.U32 R224, RZ, RZ, R213 ;  /* 0x000000ffffe07224 */ /* 0x000fe200078e00d5 */
[----:B------:R1:W-:Y:S01]  /*16360*/  STL.64 [R1+0x250], R182 ;  /* 0x000250b601007387 */ /* 0x0003e20000100a00 */
[----:B------:R-:W-:Y:S01]  /*16370*/  IMAD.MOV.U32 R227, RZ, RZ, R226 ;  /* 0x000000ffffe37224 */ /* 0x000fe200078e00e2 */
[----:B------:R-:W-:Y:S01]  /*16380*/  MOV R226, R225 ;  /* 0x000000e100e27202 */ /* 0x000fe20000000f00 */
[----:B------:R-:W-:Y:S01]  /*16390*/  IMAD.MOV.U32 R225, RZ, RZ, R224 ;  /* 0x000000ffffe17224 */ /* 0x000fe200078e00e0 */
[----:B------:R-:W2:Y:S01]  /*163a0*/  LDL.LU R213, [R1+0x38c] ;  /* 0x00038c0001d57983 */ /* 0x000ea20000300800 */
[----:B------:R-:W-:-:S03]  /*163b0*/  IMAD.MOV.U32 R224, RZ, RZ, R223 ;  /* 0x000000ffffe07224 */ /* 0x000fc600078e00df */
[----:B------:R1:W-:Y:S04]  /*163c0*/  STL.64 [R1+0x248], R184 ;  /* 0x000248b801007387 */ /* 0x0003e80000100a00 */
[----:B------:R-:W2:Y:S01]  /*163d0*/  LDL.LU R223, [R1+0x414] ;  /* 0x0004140001df7983 */ /* 0x000ea20000300800 */
[----:B----4-:R-:W-:-:S04]  /*163e0*/  LEA R180, P2, R245, R0, 0x2 ;  /* 0x00000000f5b47211 */ /* 0x010fc800078410ff */
[----:B------:R-:W-:Y:S01]  /*163f0*/  LEA.HI.X.SX32 R181, R245, R250, 0x2, P2 ;  /* 0x000000faf5b57211 */ /* 0x000fe200010f16ff */
[----:B------:R-:W-:Y:S02]  /*16400*/  IMAD.MOV.U32 R245, RZ, RZ, R238 ;  /* 0x000000fffff57224 */ /* 0x000fe400078e00ee */
[----:B------:R-:W-:Y:S02]  /*16410*/  IMAD.MOV.U32 R238, RZ, RZ, R237 ;  /* 0x000000ffffee7224 */ /* 0x000fe400078e00ed */
[----:B------:R-:W-:Y:S02]  /*16420*/  IMAD.MOV.U32 R237, RZ, RZ, R236 ;  /* 0x000000ffffed7224 */ /* 0x000fe400078e00ec */
[----:B------:R-:W-:Y:S02]  /*16430*/  IMAD.MOV.U32 R236, RZ, RZ, R235 ;  /* 0x000000ffffec7224 */ /* 0x000fe400078e00eb */
[----:B------:R-:W-:Y:S01]  /*16440*/  IMAD.MOV.U32 R235, RZ, RZ, R234 ;  /* 0x000000ffffeb7224 */ /* 0x000fe200078e00ea */
[----:B------:R-:W-:Y:S01]  /*16450*/  MOV R234, R233 ;  /* 0x000000e900ea7202 */ /* 0x000fe20000000f00 */
[----:B------:R-:W-:-:S02]  /*16460*/  IMAD.MOV.U32 R233, RZ, RZ, R232 ;  /* 0x000000ffffe97224 */ /* 0x000fc400078e00e8 */
[----:B------:R-:W-:Y:S02]  /*16470*/  IMAD.MOV.U32 R232, RZ, RZ, R231 ;  /* 0x000000ffffe87224 */ /* 0x000fe400078e00e7 */
[----:B------:R-:W-:Y:S02]  /*16480*/  IMAD.MOV.U32 R231, RZ, RZ, R230 ;  /* 0x000000ffffe77224 */ /* 0x000fe400078e00e6 */
[----:B------:R-:W-:Y:S02]  /*16490*/  IMAD R248, R72, c[0x0][0x190], RZ ;  /* 0x0000640048f87a24 */ /* 0x000fe400078e02ff */
[----:B------:R-:W-:Y:S02]  /*164a0*/  IMAD.MOV.U32 R230, RZ, RZ, R229 ;  /* 0x000000ffffe67224 */ /* 0x000fe400078e00e5 */
[----:B------:R-:W-:Y:S02]  /*164b0*/  IMAD R72, R221, c[0x0][0x190], RZ ;  /* 0x00006400dd487a24 */ /* 0x000fe400078e02ff */
[----:B------:R-:W-:-:S02]  /*164c0*/  IMAD.MOV.U32 R229, RZ, RZ, R228 ;  /* 0x000000ffffe57224 */ /* 0x000fc400078e00e4 */
[----:B------:R-:W-:Y:S02]  /*164d0*/  IMAD.MOV.U32 R221, RZ, RZ, R60 ;  /* 0x000000ffffdd7224 */ /* 0x000fe400078e003c */
[----:B------:R-:W-:Y:S02]  /*164e0*/  IMAD.MOV.U32 R228, RZ, RZ, R227 ;  /* 0x000000ffffe47224 */ /* 0x000fe400078e00e3 */
[----:B------:R-:W-:Y:S01]  /*164f0*/  IMAD.MOV.U32 R227, RZ, RZ, R226 ;  /* 0x000000ffffe37224 */ /* 0x000fe200078e00e2 */
[----:B------:R-:W-:Y:S01]  /*16500*/  MOV R226, R225 ;  /* 0x000000e100e27202 */ /* 0x000fe20000000f00 */
[----:B------:R-:W-:Y:S01]  /*16510*/  IMAD.MOV.U32 R225, RZ, RZ, R224 ;  /* 0x000000ffffe17224 */ /* 0x000fe200078e00e0 */
[----:B------:R-:W-:Y:S01]  /*16520*/  STL.64 [R1+0x240], R180 ;  /* 0x000240b401007387 */ /* 0x000fe20000100a00 */
[----:B--2---:R-:W-:Y:S02]  /*16530*/  IMAD.MOV.U32 R224, RZ, RZ, R223 ;  /* 0x000000ffffe07224 */ /* 0x004fe400078e00df */
[----:B------:R-:W-:-:S02]  /*16540*/  IMAD.MOV.U32 R223, RZ, RZ, R221 ;  /* 0x000000ffffdf7224 */ /* 0x000fc400078e00dd */
[----:B------:R-:W2:Y:S01]  /*16550*/  LDL.LU R221, [R1+0x40c] ;  /* 0x00040c0001dd7983 */ /* 0x000ea20000300800 */
[----:B-1----:R-:W-:-:S04]  /*16560*/  LEA R182, P1, R244, R0, 0x2 ;  /* 0x00000000f4b67211 */ /* 0x002fc800078210ff */
[----:B------:R-:W-:Y:S01]  /*16570*/  LEA.HI.X.SX32 R183, R244, R250, 0x2, P1 ;  /* 0x000000faf4b77211 */ /* 0x000fe200008f16ff */
        /* <DEDUP_REMOVED lines=15> */
[----:B------:R-:W-:Y:S01]  /*16670*/  IMAD.MOV.U32 R224, RZ, RZ, R223 ;  /* 0x000000ffffe07224 */ /* 0x000fe200078e00df */
[----:B------:R1:W-:Y:S01]  /*16680*/  STL.64 [R1+0x238], R182 ;  /* 0x000238b601007387 */ /* 0x0003e20000100a00 */
[----:B--2---:R-:W-:Y:S02]  /*16690*/  IMAD.MOV.U32 R223, RZ, RZ, R221 ;  /* 0x000000ffffdf7224 */ /* 0x004fe400078e00dd */
[----:B------:R-:W-:Y:S02]  /*166a0*/  IMAD.MOV.U32 R221, RZ, RZ, R220 ;  /* 0x000000ffffdd7224 */ /* 0x000fe400078e00dc */
[----:B------:R-:W2:Y:S01]  /*166b0*/  LDL.LU R220, [R1+0x408] ;  /* 0x0004080001dc7983 */ /* 0x000ea20000300800 */
[----:B------:R-:W-:-:S04]  /*166c0*/  LEA R184, P6, R243, R0, 0x2 ;  /* 0x00000000f3b87211 */ /* 0x000fc800078c10ff */
[----:B------:R-:W-:Y:S01]  /*166d0*/  LEA.HI.X.SX32 R185, R243, R250, 0x2, P6 ;  /* 0x000000faf3b97211 */ /* 0x000fe200030f16ff */
[----:B------:R-:W-:Y:S02]  /*166e0*/  IMAD.MOV.U32 R243, RZ, RZ, R238 ;  /* 0x000000fffff37224 */ /* 0x000fe400078e00ee */
[----:B------:R-:W-:Y:S01]  /*166f0*/  IMAD.MOV.U32 R238, RZ, RZ, R237 ;  /* 0x000000ffffee7224 */ /* 0x000fe200078e00ed */
[----:B------:R-:W-:Y:S01]  /*16700*/  MOV R237, R236 ;  /* 0x000000ec00ed7202 */ /* 0x000fe20000000f00 */
[----:B------:R-:W-:Y:S02]  /*16710*/  IMAD.MOV.U32 R236, RZ, RZ, R235 ;  /* 0x000000ffffec7224 */ /* 0x000fe400078e00eb */
[----:B------:R-:W-:Y:S02]  /*16720*/  IMAD.MOV.U32 R235, RZ, RZ, R234 ;  /* 0x000000ffffeb7224 */ /* 0x000fe400078e00ea */
[----:B------:R-:W-:Y:S02]  /*16730*/  IMAD.MOV.U32 R234, RZ, RZ, R233 ;  /* 0x000000ffffea7224 */ /* 0x000fe400078e00e9 */
[----:B------:R-:W-:-:S02]  /*16740*/  IMAD.MOV.U32 R233, RZ, RZ, R232 ;  /* 0x000000ffffe97224 */ /* 0x000fc400078e00e8 */
[----:B------:R-:W-:Y:S02]  /*16750*/  IMAD.MOV.U32 R232, RZ, RZ, R231 ;  /* 0x000000ffffe87224 */ /* 0x000fe400078e00e7 */
[----:B------:R-:W-:Y:S02]  /*16760*/  IMAD.MOV.U32 R231, RZ, RZ, R230 ;  /* 0x000000ffffe77224 */ /* 0x000fe400078e00e6 */
[----:B------:R-:W-:Y:S01]  /*16770*/  IMAD.MOV.U32 R230, RZ, RZ, R229 ;  /* 0x000000ffffe67224 */ /* 0x000fe200078e00e5 */
[----:B------:R-:W-:Y:S01]  /*16780*/  MOV R229, R228 ;  /* 0x000000e400e57202 */ /* 0x000fe20000000f00 */
[----:B------:R-:W-:Y:S02]  /*16790*/  IMAD.MOV.U32 R228, RZ, RZ, R227 ;  /* 0x000000ffffe47224 */ /* 0x000fe400078e00e3 */
[----:B------:R-:W-:Y:S02]  /*167a0*/  IMAD.MOV.U32 R227, RZ, RZ, R226 ;  /* 0x000000ffffe37224 */ /* 0x000fe400078e00e2 */
[----:B------:R-:W-:-:S02]  /*167b0*/  IMAD.MOV.U32 R226, RZ, RZ, R225 ;  /* 0x000000ffffe27224 */ /* 0x000fc400078e00e1 */
[----:B------:R-:W-:Y:S02]  /*167c0*/  IMAD.MOV.U32 R225, RZ, RZ, R224 ;  /* 0x000000ffffe17224 */ /* 0x000fe400078e00e0 */
[----:B------:R-:W-:Y:S01]  /*167d0*/  IMAD.MOV.U32 R224, RZ, RZ, R223 ;  /* 0x000000ffffe07224 */ /* 0x000fe200078e00df */
[----:B------:R4:W-:Y:S01]  /*167e0*/  STL.64 [R1+0x230], R184 ;  /* 0x000230b801007387 */ /* 0x0009e20000100a00 */
[----:B------:R-:W-:Y:S02]  /*167f0*/  IMAD.MOV.U32 R223, RZ, RZ, R221 ;  /* 0x000000ffffdf7224 */ /* 0x000fe400078e00dd */
[----:B--2---:R-:W-:Y:S02]  /*16800*/  IMAD.MOV.U32 R221, RZ, RZ, R220 ;  /* 0x000000ffffdd7224 */ /* 0x004fe400078e00dc */
[----:B------:R-:W2:Y:S01]  /*16810*/  LDL.LU R220, [R1+0x404] ;  /* 0x0004040001dc7983 */ /* 0x000ea20000300800 */
[----:B-1----:R-:W-:-:S04]  /*16820*/  LEA R182, P1, R242, R0, 0x2 ;  /* 0x00000000f2b67211 */ /* 0x002fc800078210ff */
[----:B------:R-:W-:Y:S02]  /*16830*/  LEA.HI.X.SX32 R183, R242, R250, 0x2, P1 ;  /* 0x000000faf2b77211 */ /* 0x000fe400008f16ff */
[----:B------:R-:W-:Y:S01]  /*16840*/  MOV R242, R238 ;  /* 0x000000ee00f27202 */ /* 0x000fe20000000f00 */
[----:B------:R-:W-:Y:S02]  /*16850*/  IMAD.MOV.U32 R238, RZ, RZ, R237 ;  /* 0x000000ffffee7224 */ /* 0x000fe400078e00ed */
[----:B------:R-:W-:Y:S02]  /*16860*/  IMAD.MOV.U32 R237, RZ, RZ, R236 ;  /* 0x000000ffffed7224 */ /* 0x000fe400078e00ec */
[----:B------:R-:W-:Y:S02]  /*16870*/  IMAD.MOV.U32 R236, RZ, RZ, R235 ;  /* 0x000000ffffec7224 */ /* 0x000fe400078e00eb */
[----:B------:R-:W-:Y:S02]  /*16880*/  IMAD.MOV.U32 R235, RZ, RZ, R234 ;  /* 0x000000ffffeb7224 */ /* 0x000fe400078e00ea */
[----:B------:R-:W-:-:S02]  /*16890*/  IMAD.MOV.U32 R234, RZ, RZ, R233 ;  /* 0x000000ffffea7224 */ /* 0x000fc400078e00e9 */
[----:B------:R-:W-:Y:S01]  /*168a0*/  IMAD.MOV.U32 R233, RZ, RZ, R232 ;  /* 0x000000ffffe97224 */ /* 0x000fe200078e00e8 */
[C---:B------:R-:W-:Y:S01]  /*168b0*/  LEA R180, P2, R203.reuse, R0, 0x2 ;  /* 0x00000000cbb47211 */ /* 0x040fe200078410ff */
[----:B------:R-:W-:Y:S01]  /*168c0*/  IMAD.MOV.U32 R232, RZ, RZ, R231 ;  /* 0x000000ffffe87224 */ /* 0x000fe200078e00e7 */
[----:B------:R-:W-:Y:S01]  /*168d0*/  MOV R231, R230 ;  /* 0x000000e600e77202 */ /* 0x000fe20000000f00 */
[----:B------:R-:W-:Y:S02]  /*168e0*/  IMAD.MOV.U32 R230, RZ, RZ, R229 ;  /* 0x000000ffffe67224 */ /* 0x000fe400078e00e5 */
[----:B------:R-:W-:Y:S01]  /*168f0*/  IMAD.MOV.U32 R229, RZ, RZ, R228 ;  /* 0x000000ffffe57224 */ /* 0x000fe200078e00e4 */
[----:B------:R-:W-:Y:S01]  /*16900*/  LEA.HI.X.SX32 R181, R203, R250, 0x2, P2 ;  /* 0x000000facbb57211 */ /* 0x000fe200010f16ff */
[----:B------:R-:W-:Y:S02]  /*16910*/  IMAD.MOV.U32 R228, RZ, RZ, R227 ;  /* 0x000000ffffe47224 */ /* 0x000fe400078e00e3 */
[----:B------:R-:W-:-:S02]  /*16920*/  IMAD.MOV.U32 R227, RZ, RZ, R226 ;  /* 0x000000ffffe37224 */ /* 0x000fc400078e00e2 */
[----:B------:R-:W-:Y:S02]  /*16930*/  IMAD.MOV.U32 R226, RZ, RZ, R225 ;  /* 0x000000ffffe27224 */ /* 0x000fe400078e00e1 */
[----:B------:R-:W-:Y:S02]  /*16940*/  IMAD.MOV.U32 R225, RZ, RZ, R224 ;  /* 0x000000ffffe17224 */ /* 0x000fe400078e00e0 */
[----:B------:R-:W-:Y:S01]  /*16950*/  IMAD.MOV.U32 R224, RZ, RZ, R223 ;  /* 0x000000ffffe07224 */ /* 0x000fe200078e00df */
[----:B------:R-:W-:Y:S01]  /*16960*/  MOV R223, R221 ;  /* 0x000000dd00df7202 */ /* 0x000fe20000000f00 */
[----:B------:R1:W-:Y:S04]  /*16970*/  STL.64 [R1+0x228], R180 ;  /* 0x000228b401007387 */ /* 0x0003e80000100a00 */
[----:B------:R1:W-:Y:S01]  /*16980*/  STL.64 [R1+0x220], R182 ;  /* 0x000220b601007387 */ /* 0x0003e20000100a00 */
[----:B--2---:R-:W-:-:S02]  /*16990*/  IMAD.MOV.U32 R221, RZ, RZ, R220 ;  /* 0x000000ffffdd7224 */ /* 0x004fc400078e00dc */
[----:B------:R-:W-:Y:S02]  /*169a0*/  IMAD.MOV.U32 R220, RZ, RZ, R215 ;  /* 0x000000ffffdc7224 */ /* 0x000fe400078e00d7 */
[----:B------:R-:W2:Y:S01]  /*169b0*/  LDL.LU R215, [R1+0x3dc] ;  /* 0x0003dc0001d77983 */ /* 0x000ea20000300800 */
[----:B------:R-:W-:Y:S02]  /*169c0*/  IMAD R60, R201, c[0x0][0x190], RZ ;  /* 0x00006400c93c7a24 */ /* 0x000fe400078e02ff */
[----:B------:R-:W-:Y:S02]  /*169d0*/  IMAD.MOV.U32 R201, RZ, RZ, R238 ;  /* 0x000000ffffc97224 */ /* 0x000fe400078e00ee */
[----:B------:R-:W-:Y:S02]  /*169e0*/  IMAD.MOV.U32 R238, RZ, RZ, R237 ;  /* 0x000000ffffee7224 */ /* 0x000fe400078e00ed */
[----:B------:R-:W-:Y:S02]  /*169f0*/  IMAD.MOV.U32 R237, RZ, RZ, R236 ;  /* 0x000000ffffed7224 */ /* 0x000fe400078e00ec */
[----:B------:R-:W-:-:S02]  /*16a00*/  IMAD.MOV.U32 R236, RZ, RZ, R235 ;  /* 0x000000ffffec7224 */ /* 0x000fc400078e00eb */
[----:B------:R-:W-:Y:S01]  /*16a10*/  IMAD.MOV.U32 R235, RZ, RZ, R234 ;  /* 0x000000ffffeb7224 */ /* 0x000fe200078e00ea */
[----:B------:R-:W-:Y:S01]  /*16a20*/  MOV R234, R233 ;  /* 0x000000e900ea7202 */ /* 0x000fe20000000f00 */
        /* <DEDUP_REMOVED lines=9> */
[----:B------:R-:W-:Y:S01]  /*16ac0*/  IMAD.MOV.U32 R235, RZ, RZ, R234 ;  /* 0x000000ffffeb7224 */ /* 0x000fe200078e00ea */
[----:B----4-:R-:W-:Y:S01]  /*16ad0*/  LEA R184, P6, R204, R0, 0x2 ;  /* 0x00000000ccb87211 */ /* 0x010fe200078c10ff */
[----:B------:R-:W-:Y:S02]  /*16ae0*/  IMAD.MOV.U32 R228, RZ, RZ, R227 ;  /* 0x000000ffffe47224 */ /* 0x000fe400078e00e3 */
[----:B------:R-:W-:-:S02]  /*16af0*/  IMAD.MOV.U32 R234, RZ, RZ, R233 ;  /* 0x000000ffffea7224 */ /* 0x000fc400078e00e9 */
[----:B------:R-:W-:Y:S01]  /*16b00*/  IMAD.MOV.U32 R227, RZ, RZ, R225 ;  /* 0x000000ffffe37224 */ /* 0x000fe200078e00e1 */
[----:B------:R-:W-:Y:S01]  /*16b10*/  MOV R225, R224 ;  /* 0x000000e000e17202 */ /* 0x000fe20000000f00 */
[----:B------:R-:W-:Y:S01]  /*16b20*/  IMAD.MOV.U32 R233, RZ, RZ, R232 ;  /* 0x000000ffffe97224 */ /* 0x000fe200078e00e8 */
[C---:B-1----:R-:W-:Y:S01]  /*16b30*/  LEA R180, P2, R241.reuse, R0, 0x2 ;  /* 0x00000000f1b47211 */ /* 0x042fe200078410ff */
[----:B------:R-:W-:Y:S02]  /*16b40*/  IMAD.MOV.U32 R232, RZ, RZ, R231 ;  /* 0x000000ffffe87224 */ /* 0x000fe400078e00e7 */
[----:B------:R-:W-:Y:S01]  /*16b50*/  IMAD.MOV.U32 R231, RZ, RZ, R230 ;  /* 0x000000ffffe77224 */ /* 0x000fe200078e00e6 */
[----:B------:R-:W-:Y:S01]  /*16b60*/  LEA.HI.X.SX32 R185, R204, R250, 0x2, P6 ;  /* 0x000000faccb97211 */ /* 0x000fe200030f16ff */
[----:B------:R-:W-:Y:S02]  /*16b70*/  IMAD.MOV.U32 R224, RZ, RZ, R223 ;  /* 0x000000ffffe07224 */ /* 0x000fe400078e00df */
[----:B------:R-:W-:Y:S01]  /*16b80*/  IMAD.MOV.U32 R230, RZ, RZ, R229 ;  /* 0x000000ffffe67224 */ /* 0x000fe200078e00e5 */
[----:B------:R-:W-:Y:S01]  /*16b90*/  MOV R229, R228 ;  /* 0x000000e400e57202 */ /* 0x000fe20000000f00 */
[----:B------:R-:W-:Y:S01]  /*16ba0*/  IMAD.MOV.U32 R223, RZ, RZ, R221 ;  /* 0x000000ffffdf7224 */ /* 0x000fe200078e00dd */
[----:B------:R-:W-:Y:S01]  /*16bb0*/  LEA.HI.X.SX32 R181, R241, R250, 0x2, P2 ;  /* 0x000000faf1b57211 */ /* 0x000fe200010f16ff */
[----:B------:R-:W-:-:S02]  /*16bc0*/  IMAD.MOV.U32 R221, RZ, RZ, R220 ;  /* 0x000000ffffdd7224 */ /* 0x000fc400078e00dc */
[----:B------:R-:W-:Y:S02]  /*16bd0*/  IMAD.MOV.U32 R228, RZ, RZ, R227 ;  /* 0x000000ffffe47224 */ /* 0x000fe400078e00e3 */
[----:B------:R-:W-:Y:S02]  /*16be0*/  IMAD.MOV.U32 R227, RZ, RZ, R225 ;  /* 0x000000ffffe37224 */ /* 0x000fe400078e00e1 */
[----:B------:R-:W-:Y:S01]  /*16bf0*/  IMAD.MOV.U32 R225, RZ, RZ, R224 ;  /* 0x000000ffffe17224 */ /* 0x000fe200078e00e0 */
[----:B------:R1:W-:Y:S01]  /*16c00*/  STL.64 [R1+0x218], R184 ;  /* 0x000218b801007387 */ /* 0x0003e20000100a00 */
[----:B------:R-:W-:Y:S02]  /*16c10*/  IMAD.MOV.U32 R224, RZ, RZ, R223 ;  /* 0x000000ffffe07224 */ /* 0x000fe400078e00df */
[----:B------:R-:W-:Y:S02]  /*16c20*/  IMAD.MOV.U32 R223, RZ, RZ, R221 ;  /* 0x000000ffffdf7224 */ /* 0x000fe400078e00dd */
[----:B--2---:R-:W-:-:S02]  /*16c30*/  IMAD.MOV.U32 R220, RZ, RZ, R215 ;  /* 0x000000ffffdc7224 */ /* 0x004fc400078e00d7 */
[----:B------:R-:W-:Y:S02]  /*16c40*/  IMAD.MOV.U32 R215, RZ, RZ, R210 ;  /* 0x000000ffffd77224 */ /* 0x000fe400078e00d2 */
[----:B------:R-:W2:Y:S01]  /*16c50*/  LDL.LU R210, [R1+0x368] ;  /* 0x0003680001d27983 */ /* 0x000ea20000300800 */
[----:B------:R-:W-:Y:S02]  /*16c60*/  IMAD.MOV.U32 R221, RZ, RZ, R220 ;  /* 0x000000ffffdd7224 */ /* 0x000fe400078e00dc */
[----:B------:R-:W-:Y:S01]  /*16c70*/  IMAD.MOV.U32 R220, RZ, RZ, R217 ;  /* 0x000000ffffdc7224 */ /* 0x000fe200078e00d9 */
[----:B------:R4:W-:Y:S04]  /*16c80*/  STL.64 [R1+0x210], R180 ;  /* 0x000210b401007387 */ /* 0x0009e80000100a00 */
[----:B------:R-:W2:Y:S01]  /*16c90*/  LDL.LU R217, [R1+0x400] ;  /* 0x0004000001d97983 */ /* 0x000ea20000300800 */
[C---:B------:R-:W-:Y:S01]  /*16ca0*/  LEA R182, P1, R240.reuse, R0, 0x2 ;  /* 0x00000000f0b67211 */ /* 0x040fe200078210ff */
        /* <DEDUP_REMOVED lines=12> */
[----:B------:R-:W-:Y:S01]  /*16d70*/  IMAD.MOV.U32 R229, RZ, RZ, R227 ;  /* 0x000000ffffe57224 */ /* 0x000fe200078e00e3 */
[----:B------:R1:W-:Y:S01]  /*16d80*/  STL.64 [R1+0x208], R182 ;  /* 0x000208b601007387 */ /* 0x0003e20000100a00 */
[----:B------:R-:W-:Y:S02]  /*16d90*/  IMAD.MOV.U32 R228, RZ, RZ, R225 ;  /* 0x000000ffffe47224 */ /* 0x000fe400078e00e1 */
[----:B------:R-:W-:Y:S02]  /*16da0*/  IMAD.MOV.U32 R227, RZ, RZ, R224 ;  /* 0x000000ffffe37224 */ /* 0x000fe400078e00e0 */
[----:B------:R-:W-:Y:S02]  /*16db0*/  IMAD.MOV.U32 R225, RZ, RZ, R220 ;  /* 0x000000ffffe17224 */ /* 0x000fe400078e00dc */
[----:B------:R-:W3:Y:S01]  /*16dc0*/  LDL.LU R220, [R1+0x3fc] ;  /* 0x0003fc0001dc7983 */ /* 0x000ee20000300800 */
[----:B--2---:R-:W-:Y:S01]  /*16dd0*/  IMAD.MOV.U32 R224, RZ, RZ, R217 ;  /* 0x000000ffffe07224 */ /* 0x004fe200078e00d9 */
[----:B------:R-:W-:-:S02]  /*16de0*/  MOV R217, R216 ;  /* 0x000000d800d97202 */ /* 0x000fc40000000f00 */
[----:B------:R-:W2:Y:S01]  /*16df0*/  LDL.LU R216, [R1+0x3c8] ;  /* 0x0003c80001d87983 */ /* 0x000ea20000300800 */
[----:B-1----:R-:W-:Y:S01]  /*16e00*/  LEA R184, P6, R239, R0, 0x2 ;  /* 0x00000000efb87211 */ /* 0x002fe200078c10ff */
[----:B------:R-:W-:-:S03]  /*16e10*/  IMAD.MOV.U32 R240, RZ, RZ, R237 ;  /* 0x000000fffff07224 */ /* 0x000fc600078e00ed */
        /* <DEDUP_REMOVED lines=10> */
[----:B------:R-:W-:Y:S01]  /*16ec0*/  IMAD.MOV.U32 R230, RZ, RZ, R228 ;  /* 0x000000ffffe67224 */ /* 0x000fe200078e00e4 */
[----:B------:R1:W-:Y:S01]  /*16ed0*/  STL.64 [R1+0x200], R184 ;  /* 0x000200b801007387 */ /* 0x0003e20000100a00 */
[----:B------:R-:W-:Y:S02]  /*16ee0*/  IMAD.MOV.U32 R229, RZ, RZ, R227 ;  /* 0x000000ffffe57224 */ /* 0x000fe400078e00e3 */
[----:B------:R-:W-:Y:S02]  /*16ef0*/  IMAD.MOV.U32 R228, RZ, RZ, R225 ;  /* 0x000000ffffe47224 */ /* 0x000fe400078e00e1 */
[----:B------:R-:W-:-:S02]  /*16f00*/  IMAD.MOV.U32 R227, RZ, RZ, R224 ;  /* 0x000000ffffe37224 */ /* 0x000fc400078e00e0 */
[----:B---3--:R-:W-:Y:S02]  /*16f10*/  IMAD.MOV.U32 R225, RZ, RZ, R220 ;  /* 0x000000ffffe17224 */ /* 0x008fe400078e00dc */
[----:B------:R-:W3:Y:S01]  /*16f20*/  LDL.LU R220, [R1+0x3f0] ;  /* 0x0003f00001dc7983 */ /* 0x000ee20000300800 */
[----:B--2---:R-:W-:-:S03]  /*16f30*/  MOV R224, R216 ;  /* 0x000000d800e07202 */ /* 0x004fc60000000f00 */
[----:B------:R-:W2:Y:S01]  /*16f40*/  LDL.LU R216, [R1+0x378] ;  /* 0x0003780001d87983 */ /* 0x000ea20000300800 */
[----:B------:R-:W-:Y:S01]  /*16f50*/  IMAD.MOV.U32 R204, RZ, RZ, R238 ;  /* 0x000000ffffcc7224 */ /* 0x000fe200078e00ee */
[C---:B----4-:R-:W-:Y:S01]  /*16f60*/  LEA R180, P2, R205.reuse, R0, 0x2 ;  /* 0x00000000cdb47211 */ /* 0x050fe200078410ff */
[----:B------:R-:W-:Y:S02]  /*16f70*/  IMAD.MOV.U32 R238, RZ, RZ, R237 ;  /* 0x000000ffffee7224 */ /* 0x000fe400078e00ed */
[----:B------:R-:W-:Y:S02]  /*16f80*/  IMAD.MOV.U32 R237, RZ, RZ, R236 ;  /* 0x000000ffffed7224 */ /* 0x000fe400078e00ec */
[----:B------:R-:W-:Y:S01]  /*16f90*/  IMAD.MOV.U32 R236, RZ, RZ, R235 ;  /* 0x000000ffffec7224 */ /* 0x000fe200078e00eb */
[----:B------:R-:W-:Y:S01]  /*16fa0*/  LEA.HI.X.SX32 R181, R205, R250, 0x2, P2 ;  /* 0x000000facdb57211 */ /* 0x000fe200010f16ff */
[----:B------:R-:W-:Y:S01]  /*16fb0*/  IMAD.MOV.U32 R235, RZ, RZ, R234 ;  /* 0x000000ffffeb7224 */ /* 0x000fe200078e00ea */
[----:B------:R-:W-:Y:S01]  /*16fc0*/  MOV R205, R238 ;  /* 0x000000ee00cd7202 */ /* 0x000fe20000000f00 */
[----:B------:R-:W-:Y:S01]  /*16fd0*/  IMAD.MOV.U32 R234, RZ, RZ, R233 ;  /* 0x000000ffffea7224 */ /* 0x000fe200078e00e9 */
[----:B------:R-:W-:Y:S01]  /*16fe0*/  LEA R182, P1, R206, R0, 0x2 ;  /* 0x00000000ceb67211 */ /* 0x000fe200078210ff */
[----:B------:R-:W-:Y:S01]  /*16ff0*/  IMAD.MOV.U32 R233, RZ, RZ, R232 ;  /* 0x000000ffffe97224 */ /* 0x000fe200078e00e8 */
[----:B------:R-:W-:Y:S01]  /*17000*/  MOV R232, R230 ;  /* 0x000000e600e87202 */ /* 0x000fe20000000f00 */
[----:B------:R-:W-:-:S02]  /*17010*/  IMAD.MOV.U32 R238, RZ, RZ, R237 ;  /* 0x000000ffffee7224 */ /* 0x000fc400078e00ed */
[----:B------:R-:W-:Y:S02]  /*17020*/  IMAD.MOV.U32 R230, RZ, RZ, R229 ;  /* 0x000000ffffe67224 */ /* 0x000fe400078e00e5 */
[----:B------:R-:W-:Y:S02]  /*17030*/  IMAD.MOV.U32 R237, RZ, RZ, R236 ;  /* 0x000000ffffed7224 */ /* 0x000fe400078e00ec */
[----:B------:R-:W-:Y:S02]  /*17040*/  IMAD.MOV.U32 R229, RZ, RZ, R228 ;  /* 0x000000ffffe57224 */ /* 0x000fe400078e00e4 */
[----:B------:R-:W-:Y:S01]  /*17050*/  IMAD.MOV.U32 R236, RZ, RZ, R235 ;  /* 0x000000ffffec7224 */ /* 0x000fe200078e00eb */
[----:B------:R-:W-:Y:S01]  /*17060*/  LEA.HI.X.SX32 R183, R206, R250, 0x2, P1 ;  /* 0x000000faceb77211 */ /* 0x000fe200008f16ff */
[----:B------:R-:W-:Y:S02]  /*17070*/  IMAD.MOV.U32 R235, RZ, RZ, R234 ;  /* 0x000000ffffeb7224 */ /* 0x000fe400078e00ea */
[----:B------:R-:W-:-:S02]  /*17080*/  IMAD.MOV.U32 R228, RZ, RZ, R227 ;  /* 0x000000ffffe47224 */ /* 0x000fc400078e00e3 */
[----:B------:R-:W-:Y:S01]  /*17090*/  IMAD.MOV.U32 R234, RZ, RZ, R233 ;  /* 0x000000ffffea7224 */ /* 0x000fe200078e00e9 */
[----:B-1----:R-:W-:Y:S01]  /*170a0*/  LEA R184, P6, R207, R0, 0x2 ;  /* 0x00000000cfb87211 */ /* 0x002fe200078c10ff */
[----:B------:R-:W-:Y:S02]  /*170b0*/  IMAD.MOV.U32 R227, RZ, RZ, R225 ;  /* 0x000000ffffe37224 */ /* 0x000fe400078e00e1 */
[----:B------:R-:W-:Y:S02]  /*170c0*/  IMAD.MOV.U32 R233, RZ, RZ, R232 ;  /* 0x000000ffffe97224 */ /* 0x000fe400078e00e8 */
[----:B------:R-:W-:Y:S01]  /*170d0*/  IMAD.MOV.U32 R206, RZ, RZ, R238 ;  /* 0x000000ffffce7224 */ /* 0x000fe200078e00ee */
[----:B------:R-:W-:Y:S01]  /*170e0*/  MOV R238, R237 ;  /* 0x000000ed00ee7202 */ /* 0x000fe20000000f00 */
[----:B------:R-:W-:Y:S01]  /*170f0*/  IMAD.MOV.U32 R232, RZ, RZ, R230 ;  /* 0x000000ffffe87224 */ /* 0x000fe200078e00e6 */
[----:B------:R-:W-:Y:S01]  /*17100*/  MOV R230, R229 ;  /* 0x000000e500e67202 */ /* 0x000fe20000000f00 */
[----:B------:R-:W-:-:S02]  /*17110*/  IMAD R38, R38, c[0x0][0x190], RZ ;  /* 0x0000640026267a24 */ /* 0x000fc400078e02ff */
[----:B------:R-:W-:Y:S02]  /*17120*/  IMAD.MOV.U32 R225, RZ, RZ, R224 ;  /* 0x000000ffffe17224 */ /* 0x000fe400078e00e0 */
[----:B------:R-:W-:Y:S02]  /*17130*/  IMAD.MOV.U32 R237, RZ, RZ, R236 ;  /* 0x000000ffffed7224 */ /* 0x000fe400078e00ec */
[----:B---3--:R-:W-:Y:S02]  /*17140*/  IMAD.MOV.U32 R224, RZ, RZ, R220 ;  /* 0x000000ffffe07224 */ /* 0x008fe400078e00dc */
[----:B------:R-:W-:Y:S02]  /*17150*/  IMAD.MOV.U32 R229, RZ, RZ, R228 ;  /* 0x000000ffffe57224 */ /* 0x000fe400078e00e4 */
[----:B------:R-:W-:Y:S01]  /*17160*/  IMAD.MOV.U32 R236, RZ, RZ, R235 ;  /* 0x000000ffffec7224 */ /* 0x000fe200078e00eb */
[----:B------:R-:W-:Y:S01]  /*17170*/  LEA.HI.X.SX32 R185, R207, R250, 0x2, P6 ;  /* 0x000000facfb97211 */ /* 0x000fe200030f16ff */
[----:B------:R-:W-:-:S02]  /*17180*/  IMAD R8, R82, c[0x0][0x190], RZ ;  /* 0x0000640052087a24 */ /* 0x000fc400078e02ff */
[----:B------:R-:W-:Y:S02]  /*17190*/  IMAD.MOV.U32 R228, RZ, RZ, R227 ;  /* 0x000000ffffe47224 */ /* 0x000fe400078e00e3 */
[----:B------:R-:W-:Y:S02]  /*171a0*/  IMAD.MOV.U32 R235, RZ, RZ, R234 ;  /* 0x000000ffffeb7224 */ /* 0x000fe400078e00ea */
[----:B------:R-:W-:Y:S02]  /*171b0*/  IMAD R82, R219, c[0x0][0x190], RZ ;  /* 0x00006400db527a24 */ /* 0x000fe400078e02ff */
[----:B------:R-:W-:Y:S02]  /*171c0*/  IMAD.MOV.U32 R234, RZ, RZ, R233 ;  /* 0x000000ffffea7224 */ /* 0x000fe400078e00e9 */
[----:B------:R-:W-:Y:S02]  /*171d0*/  IMAD.MOV.U32 R219, RZ, RZ, R38 ;  /* 0x000000ffffdb7224 */ /* 0x000fe400078e0026 */
[----:B------:R-:W-:-:S02]  /*171e0*/  IMAD.MOV.U32 R227, RZ, RZ, R225 ;  /* 0x000000ffffe37224 */ /* 0x000fc400078e00e1 */
[----:B------:R-:W-:Y:S02]  /*171f0*/  IMAD.MOV.U32 R233, RZ, RZ, R232 ;  /* 0x000000ffffe97224 */ /* 0x000fe400078e00e8 */
[----:B------:R-:W-:Y:S02]  /*17200*/  IMAD.MOV.U32 R207, RZ, RZ, R238 ;  /* 0x000000ffffcf7224 */ /* 0x000fe400078e00ee */
[----:B------:R-:W-:Y:S02]  /*17210*/  IMAD.MOV.U32 R225, RZ, RZ, R224 ;  /* 0x000000ffffe17224 */ /* 0x000fe400078e00e0 */
[----:B------:R-:W-:Y:S02]  /*17220*/  IMAD.MOV.U32 R232, RZ, RZ, R230 ;  /* 0x000000ffffe87224 */ /* 0x000fe400078e00e6 */
[----:B------:R-:W-:Y:S01]  /*17230*/  IMAD.MOV.U32 R238, RZ, RZ, R237 ;  /* 0x000000ffffee7224 */ /* 0x000fe200078e00ed */
[----:B------:R1:W-:Y:S01]  /*17240*/  STL.64 [R1+0x1f8], R180 ;  /* 0x0001f8b401007387 */ /* 0x0003e20000100a00 */
[----:B------:R-:W-:Y:S01]  /*17250*/  IMAD.MOV.U32 R230, RZ, RZ, R229 ;  /* 0x000000ffffe67224 */ /* 0x000fe200078e00e5 */
[----:B------:R-:W-:Y:S01]  /*17260*/  MOV R229, R228 ;  /* 0x000000e400e57202 */ /* 0x000fe20000000f00 */
[----:B------:R-:W-:Y:S01]  /*17270*/  IMAD.MOV.U32 R237, RZ, RZ, R236 ;  /* 0x000000ffffed7224 */ /* 0x000fe200078e00ec */
[----:B------:R-:W-:Y:S01]  /*17280*/  MOV R236, R235 ;  /* 0x000000eb00ec7202 */ /* 0x000fe20000000f00 */
[----:B------:R-:W-:-:S02]  /*17290*/  IMAD.MOV.U32 R228, RZ, RZ, R227 ;  /* 0x000000ffffe47224 */ /* 0x000fc400078e00e3 */
[----:B------:R-:W-:Y:S02]  /*172a0*/  IMAD.MOV.U32 R235, RZ, RZ, R234 ;  /* 0x000000ffffeb7224 */ /* 0x000fe400078e00ea */
[----:B------:R-:W-:Y:S02]  /*172b0*/  IMAD.MOV.U32 R227, RZ, RZ, R225 ;  /* 0x000000ffffe37224 */ /* 0x000fe400078e00e1 */
[----:B------:R-:W-:Y:S01]  /*172c0*/  IMAD.MOV.U32 R234, RZ, RZ, R233 ;  /* 0x000000ffffea7224 */ /* 0x000fe200078e00e9 */
[C---:B-1----:R-:W-:Y:S01]  /*172d0*/  LEA R180, P2, R208.reuse, R0, 0x2 ;  /* 0x00000000d0b47211 */ /* 0x042fe200078410ff */
[----:B------:R-:W-:Y:S02]  /*172e0*/  IMAD.MOV.U32 R233, RZ, RZ, R232 ;  /* 0x000000ffffe97224 */ /* 0x000fe400078e00e8 */
[----:B------:R-:W-:Y:S01]  /*172f0*/  IMAD.MOV.U32 R232, RZ, RZ, R230 ;  /* 0x000000ffffe87224 */ /* 0x000fe200078e00e6 */
[----:B------:R-:W-:Y:S01]  /*17300*/  LEA.HI.X.SX32 R181, R208, R250, 0x2, P2 ;  /* 0x000000fad0b57211 */ /* 0x000fe200010f16ff */
[----:B------:R-:W-:-:S02]  /*17310*/  IMAD.MOV.U32 R230, RZ, RZ, R229 ;  /* 0x000000ffffe67224 */ /* 0x000fc400078e00e5 */
[----:B------:R-:W-:Y:S02]  /*17320*/  IMAD.MOV.U32 R229, RZ, RZ, R228 ;  /* 0x000000ffffe57224 */ /* 0x000fe400078e00e4 */
[----:B------:R-:W-:Y:S02]  /*17330*/  IMAD.MOV.U32 R228, RZ, RZ, R227 ;  /* 0x000000ffffe47224 */ /* 0x000fe400078e00e3 */
[----:B--2---:R-:W-:Y:S02]  /*17340*/  IMAD.MOV.U32 R220, RZ, RZ, R216 ;  /* 0x000000ffffdc7224 */ /* 0x004fe400078e00d8 */
[----:B------:R-:W2:Y:S02]  /*17350*/  LDL.LU R216, [R1+0x3a0] ;  /* 0x0003a00001d87983 */ /* 0x000ea40000300800 */
[----:B------:R-:W-:Y:S02]  /*17360*/  IMAD.MOV.U32 R224, RZ, RZ, R220 ;  /* 0x000000ffffe07224 */ /* 0x000fe400078e00dc */
[----:B------:R-:W-:-:S02]  /*17370*/  IMAD.MOV.U32 R220, RZ, RZ, R219 ;  /* 0x000000ffffdc7224 */ /* 0x000fc400078e00db */
[----:B------:R-:W-:Y:S01]  /*17380*/  IMAD.MOV.U32 R225, RZ, RZ, R224 ;  /* 0x000000ffffe17224 */ /* 0x000fe200078e00e0 */
[----:B------:R1:W-:Y:S01]  /*17390*/  STL.64 [R1+0x1f0], R182 ;  /* 0x0001f0b601007387 */ /* 0x0003e20000100a00 */
[----:B------:R-:W-:-:S03]  /*173a0*/  IMAD.MOV.U32 R224, RZ, RZ, R220 ;  /* 0x000000ffffe07224 */ /* 0x000fc600078e00dc */
[----:B------:R-:W3:Y:S01]  /*173b0*/  LDL.LU R219, [R1+0x3c0] ;  /* 0x0003c00001db7983 */ /* 0x000ee20000300800 */
[----:B------:R-:W-:Y:S01]  /*173c0*/  MOV R227, R225 ;  /* 0x000000e100e37202 */ /* 0x000fe20000000f00 */
[----:B------:R-:W-:Y:S02]  /*173d0*/  IMAD.MOV.U32 R225, RZ, RZ, R224 ;  /* 0x000000ffffe17224 */ /* 0x000fe400078e00e0 */
[----:B------:R4:W-:Y:S01]  /*173e0*/  STL.64 [R1+0x1e8], R184 ;  /* 0x0001e8b801007387 */ /* 0x0009e20000100a00 */
[----:B------:R-:W-:-:S03]  /*173f0*/  IMAD.MOV.U32 R224, RZ, RZ, R222 ;  /* 0x000000ffffe07224 */ /* 0x000fc600078e00de */
[----:B------:R-:W2:Y:S04]  /*17400*/  LDL.LU R220, [R1+0x398] ;  /* 0x0003980001dc7983 */ /* 0x000ea80000300800 */
[----:B------:R4:W-:Y:S04]  /*17410*/  STL.64 [R1+0x1e0], R180 ;  /* 0x0001e0b401007387 */ /* 0x0009e80000100a00 */
[----:B------:R-:W2:Y:S01]  /*17420*/  LDL.LU R222, [R1+0x370] ;  /* 0x0003700001de7983 */ /* 0x000ea20000300800 */
[CC--:B-1----:R-:W-:Y:S01]  /*17430*/  LEA R182, P1, R245.reuse, R0.reuse, 0x2 ;  /* 0x00000000f5b67211 */ /* 0x0c2fe200078210ff */
[----:B------:R-:W-:Y:S01]  /*17440*/  IMAD.MOV.U32 R208, RZ, RZ, R238 ;  /* 0x000000ffffd07224 */ /* 0x000fe200078e00ee */
[----:B----4-:R-:W-:Y:S01]  /*17450*/  LEA R184, P6, R244, R0, 0x2 ;  /* 0x00000000f4b87211 */ /* 0x010fe200078c10ff */
[----:B------:R-:W-:Y:S01]  /*17460*/  IMAD.MOV.U32 R238, RZ, RZ, R236 ;  /* 0x000000ffffee7224 */ /* 0x000fe200078e00ec */
[----:B------:R-:W-:Y:S01]  /*17470*/  LEA.HI.X.SX32 R183, R245, R250, 0x2, P1 ;  /* 0x000000faf5b77211 */ /* 0x000fe200008f16ff */
[----:B------:R-:W-:-:S02]  /*17480*/  IMAD.MOV.U32 R245, RZ, RZ, R237 ;  /* 0x000000fffff57224 */ /* 0x000fc400078e00ed */
[----:B------:R-:W-:Y:S01]  /*17490*/  IMAD.MOV.U32 R237, RZ, RZ, R235 ;  /* 0x000000ffffed7224 */ /* 0x000fe200078e00eb */
[----:B------:R-:W-:Y:S01]  /*174a0*/  MOV R235, R233 ;  /* 0x000000e900eb7202 */ /* 0x000fe20000000f00 */
[----:B------:R-:W-:Y:S01]  /*174b0*/  IMAD.MOV.U32 R236, RZ, RZ, R234 ;  /* 0x000000ffffec7224 */ /* 0x000fe200078e00ea */
[----:B------:R-:W-:Y:S01]  /*174c0*/  LEA.HI.X.SX32 R185, R244, R250, 0x2, P6 ;  /* 0x000000faf4b97211 */ /* 0x000fe200030f16ff */
[----:B------:R-:W-:Y:S01]  /*174d0*/  IMAD.MOV.U32 R234, RZ, RZ, R232 ;  /* 0x000000ffffea7224 */ /* 0x000fe200078e00e8 */
[----:B------:R-:W-:Y:S01]  /*174e0*/  LEA R180, P2, R243, R0, 0x2 ;  /* 0x00000000f3b47211 */ /* 0x000fe200078410ff */
[----:B------:R-:W-:Y:S02]  /*174f0*/  IMAD.MOV.U32 R244, RZ, RZ, R238 ;  /* 0x000000fffff47224 */ /* 0x000fe400078e00ee */
[----:B------:R-:W-:Y:S02]  /*17500*/  IMAD.MOV.U32 R233, RZ, RZ, R230 ;  /* 0x000000ffffe97224 */ /* 0x000fe400078e00e6 */
[----:B------:R-:W-:-:S02]  /*17510*/  IMAD.MOV.U32 R232, RZ, RZ, R228 ;  /* 0x000000ffffe87224 */ /* 0x000fc400078e00e4 */
[----:B------:R-:W-:Y:S02]  /*17520*/  IMAD.MOV.U32 R238, RZ, RZ, R237 ;  /* 0x000000ffffee7224 */ /* 0x000fe400078e00ed */
[----:B------:R-:W-:Y:S02]  /*17530*/  IMAD.MOV.U32 R228, RZ, RZ, R224 ;  /* 0x000000ffffe47224 */ /* 0x000fe400078e00e0 */
[----:B------:R-:W-:Y:S01]  /*17540*/  IMAD.MOV.U32 R237, RZ, RZ, R236 ;  /* 0x000000ffffed7224 */ /* 0x000fe200078e00ec */
[----:B------:R-:W-:Y:S01]  /*17550*/  LEA.HI.X.SX32 R181, R243, R250, 0x2, P2 ;  /* 0x000000faf3b57211 */ /* 0x000fe200010f16ff */
[----:B------:R-:W-:Y:S02]  /*17560*/  IMAD.MOV.U32 R236, RZ, RZ, R235 ;  /* 0x000000ffffec7224 */ /* 0x000fe400078e00eb */
[----:B------:R-:W-:Y:S02]  /*17570*/  IMAD.MOV.U32 R235, RZ, RZ, R234 ;  /* 0x000000ffffeb7224 */ /* 0x000fe400078e00ea */
[----:B------:R-:W-:-:S02]  /*17580*/  IMAD.MOV.U32 R230, RZ, RZ, R229 ;  /* 0x000000ffffe67224 */ /* 0x000fc400078e00e5 */
[----:B------:R-:W-:Y:S02]  /*17590*/  IMAD.MOV.U32 R234, RZ, RZ, R233 ;  /* 0x000000ffffea7224 */ /* 0x000fe400078e00e9 */
[----:B------:R-:W-:Y:S01]  /*175a0*/  IMAD.MOV.U32 R243, RZ, RZ, R238 ;  /* 0x000000fffff37224 */ /* 0x000fe200078e00ee */
[----:B------:R1:W-:Y:S01]  /*175b0*/  STL.64 [R1+0x1d8], R182 ;  /* 0x0001d8b601007387 */ /* 0x0003e20000100a00 */
[----:B------:R-:W-:Y:S02]  /*175c0*/  IMAD.MOV.U32 R229, RZ, RZ, R227 ;  /* 0x000000ffffe57224 */ /* 0x000fe400078e00e3 */
[----:B------:R-:W-:Y:S01]  /*175d0*/  IMAD.MOV.U32 R233, RZ, RZ, R232 ;  /* 0x000000ffffe97224 */ /* 0x000fe200078e00e8 */
[----:B------:R-:W-:Y:S01]  /*175e0*/  MOV R232, R228 ;  /* 0x000000e400e87202 */ /* 0x000fe20000000f00 */
[----:B------:R-:W-:Y:S01]  /*175f0*/  IMAD.MOV.U32 R238, RZ, RZ, R237 ;  /* 0x000000ffffee7224 */ /* 0x000fe200078e00ed */
[----:B------:R-:W4:Y:S01]  /*17600*/  LDL.LU R224, [R1+0x384] ;  /* 0x0003840001e07983 */ /* 0x000f220000300800 */
[----:B------:R-:W-:-:S02]  /*17610*/  IMAD.MOV.U32 R237, RZ, RZ, R236 ;  /* 0x000000ffffed7224 */ /* 0x000fc400078e00ec */
[----:B------:R-:W-:Y:S02]  /*17620*/  IMAD.MOV.U32 R236, RZ, RZ, R235 ;  /* 0x000000ffffec7224 */ /* 0x000fe400078e00eb */
[----:B------:R-:W-:Y:S02]  /*17630*/  IMAD.MOV.U32 R235, RZ, RZ, R234 ;  /* 0x000000ffffeb7224 */ /* 0x000fe400078e00ea */
[----:B------:R-:W-:Y:S02]  /*17640*/  IMAD.MOV.U32 R228, RZ, RZ, R226 ;  /* 0x000000ffffe47224 */ /* 0x000fe400078e00e2 */
[----:B------:R-:W-:Y:S01]  /*17650*/  IMAD.MOV.U32 R234, RZ, RZ, R233 ;  /* 0x000000ffffea7224 */ /* 0x000fe200078e00e9 */
[----:B------:R-:W-:Y:S01]  /*17660*/  MOV R233, R232 ;  /* 0x000000e800e97202 */ /* 0x000fe20000000f00 */
[----:B------:R-:W-:Y:S02]  /*17670*/  IMAD.MOV.U32 R232, RZ, RZ, R231 ;  /* 0x000000ffffe87224 */ /* 0x000fe400078e00e7 */
[----:B--2---:R-:W-:Y:S01]  /*17680*/  IMAD.MOV.U32 R227, RZ, RZ, R222 ;  /* 0x000000ffffe37224 */ /* 0x004fe200078e00de */
[----:B------:R-:W-:-:S02]  /*17690*/  MOV R222, R213 ;  /* 0x000000d500de7202 */ /* 0x000fc40000000f00 */
[----:B------:R-:W2:Y:S04]  /*176a0*/  LDL.LU R213, [R1+0x3b8] ;  /* 0x0003b80001d57983 */ /* 0x000ea80000300800 */
[----:B------:R1:W-:Y:S04]  /*176b0*/  STL.64 [R1+0x1d0], R184 ;  /* 0x0001d0b801007387 */ /* 0x0003e80000100a00 */
[----:B------:R-:W2:Y:S04]  /*176c0*/  LDL.LU R226, [R1+0x380] ;  /* 0x0003800001e27983 */ /* 0x000ea80000300800 */
[----:B------:R2:W-:Y:S04]  /*176d0*/  STL.64 [R1+0x1c8], R180 ;  /* 0x0001c8b401007387 */ /* 0x0005e80000100a00 */
[----:B------:R-:W2:Y:S01]  /*176e0*/  LDL.LU R231, [R1+0x3d4] ;  /* 0x0003d40001e77983 */ /* 0x000ea20000300800 */
[----:B-1----:R-:W-:-:S04]  /*176f0*/  LEA R182, P1, R242, R0, 0x2 ;  /* 0x00000000f2b67211 */ /* 0x002fc800078210ff */
[----:B------:R-:W-:Y:S01]  /*17700*/  LEA.HI.X.SX32 R183, R242, R250, 0x2, P1 ;  /* 0x000000faf2b77211 */ /* 0x000fe200008f16ff */
[----:B------:R-:W-:Y:S02]  /*17710*/  IMAD.MOV.U32 R242, RZ, RZ, R238 ;  /* 0x000000fffff27224 */ /* 0x000fe400078e00ee */
[----:B------:R-:W-:Y:S02]  /*17720*/  IMAD.MOV.U32 R238, RZ, RZ, R237 ;  /* 0x000000ffffee7224 */ /* 0x000fe400078e00ed */
[----:B------:R-:W-:Y:S02]  /*17730*/  IMAD.MOV.U32 R237, RZ, RZ, R236 ;  /* 0x000000ffffed7224 */ /* 0x000fe400078e00ec */
[----:B------:R-:W-:Y:S02]  /*17740*/  IMAD.MOV.U32 R236, RZ, RZ, R235 ;  /* 0x000000ffffec7224 */ /* 0x000fe400078e00eb */
[----:B------:R-:W-:Y:S02]  /*17750*/  IMAD.MOV.U32 R235, RZ, RZ, R234 ;  /* 0x000000ffffeb7224 */ /* 0x000fe400078e00ea */
[----:B------:R-:W-:Y:S01]  /*17760*/  IMAD.MOV.U32 R234, RZ, RZ, R233 ;  /* 0x000000ffffea7224 */ /* 0x000fe200078e00e9 */
[----:B------:R-:W-:Y:S01]  /*17770*/  MOV R233, R232 ;  /* 0x000000e800e97202 */ /* 0x000fe20000000f00 */
[----:B------:R1:W-:Y:S01]  /*17780*/  STL.64 [R1+0x1c0], R182 ;  /* 0x0001c0b601007387 */ /* 0x0003e20000100a00 */
[----:B--2---:R-:W-:-:S03]  /*17790*/  IMAD.MOV.U32 R232, RZ, RZ, R231 ;  /* 0x000000ffffe87224 */ /* 0x004fc600078e00e7 */
[----:B------:R-:W2:Y:S01]  /*177a0*/  LDL.LU R231, [R1+0x3ec] ;  /* 0x0003ec0001e77983 */ /* 0x000ea20000300800 */
[CC--:B------:R-:W-:Y:S02]  /*177b0*/  LEA R184, P6, R201.reuse, R0.reuse, 0x2 ;  /* 0x00000000c9b87211 */ /* 0x0c0fe400078c10ff */
[C---:B------:R-:W-:Y:S02]  /*177c0*/  LEA R180, P2, R202.reuse, R0, 0x2 ;  /* 0x00000000cab47211 */ /* 0x040fe400078410ff */
[-C--:B------:R-:W-:Y:S02]  /*177d0*/  LEA.HI.X.SX32 R185, R201, R250.reuse, 0x2, P6 ;  /* 0x000000fac9b97211 */ /* 0x080fe400030f16ff */
[----:B------:R-:W-:Y:S02]  /*177e0*/  LEA.HI.X.SX32 R181, R202, R250, 0x2, P2 ;  /* 0x000000facab57211 */ /* 0x000fe400010f16ff */
[C---:B-1----:R-:W-:Y:S01]  /*177f0*/  LEA R182, P1, R203.reuse, R0, 0x2 ;  /* 0x00000000cbb67211 */ /* 0x042fe200078210ff */
[----:B------:R1:W-:Y:S03]  /*17800*/  STL.64 [R1+0x1b8], R184 ;  /* 0x0001b8b801007387 */ /* 0x0003e60000100a00 */
[----:B------:R-:W-:Y:S01]  /*17810*/  LEA.HI.X.SX32 R183, R203, R250, 0x2, P1 ;  /* 0x000000facbb77211 */ /* 0x000fe200008f16ff */
[----:B------:R3:W-:Y:S04]  /*17820*/  STL.64 [R1+0x1b0], R180 ;  /* 0x0001b0b401007387 */ /* 0x0007e80000100a00 */
[----:B------:R4:W-:Y:S01]  /*17830*/  STL.64 [R1+0x1a8], R182 ;  /* 0x0001a8b601007387 */ /* 0x0009e20000100a00 */
[----:B-1----:R-:W-:-:S02]  /*17840*/  LEA R184, P6, R241, R0, 0x2 ;  /* 0x00000000f1b87211 */ /* 0x002fc400078c10ff */
[----:B---3--:R-:W-:Y:S02]  /*17850*/  LEA R180, P2, R239, R0, 0x2 ;  /* 0x00000000efb47211 */ /* 0x008fe400078410ff */
[-C--:B------:R-:W-:Y:S01]  /*17860*/  LEA.HI.X.SX32 R185, R241, R250.reuse, 0x2, P6 ;  /* 0x000000faf1b97211 */ /* 0x080fe200030f16ff */
[----:B------:R-:W-:Y:S01]  /*17870*/  IMAD.MOV.U32 R241, RZ, RZ, R237 ;  /* 0x000000fffff17224 */ /* 0x000fe200078e00ed */
[----:B------:R-:W-:Y:S01]  /*17880*/  LEA.HI.X.SX32 R181, R239, R250, 0x2, P2 ;  /* 0x000000faefb57211 */ /* 0x000fe200010f16ff */
[----:B------:R-:W-:Y:S01]  /*17890*/  IMAD.MOV.U32 R239, RZ, RZ, R238 ;  /* 0x000000ffffef7224 */ /* 0x000fe200078e00ee */
[C---:B----4-:R-:W-:Y:S01]  /*178a0*/  LEA R182, P1, R240.reuse, R0, 0x2 ;  /* 0x00000000f0b67211 */ /* 0x050fe200078210ff */
[----:B------:R-:W-:Y:S02]  /*178b0*/  IMAD.MOV.U32 R238, RZ, RZ, R236 ;  /* 0x000000ffffee7224 */ /* 0x000fe400078e00ec */
[----:B------:R-:W-:Y:S02]  /*178c0*/  IMAD.MOV.U32 R237, RZ, RZ, R235 ;  /* 0x000000ffffed7224 */ /* 0x000fe400078e00eb */
[----:B------:R-:W-:Y:S01]  /*178d0*/  IMAD.MOV.U32 R235, RZ, RZ, R234 ;  /* 0x000000ffffeb7224 */ /* 0x000fe200078e00ea */
[----:B------:R-:W-:Y:S01]  /*178e0*/  MOV R234, R223 ;  /* 0x000000df00ea7202 */ /* 0x000fe20000000f00 */
[----:B------:R1:W-:Y:S01]  /*178f0*/  STL.64 [R1+0x1a0], R184 ;  /* 0x0001a0b801007387 */ /* 0x0003e20000100a00 */
[----:B------:R-:W-:Y:S01]  /*17900*/  LEA.HI.X.SX32 R183, R240, R250, 0x2, P1 ;  /* 0x000000faf0b77211 */ /* 0x000fe200008f16ff */
[----:B------:R-:W-:-:S02]  /*17910*/  IMAD.MOV.U32 R240, RZ, RZ, R238 ;  /* 0x000000fffff07224 */ /* 0x000fc400078e00ee */
[----:B------:R3:W-:Y:S01]  /*17920*/  STL.64 [R1+0x198], R180 ;  /* 0x000198b401007387 */ /* 0x0007e20000100a00 */
[----:B------:R-:W-:Y:S02]  /*17930*/  IMAD.MOV.U32 R238, RZ, RZ, R237 ;  /* 0x000000ffffee7224 */ /* 0x000fe400078e00ed */
[----:B------:R-:W-:Y:S02]  /*17940*/  IMAD.MOV.U32 R223, RZ, RZ, R215 ;  /* 0x000000ffffdf7224 */ /* 0x000fe400078e00d7 */
[----:B--2---:R-:W-:Y:S02]  /*17950*/  IMAD.MOV.U32 R236, RZ, RZ, R231 ;  /* 0x000000ffffec7224 */ /* 0x004fe400078e00e7 */
[----:B------:R-:W-:Y:S02]  /*17960*/  IMAD.MOV.U32 R231, RZ, RZ, R221 ;  /* 0x000000ffffe77224 */ /* 0x000fe400078e00dd */
[----:B------:R-:W-:Y:S02]  /*17970*/  IMAD.MOV.U32 R221, RZ, RZ, R210 ;  /* 0x000000ffffdd7224 */ /* 0x000fe400078e00d2 */
[----:B------:R-:W2:Y:S01]  /*17980*/  LDL.LU R210, [R1+0x3b0] ;  /* 0x0003b00001d27983 */ /* 0x000ea20000300800 */
[----:B------:R-:W-:-:S02]  /*17990*/  IMAD.MOV.U32 R237, RZ, RZ, R236 ;  /* 0x000000ffffed7224 */ /* 0x000fc400078e00ec */
[----:B------:R-:W-:Y:S01]  /*179a0*/  IMAD.MOV.U32 R236, RZ, RZ, R234 ;  /* 0x000000ffffec7224 */ /* 0x000fe200078e00ea */
[----:B------:R-:W4:Y:S01]  /*179b0*/  LDL.LU R215, [R1+0x35c] ;  /* 0x00035c0001d77983 */ /* 0x000f220000300800 */
[----:B------:R-:W-:-:S03]  /*179c0*/  MOV R234, R231 ;  /* 0x000000e700ea7202 */ /* 0x000fc60000000f00 */
[----:B------:R3:W-:Y:S04]  /*179d0*/  STL.64 [R1+0x190], R182 ;  /* 0x000190b601007387 */ /* 0x0007e80000100a00 */
[----:B------:R-:W2:Y:S01]  /*179e0*/  LDL.LU R231, [R1+0x3cc] ;  /* 0x0003cc0001e77983 */ /* 0x000ea20000300800 */
[----:B-1----:R-:W-:-:S04]  /*179f0*/  LEA R184, P6, R204, R0, 0x2 ;  /* 0x00000000ccb87211 */ /* 0x002fc800078c10ff */
[----:B------:R-:W-:Y:S02]  /*17a00*/  LEA.HI.X.SX32 R185, R204, R250, 0x2, P6 ;  /* 0x000000faccb97211 */ /* 0x000fe400030f16ff */
[CC--:B---3--:R-:W-:Y:S02]  /*17a10*/  LEA R180, P2, R205.reuse, R0.reuse, 0x2 ;  /* 0x00000000cdb47211 */ /* 0x0c8fe400078410ff */
[C---:B------:R-:W-:Y:S01]  /*17a20*/  LEA R182, P1, R206.reuse, R0, 0x2 ;  /* 0x00000000ceb67211 */ /* 0x040fe200078210ff */
[----:B------:R1:W-:Y:S01]  /*17a30*/  STL.64 [R1+0x188], R184 ;  /* 0x000188b801007387 */ /* 0x0003e20000100a00 */
[-C--:B------:R-:W-:Y:S02]  /*17a40*/  LEA.HI.X.SX32 R181, R205, R250.reuse, 0x2, P2 ;  /* 0x000000facdb57211 */ /* 0x080fe400010f16ff */
[----:B------:R-:W-:-:S03]  /*17a50*/  LEA.HI.X.SX32 R183, R206, R250, 0x2, P1 ;  /* 0x000000faceb77211 */ /* 0x000fc600008f16ff */
[----:B------:R3:W-:Y:S01]  /*17a60*/  STL.64 [R1+0x180], R180 ;  /* 0x000180b401007387 */ /* 0x0007e20000100a00 */
[----:B-1----:R-:W-:-:S04]  /*17a70*/  LEA R184, P6, R207, R0, 0x2 ;  /* 0x00000000cfb87211 */ /* 0x002fc800078c10ff */
[----:B------:R-:W-:Y:S01]  /*17a80*/  LEA.HI.X.SX32 R185, R207, R250, 0x2, P6 ;  /* 0x000000facfb97211 */ /* 0x000fe200030f16ff */
[----:B------:R1:W-:Y:S01]  /*17a90*/  STL.64 [R1+0x178], R182 ;  /* 0x000178b601007387 */ /* 0x0003e20000100a00 */
[----:B---3--:R-:W-:-:S03]  /*17aa0*/  LEA R180, P2, R208, R0, 0x2 ;  /* 0x00000000d0b47211 */ /* 0x008fc600078410ff */
[----:B------:R3:W-:Y:S01]  /*17ab0*/  STL.64 [R1+0x170], R184 ;  /* 0x000170b801007387 */ /* 0x0007e20000100a00 */
[----:B------:R-:W-:Y:S02]  /*17ac0*/  LEA.HI.X.SX32 R181, R208, R250, 0x2, P2 ;  /* 0x000000fad0b57211 */ /* 0x000fe400010f16ff */
[CC--:B-1----:R-:W-:Y:S02]  /*17ad0*/  LEA R182, P1, R245.reuse, R0.reuse, 0x2 ;  /* 0x00000000f5b67211 */ /* 0x0c2fe400078210ff */
[C---:B---3--:R-:W-:Y:S02]  /*17ae0*/  LEA R184, P6, R244.reuse, R0, 0x2 ;  /* 0x00000000f4b87211 */ /* 0x048fe400078c10ff */
[-C--:B------:R-:W-:Y:S02]  /*17af0*/  LEA.HI.X.SX32 R183, R245, R250.reuse, 0x2, P1 ;  /* 0x000000faf5b77211 */ /* 0x080fe400008f16ff */
[----:B------:R-:W-:Y:S01]  /*17b00*/  LEA.HI.X.SX32 R185, R244, R250, 0x2, P6 ;  /* 0x000000faf4b97211 */ /* 0x000fe200030f16ff */
[----:B------:R1:W-:Y:S04]  /*17b10*/  STL.64 [R1+0x168], R180 ;  /* 0x000168b401007387 */ /* 0x0003e80000100a00 */
[----:B------:R3:W-:Y:S04]  /*17b20*/  STL.64 [R1+0x160], R182 ;  /* 0x000160b601007387 */ /* 0x0007e80000100a00 */
[----:B------:R3:W-:Y:S01]  /*17b30*/  STL.64 [R1+0x158], R184 ;  /* 0x000158b801007387 */ /* 0x0007e20000100a00 */
[----:B-1----:R-:W-:-:S02]  /*17b40*/  LEA R180, P2, R243, R0, 0x2 ;  /* 0x00000000f3b47211 */ /* 0x002fc400078410ff */
[C---:B---3--:R-:W-:Y:S02]  /*17b50*/  LEA R182, P1, R242.reuse, R0, 0x2 ;  /* 0x00000000f2b67211 */ /* 0x048fe400078210ff */
[----:B------:R-:W-:Y:S02]  /*17b60*/  LEA.HI.X.SX32 R181, R243, R250, 0x2, P2 ;  /* 0x000000faf3b57211 */ /* 0x000fe400010f16ff */
[C---:B------:R-:W-:Y:S02]  /*17b70*/  LEA R184, P6, R241.reuse, R0, 0x2 ;  /* 0x00000000f1b87211 */ /* 0x040fe400078c10ff */
        /* <DEDUP_REMOVED lines=12> */
[----:B------:R-:W-:Y:S04]  /*17c40*/  STL.64 [R1+0x130], R182 ;  /* 0x000130b601007387 */ /* 0x000fe80000100a00 */
[----:B------:R3:W-:Y:S01]  /*17c50*/  STL.64 [R1+0x128], R184 ;  /* 0x000128b801007387 */ /* 0x0007e20000100a00 */
[----:B-1----:R-:W-:Y:S01]  /*17c60*/  LEA R180, P2, R237, R0, 0x2 ;  /* 0x00000000edb47211 */ /* 0x002fe200078410ff */
[----:B------:R-:W-:-:S03]  /*17c70*/  IMAD R25, R89, c[0x0][0x190], RZ ;  /* 0x0000640059197a24 */ /* 0x000fc600078e02ff */
[----:B------:R-:W-:Y:S02]  /*17c80*/  LEA.HI.X.SX32 R181, R237, R250, 0x2, P2 ;  /* 0x000000faedb57211 */ /* 0x000fe400010f16ff */
[-C--:B------:R-:W-:Y:S02]  /*17c90*/  LEA R186, P2, R234, R0.reuse, 0x2 ;  /* 0x00000000eaba7211 */ /* 0x080fe400078410ff */
[CC--:B---3--:R-:W-:Y:S01]  /*17ca0*/  LEA R184, P6, R235.reuse, R0.reuse, 0x2 ;  /* 0x00000000ebb87211 */ /* 0x0c8fe200078c10ff */
[----:B------:R-:W-:Y:S01]  /*17cb0*/  IMAD R89, R218, c[0x0][0x190], RZ ;  /* 0x00006400da597a24 */ /* 0x000fe200078e02ff */
[----:B------:R-:W-:Y:S01]  /*17cc0*/  LEA R182, P1, R236, R0, 0x2 ;  /* 0x00000000ecb67211 */ /* 0x000fe200078210ff */
[----:B------:R-:W-:Y:S01]  /*17cd0*/  IMAD R39, R190, c[0x0][0x190], RZ ;  /* 0x00006400be277a24 */ /* 0x000fe200078e02ff */
[----:B------:R-:W-:Y:S02]  /*17ce0*/  LEA.HI.X.SX32 R185, R235, R250, 0x2, P6 ;  /* 0x000000faebb97211 */ /* 0x000fe400030f16ff */
[----:B------:R-:W-:Y:S01]  /*17cf0*/  MOV R218, R41 ;  /* 0x0000002900da7202 */ /* 0x000fe20000000f00 */
[----:B------:R-:W-:Y:S01]  /*17d00*/  IMAD R41, R192, c[0x0][0x190], RZ ;  /* 0x00006400c0297a24 */ /* 0x000fe200078e02ff */
[----:B------:R-:W-:-:S02]  /*17d10*/  LEA R190, P6, R232, R0, 0x2 ;  /* 0x00000000e8be7211 */ /* 0x000fc400078c10ff */
[-C--:B------:R-:W-:Y:S01]  /*17d20*/  LEA.HI.X.SX32 R187, R234, R250.reuse, 0x2, P2 ;  /* 0x000000faeabb7211 */ /* 0x080fe200010f16ff */
[----:B------:R-:W-:Y:S01]  /*17d30*/  IMAD R38, R191, c[0x0][0x190], RZ ;  /* 0x00006400bf267a24 */ /* 0x000fe200078e02ff */
[----:B------:R-:W-:Y:S01]  /*17d40*/  LEA.HI.X.SX32 R183, R236, R250, 0x2, P1 ;  /* 0x000000faecb77211 */ /* 0x000fe200008f16ff */
[----:B------:R-:W-:Y:S01]  /*17d50*/  IMAD R51, R196, c[0x0][0x190], RZ ;  /* 0x00006400c4337a24 */ /* 0x000fe200078e02ff */
[----:B------:R-:W-:Y:S01]  /*17d60*/  LEA R188, P1, R233, R0, 0x2 ;  /* 0x00000000e9bc7211 */ /* 0x000fe200078210ff */
        /* <DEDUP_REMOVED lines=9> */
[----:B------:R-:W-:-:S02]  /*17e00*/  LEA.HI.X.SX32 R197, R225, R250, 0x2, P6 ;  /* 0x000000fae1c57211 */ /* 0x000fc400030f16ff */
[----:B------:R-:W-:Y:S01]  /*17e10*/  LEA R202, P6, R209, R0, 0x2 ;  /* 0x00000000d1ca7211 */ /* 0x000fe200078c10ff */
[----:B------:R-:W-:Y:S01]  /*17e20*/  IMAD R46, R195, c[0x0][0x190], RZ ;  /* 0x00006400c32e7a24 */ /* 0x000fe200078e02ff */
[----:B------:R-:W-:Y:S01]  /*17e30*/  LEA.HI.X.SX32 R195, R230, R250, 0x2, P1 ;  /* 0x000000fae6c37211 */ /* 0x000fe200008f16ff */
[----:B------:R-:W-:Y:S01]  /*17e40*/  IMAD R61, R200, c[0x0][0x190], RZ ;  /* 0x00006400c83d7a24 */ /* 0x000fe200078e02ff */
[----:B------:R-:W-:Y:S02]  /*17e50*/  LEA R200, P1, R213, R0, 0x2 ;  /* 0x00000000d5c87211 */ /* 0x000fe400078210ff */
[----:B------:R-:W-:Y:S02]  /*17e60*/  LEA.HI.X.SX32 R203, R209, R250, 0x2, P6 ;  /* 0x000000fad1cb7211 */ /* 0x000fe400030f16ff */
[----:B------:R-:W-:Y:S02]  /*17e70*/  LEA R208, P6, R214, R0, 0x2 ;  /* 0x00000000d6d07211 */ /* 0x000fe400078c10ff */
[----:B------:R-:W-:Y:S01]  /*17e80*/  LEA.HI.X.SX32 R201, R213, R250, 0x2, P1 ;  /* 0x000000fad5c97211 */ /* 0x000fe200008f16ff */
[----:B------:R-:W-:Y:S01]  /*17e90*/  IMAD.MOV.U32 R242, RZ, RZ, R211 ;  /* 0x000000fffff27224 */ /* 0x000fe200078e00d3 */
[----:B------:R-:W-:-:S02]  /*17ea0*/  LEA R206, P1, R212, R0, 0x2 ;  /* 0x00000000d4ce7211 */ /* 0x000fc400078210ff */
[----:B------:R-:W-:Y:S02]  /*17eb0*/  LEA.HI.X.SX32 R209, R214, R250, 0x2, P6 ;  /* 0x000000fad6d17211 */ /* 0x000fe400030f16ff */
[----:B------:R-:W-:Y:S02]  /*17ec0*/  LEA R214, P6, R220, R0, 0x2 ;  /* 0x00000000dcd67211 */ /* 0x000fe400078c10ff */
[----:B------:R-:W-:Y:S01]  /*17ed0*/  LEA.HI.X.SX32 R207, R212, R250, 0x2, P1 ;  /* 0x000000fad4cf7211 */ /* 0x000fe200008f16ff */
[----:B------:R-:W-:Y:S01]  /*17ee0*/  IMAD.MOV.U32 R232, RZ, RZ, R227 ;  /* 0x000000ffffe87224 */ /* 0x000fe200078e00e3 */
[C---:B------:R-:W-:Y:S01]  /*17ef0*/  LEA R212, P1, R218.reuse, R0, 0x2 ;  /* 0x00000000dad47211 */ /* 0x040fe200078210ff */
[----:B------:R-:W-:Y:S02]  /*17f00*/  IMAD.MOV.U32 R238, RZ, RZ, R217 ;  /* 0x000000ffffee7224 */ /* 0x000fe400078e00d9 */
[----:B------:R-:W-:Y:S01]  /*17f10*/  IMAD.MOV.U32 R234, RZ, RZ, R223 ;  /* 0x000000ffffea7224 */ /* 0x000fe200078e00df */
[----:B------:R-:W-:Y:S01]  /*17f20*/  LEA.HI.X.SX32 R213, R218, R250, 0x2, P1 ;  /* 0x000000fadad57211 */ /* 0x000fe200008f16ff */
[----:B------:R-:W-:Y:S01]  /*17f30*/  IMAD.MOV.U32 R236, RZ, RZ, R221 ;  /* 0x000000ffffec7224 */ /* 0x000fe200078e00dd */
[----:B------:R-:W-:Y:S01]  /*17f40*/  LEA R218, P1, R224, R0, 0x2 ;  /* 0x00000000e0da7211 */ /* 0x000fe200078210ff */
[----:B------:R-:W-:-:S02]  /*17f50*/  IMAD.MOV.U32 R230, RZ, RZ, R229 ;  /* 0x000000ffffe67224 */ /* 0x000fc400078e00e5 */
[----:B------:R-:W-:Y:S02]  /*17f60*/  IMAD R29, R29, c[0x0][0x190], RZ ;  /* 0x000064001d1d7a24 */ /* 0x000fe400078e02ff */
[----:B------:R-:W-:Y:S02]  /*17f70*/  IMAD R28, R28, c[0x0][0x190], RZ ;  /* 0x000064001c1c7a24 */ /* 0x000fe400078e02ff */
[----:B------:R-:W-:Y:S02]  /*17f80*/  IMAD R12, R12, c[0x0][0x190], RZ ;  /* 0x000064000c0c7a24 */ /* 0x000fe400078e02ff */
[----:B------:R-:W-:Y:S01]  /*17f90*/  IMAD R30, R30, c[0x0][0x190], RZ ;  /* 0x000064001e1e7a24 */ /* 0x000fe200078e02ff */
[----:B--2---:R-:W-:-:S04]  /*17fa0*/  LEA R192, P2, R231, R0, 0x2 ;  /* 0x00000000e7c07211 */ /* 0x004fc800078410ff */
[----:B------:R-:W-:Y:S02]  /*17fb0*/  LEA.HI.X.SX32 R193, R231, R250, 0x2, P2 ;  /* 0x000000fae7c17211 */ /* 0x000fe400010f16ff */
[----:B------:R-:W-:-:S04]  /*17fc0*/  LEA R198, P2, R219, R0, 0x2 ;  /* 0x00000000dbc67211 */ /* 0x000fc800078410ff */
[----:B------:R-:W-:Y:S02]  /*17fd0*/  LEA.HI.X.SX32 R199, R219, R250, 0x2, P2 ;  /* 0x000000fadbc77211 */ /* 0x000fe400010f16ff */
[----:B------:R-:W-:-:S04]  /*17fe0*/  LEA R204, P2, R210, R0, 0x2 ;  /* 0x00000000d2cc7211 */ /* 0x000fc800078410ff */
[----:B------:R-:W-:Y:S02]  /*17ff0*/  LEA.HI.X.SX32 R205, R210, R250, 0x2, P2 ;  /* 0x000000fad2cd7211 */ /* 0x000fe400010f16ff */
[----:B------:R-:W-:Y:S01]  /*18000*/  LEA R210, P2, R216, R0, 0x2 ;  /* 0x00000000d8d27211 */ /* 0x000fe200078410ff */
[----:B----4-:R-:W-:-:S03]  /*18010*/  IMAD.MOV.U32 R240, RZ, RZ, R215 ;  /* 0x000000fffff07224 */ /* 0x010fc600078e00d7 */
[----:B------:R-:W-:Y:S02]  /*18020*/  LEA.HI.X.SX32 R211, R216, R250, 0x2, P2 ;  /* 0x000000fad8d37211 */ /* 0x000fe400010f16ff */
[----:B------:R-:W-:Y:S02]  /*18030*/  LEA R216, P2, R222, R0, 0x2 ;  /* 0x00000000ded87211 */ /* 0x000fe400078410ff */
[----:B------:R-:W-:Y:S02]  /*18040*/  LEA.HI.X.SX32 R215, R220, R250, 0x2, P6 ;  /* 0x000000fadcd77211 */ /* 0x000fe400030f16ff */
[----:B------:R-:W-:Y:S02]  /*18050*/  LEA R220, P6, R226, R0, 0x2 ;  /* 0x00000000e2dc7211 */ /* 0x000fe400078c10ff */
[----:B------:R-:W-:Y:S02]  /*18060*/  LEA.HI.X.SX32 R217, R222, R250, 0x2, P2 ;  /* 0x000000faded97211 */ /* 0x000fe400010f16ff */
[----:B------:R-:W-:-:S02]  /*18070*/  LEA R222, P2, R228, R0, 0x2 ;  /* 0x00000000e4de7211 */ /* 0x000fc400078410ff */
        /* <DEDUP_REMOVED lines=18> */
[-C--:B------:R-:W-:Y:S02]  /*181a0*/  LEA.HI.X.SX32 R239, R29, R250.reuse, 0x2, P6 ;  /* 0x000000fa1def7211 */ /* 0x080fe400030f16ff */
[----:B------:R-:W-:Y:S02]  /*181b0*/  MOV R29, R13 ;  /* 0x0000000d001d7202 */ /* 0x000fe40000000f00 */
[----:B------:R-:W-:Y:S02]  /*181c0*/  LEA.HI.X.SX32 R241, R28, R250, 0x2, P2 ;  /* 0x000000fa1cf17211 */ /* 0x000fe400010f16ff */
[----:B------:R-:W-:Y:S01]  /*181d0*/  LEA R28, P2, R5, R0, 0x2 ;  /* 0x00000000051c7211 */ /* 0x000fe200078410ff */
[----:B------:R-:W-:Y:S01]  /*181e0*/  IMAD.MOV.U32 R13, RZ, RZ, R31 ;  /* 0x000000ffff0d7224 */ /* 0x000fe200078e001f */
[----:B------:R-:W-:Y:S01]  /*181f0*/  LEA.HI.X.SX32 R237, R242, R250, 0x2, P1 ;  /* 0x000000faf2ed7211 */ /* 0x000fe200008f16ff */
[----:B------:R-:W-:Y:S01]  /*18200*/  IMAD.MOV.U32 R31, RZ, RZ, R29 ;  /* 0x000000ffff1f7224 */ /* 0x000fe200078e001d */
[----:B------:R-:W-:-:S02]  /*18210*/  LEA R242, P1, R12, R0, 0x2 ;  /* 0x000000000cf27211 */ /* 0x000fc400078210ff */
[-C--:B------:R-:W-:Y:S02]  /*18220*/  LEA.HI.X.SX32 R29, R5, R250.reuse, 0x2, P2 ;  /* 0x000000fa051d7211 */ /* 0x080fe400010f16ff */
[----:B------:R-:W-:Y:S01]  /*18230*/  LEA.HI.X.SX32 R243, R12, R250, 0x2, P1 ;  /* 0x000000fa0cf37211 */ /* 0x000fe200008f16ff */
[----:B------:R-:W2:Y:S01]  /*18240*/  LDL.LU R5, [R1+0x18b8] ;  /* 0x0018b80001057983 */ /* 0x000ea20000300800 */
[-C--:B------:R-:W-:Y:S02]  /*18250*/  LEA R12, P1, R176, R0.reuse, 0x2 ;  /* 0x00000000b00c7211 */ /* 0x080fe400078210ff */
[C---:B------:R-:W-:Y:S01]  /*18260*/  LEA R244, P6, R30.reuse, R0, 0x2 ;  /* 0x000000001ef47211 */ /* 0x040fe200078c10ff */
[----:B------:R1:W-:Y:S03]  /*18270*/  STL.64 [R1+0x278], R28 ;  /* 0x0002781c01007387 */ /* 0x0003e60000100a00 */
[----:B------:R-:W-:-:S02]  /*18280*/  LEA.HI.X.SX32 R245, R30, R250, 0x2, P6 ;  /* 0x000000fa1ef57211 */ /* 0x000fc400030f16ff */
[C---:B------:R-:W-:Y:S01]  /*18290*/  LEA R30, P6, R177.reuse, R0, 0x2 ;  /* 0x00000000b11e7211 */ /* 0x040fe200078c10ff */
[----:B-1----:R-:W-:Y:S01]  /*182a0*/  IMAD.MOV.U32 R29, RZ, RZ, R13 ;  /* 0x000000ffff1d7224 */ /* 0x002fe200078e000d */
[----:B------:R-:W-:Y:S02]  /*182b0*/  LEA.HI.X.SX32 R13, R176, R250, 0x2, P1 ;  /* 0x000000fab00d7211 */ /* 0x000fe400008f16ff */
[----:B------:R1:W5:Y:S04]  /*182c0*/  LDL.LU R176, [R1+0x18b4] ;  /* 0x0018b40001b07983 */ /* 0x0003680000300800 */
[----:B------:R3:W-:Y:S01]  /*182d0*/  STL.64 [R1+0x280], R12 ;  /* 0x0002800c01007387 */ /* 0x0007e20000100a00 */
[----:B------:R-:W-:Y:S01]  /*182e0*/  LEA R28, P2, R174, R0, 0x2 ;  /* 0x00000000ae1c7211 */ /* 0x000fe200078410ff */
[----:B---3--:R-:W-:Y:S01]  /*182f0*/  IMAD.MOV.U32 R13, RZ, RZ, R31 ;  /* 0x000000ffff0d7224 */ /* 0x008fe200078e001f */
[----:B------:R-:W-:-:S02]  /*18300*/  LEA.HI.X.SX32 R31, R177, R250, 0x2, P6 ;  /* 0x000000fab11f7211 */ /* 0x000fc400030f16ff */
[----:B------:R1:W5:Y:S04]  /*18310*/  LDL.LU R177, [R1+0x18b0] ;  /* 0x0018b00001b17983 */ /* 0x0003680000300800 */
[----:B------:R3:W-:Y:S01]  /*18320*/  STL.64 [R1+0x288], R30 ;  /* 0x0002881e01007387 */ /* 0x0007e20000100a00 */
[C---:B------:R-:W-:Y:S01]  /*18330*/  LEA R12, P1, R175.reuse, R0, 0x2 ;  /* 0x00000000af0c7211 */ /* 0x040fe200078210ff */
[----:B---3--:R-:W-:Y:S01]  /*18340*/  IMAD.MOV.U32 R31, RZ, RZ, R29 ;  /* 0x000000ffff1f7224 */ /* 0x008fe200078e001d */
        /* <DEDUP_REMOVED lines=8> */
[----:B------:R-:W-:Y:S01]  /*183d0*/  LEA R28, P2, R173, R0, 0x2 ;  /* 0x00000000ad1c7211 */ /* 0x000fe200078410ff */
[----:B---3--:R-:W-:Y:S01]  /*183e0*/  IMAD.MOV.U32 R13, RZ, RZ, R31 ;  /* 0x000000ffff0d7224 */ /* 0x008fe200078e001f */
[----:B------:R-:W-:Y:S02]  /*183f0*/  LEA.HI.X.SX32 R31, R172, R250, 0x2, P6 ;  /* 0x000000faac1f7211 */ /* 0x000fe400030f16ff */
[----:B------:R1:W5:Y:S04]  /*18400*/  LDL.LU R172, [R1+0x18a4] ;  /* 0x0018a40001ac7983 */ /* 0x0003680000300800 */
[----:B------:R3:W-:Y:S01]  /*18410*/  STL.64 [R1+0x2a0], R30 ;  /* 0x0002a01e01007387 */ /* 0x0007e20000100a00 */
[----:B------:R-:W-:-:S02]  /*18420*/  LEA R12, P1, R178, R0, 0x2 ;  /* 0x00000000b20c7211 */ /* 0x000fc400078210ff */
[----:B---3--:R-:W-:Y:S02]  /*18430*/  MOV R31, R29 ;  /* 0x0000001d001f7202 */ /* 0x008fe40000000f00 */
[----:B------:R-:W-:Y:S02]  /*18440*/  LEA.HI.X.SX32 R29, R173, R250, 0x2, P2 ;  /* 0x000000faad1d7211 */ /* 0x000fe400010f16ff */
[----:B------:R1:W5:Y:S04]  /*18450*/  LDL.LU R173, [R1+0x18a0] ;  /* 0x0018a00001ad7983 */ /* 0x0003680000300800 */
[----:B------:R3:W-:Y:S01]  /*18460*/  STL.64 [R1+0x2a8], R28 ;  /* 0x0002a81c01007387 */ /* 0x0007e20000100a00 */
[----:B------:R-:W-:Y:S01]  /*18470*/  LEA R30, P6, R179, R0, 0x2 ;  /* 0x00000000b31e7211 */ /* 0x000fe200078c10ff */
[----:B---3--:R-:W-:Y:S01]  /*18480*/  IMAD.MOV.U32 R29, RZ, RZ, R13 ;  /* 0x000000ffff1d7224 */ /* 0x008fe200078e000d */
[----:B------:R-:W-:-:S02]  /*18490*/  LEA.HI.X.SX32 R13, R178, R250, 0x2, P1 ;  /* 0x000000fab20d7211 */ /* 0x000fc400008f16ff */
[----:B------:R-:W3:Y:S04]  /*184a0*/  LDL.LU R178, [R1+0x189c] ;  /* 0x00189c0001b27983 */ /* 0x000ee80000300800 */
[----:B------:R4:W-:Y:S01]  /*184b0*/  STL.64 [R1+0x2b0], R12 ;  /* 0x0002b00c01007387 */ /* 0x0009e20000100a00 */
[C---:B------:R-:W-:Y:S01]  /*184c0*/  LEA R28, P2, R2.reuse, R0, 0x2 ;  /* 0x00000000021c7211 */ /* 0x040fe200078410ff */
[----:B----4-:R-:W-:Y:S01]  /*184d0*/  IMAD.MOV.U32 R13, RZ, RZ, R31 ;  /* 0x000000ffff0d7224 */ /* 0x010fe200078e001f */
[----:B------:R-:W-:Y:S02]  /*184e0*/  LEA.HI.X.SX32 R31, R179, R250, 0x2, P6 ;  /* 0x000000fab31f7211 */ /* 0x000fe400030f16ff */
[----:B------:R-:W3:Y:S04]  /*184f0*/  LDL.LU R179, [R1+0x1898] ;  /* 0x0018980001b37983 */ /* 0x000ee80000300800 */
[----:B------:R4:W-:Y:S01]  /*18500*/  STL.64 [R1+0x2b8], R30 ;  /* 0x0002b81e01007387 */ /* 0x0009e20000100a00 */
[----:B------:R-:W-:Y:S01]  /*18510*/  LEA R12, P1, R3, R0, 0x2 ;  /* 0x00000000030c7211 */ /* 0x000fe200078210ff */
[----:B----4-:R-:W-:Y:S01]  /*18520*/  IMAD.MOV.U32 R31, RZ, RZ, R29 ;  /* 0x000000ffff1f7224 */ /* 0x010fe200078e001d */
[----:B------:R-:W-:-:S02]  /*18530*/  LEA.HI.X.SX32 R29, R2, R250, 0x2, P2 ;  /* 0x000000fa021d7211 */ /* 0x000fc400010f16ff */
[----:B------:R1:W5:Y:S04]  /*18540*/  LDL.LU R2, [R1+0x1894] ;  /* 0x0018940001027983 */ /* 0x0003680000300800 */
[----:B------:R4:W-:Y:S01]  /*18550*/  STL.64 [R1+0x2c0], R28 ;  /* 0x0002c01c01007387 */ /* 0x0009e20000100a00 */
[C---:B------:R-:W-:Y:S01]  /*18560*/  LEA R30, P6, R170.reuse, R0, 0x2 ;  /* 0x00000000aa1e7211 */ /* 0x040fe200078c10ff */
[----:B----4-:R-:W-:Y:S01]  /*18570*/  IMAD.MOV.U32 R29, RZ, RZ, R13 ;  /* 0x000000ffff1d7224 */ /* 0x010fe200078e000d */
[----:B------:R-:W-:Y:S02]  /*18580*/  LEA.HI.X.SX32 R13, R3, R250, 0x2, P1 ;  /* 0x000000fa030d7211 */ /* 0x000fe400008f16ff */
[----:B------:R1:W5:Y:S04]  /*18590*/  LDL.LU R3, [R1+0x1890] ;  /* 0x0018900001037983 */ /* 0x0003680000300800 */
        /* <DEDUP_REMOVED lines=16> */
[C---:B------:R-:W-:Y:S02]  /*186a0*/  LEA R28, P2, R166.reuse, R0, 0x2 ;  /* 0x00000000a61c7211 */ /* 0x040fe400078410ff */
[----:B----4-:R-:W-:Y:S02]  /*186b0*/  MOV R13, R31 ;  /* 0x0000001f000d7202 */ /* 0x010fe40000000f00 */
        /* <DEDUP_REMOVED lines=688> */
[----:B------:R-:W-:Y:S01]  /*1b1c0*/  LEA R28, P2, R66, R0, 0x2 ;  /* 0x00000000421c7211 */ /* 0x000fe200078410ff */
[----:B----4-:R-:W-:Y:S01]  /*1b1d0*/  IMAD.MOV.U32 R13, RZ, RZ, R31 ;  /* 0x000000ffff0d7224 */ /* 0x010fe200078e001f */
[----:B------:R-:W-:Y:S02]  /*1b1e0*/  LEA.HI.X.SX32 R31, R71, R250, 0x2, P6 ;  /* 0x000000fa471f7211 */ /* 0x000fe400030f16ff */
[----:B------:R1:W5:Y:S04]  /*1b1f0*/  LDL.LU R71, [R1+0x1658] ;  /* 0x0016580001477983 */ /* 0x0003680000300800 */
[----:B------:R4:W-:Y:S01]  /*1b200*/  STL.64 [R1+0x748], R30 ;  /* 0x0007481e01007387 */ /* 0x0009e20000100a00 */
[----:B------:R-:W-:Y:S01]  /*1b210*/  LEA R12, P1, R67, R0, 0x2 ;  /* 0x00000000430c7211 */ /* 0x000fe200078210ff */
[----:B------:R-:W-:-:S02]  /*1b220*/  IMAD R251, R251, c[0x0][0x190], RZ ;  /* 0x00006400fbfb7a24 */ /* 0x000fc400078e02ff */
[----:B----4-:R-:W-:Y:S01]  /*1b230*/  IMAD.MOV.U32 R31, RZ, RZ, R29 ;  /* 0x000000ffff1f7224 */ /* 0x010fe200078e001d */
[----:B------:R-:W-:Y:S02]  /*1b240*/  LEA.HI.X.SX32 R29, R66, R250, 0x2, P2 ;  /* 0x000000fa421d7211 */ /* 0x000fe400010f16ff */
[----:B------:R1:W5:Y:S04]  /*1b250*/  LDL.LU R66, [R1+0x1654] ;  /* 0x0016540001427983 */ /* 0x0003680000300800 */
[----:B------:R4:W-:Y:S01]  /*1b260*/  STL.64 [R1+0x750], R28 ;  /* 0x0007501c01007387 */ /* 0x0009e20000100a00 */
[-C--:B------:R-:W-:Y:S02]  /*1b270*/  LEA R30, P6, R251, R0.reuse, 0x2 ;  /* 0x00000000fb1e7211 */ /* 0x080fe400078c10ff */
[----:B----4-:R-:W-:Y:S01]  /*1b280*/  LEA R28, P2, R13, R0, 0x2 ;  /* 0x000000000d1c7211 */ /* 0x010fe200078410ff */
[----:B------:R-:W-:Y:S01]  /*1b290*/  IMAD.MOV.U32 R29, RZ, RZ, R13 ;  /* 0x000000ffff1d7224 */ /* 0x000fe200078e000d */
[----:B------:R-:W-:-:S02]  /*1b2a0*/  LEA.HI.X.SX32 R13, R67, R250, 0x2, P1 ;  /* 0x000000fa430d7211 */ /* 0x000fc400008f16ff */
[----:B------:R1:W5:Y:S04]  /*1b2b0*/  LDL.LU R67, [R1+0x1650] ;  /* 0x0016500001437983 */ /* 0x0003680000300800 */
[----:B------:R4:W-:Y:S01]  /*1b2c0*/  STL.64 [R1+0x758], R12 ;  /* 0x0007580c01007387 */ /* 0x0009e20000100a00 */
[----:B------:R-:W-:Y:S02]  /*1b2d0*/  LEA.HI.X.SX32 R29, R29, R250, 0x2, P2 ;  /* 0x000000fa1d1d7211 */ /* 0x000fe400010f16ff */
[----:B----4-:R-:W-:Y:S01]  /*1b2e0*/  LEA R12, P1, R31, R0, 0x2 ;  /* 0x000000001f0c7211 */ /* 0x010fe200078210ff */
[----:B------:R-:W-:Y:S01]  /*1b2f0*/  IMAD.MOV.U32 R13, RZ, RZ, R31 ;  /* 0x000000ffff0d7224 */ /* 0x000fe200078e001f */
[----:B------:R-:W-:-:S04]  /*1b300*/  LEA.HI.X.SX32 R31, R251, R250, 0x2, P6 ;  /* 0x000000fafb1f7211 */ /* 0x000fc800030f16ff */
[----:B------:R-:W-:Y:S01]  /*1b310*/  LEA.HI.X.SX32 R13, R13, R250, 0x2, P1 ;  /* 0x000000fa0d0d7211 */ /* 0x000fe200008f16ff */
[----:B------:R4:W-:Y:S04]  /*1b320*/  STL.64 [R1+0x760], R30 ;  /* 0x0007601e01007387 */ /* 0x0009e80000100a00 */
[----:B------:R1:W-:Y:S04]  /*1b330*/  STL.64 [R1+0x768], R28 ;  /* 0x0007681c01007387 */ /* 0x0003e80000100a00 */
[----:B------:R2:W-:Y:S01]  /*1b340*/  STL.64 [R1+0x770], R12 ;  /* 0x0007700c01007387 */ /* 0x0005e20000100a00 */
[----:B----4-:R-:W-:-:S02]  /*1b350*/  LEA R30, P6, R60, R0, 0x2 ;  /* 0x000000003c1e7211 */ /* 0x010fc400078c10ff */
[C---:B-1----:R-:W-:Y:S02]  /*1b360*/  LEA R28, P2, R61.reuse, R0, 0x2 ;  /* 0x000000003d1c7211 */ /* 0x042fe400078410ff */
[----:B------:R-:W-:Y:S02]  /*1b370*/  LEA.HI.X.SX32 R31, R60, R250, 0x2, P6 ;  /* 0x000000fa3c1f7211 */ /* 0x000fe400030f16ff */
[C---:B--2---:R-:W-:Y:S01]  /*1b380*/  LEA R12, P1, R56.reuse, R0, 0x2 ;  /* 0x00000000380c7211 */ /* 0x044fe200078210ff */
[----:B------:R1:W5:Y:S01]  /*1b390*/  LDL.LU R60, [R1+0x164c] ;  /* 0x00164c00013c7983 */ /* 0x0003620000300800 */
[-C--:B------:R-:W-:Y:S02]  /*1b3a0*/  LEA.HI.X.SX32 R29, R61, R250.reuse, 0x2, P2 ;  /* 0x000000fa3d1d7211 */ /* 0x080fe400010f16ff */
[----:B------:R-:W-:Y:S01]  /*1b3b0*/  LEA.HI.X.SX32 R13, R56, R250, 0x2, P1 ;  /* 0x000000fa380d7211 */ /* 0x000fe200008f16ff */
[----:B------:R2:W-:Y:S04]  /*1b3c0*/  STL.64 [R1+0x778], R30 ;  /* 0x0007781e01007387 */ /* 0x0005e80000100a00 */
[----:B------:R1:W5:Y:S04]  /*1b3d0*/  LDL.LU R61, [R1+0x1648] ;  /* 0x00164800013d7983 */ /* 0x0003680000300800 */
[----:B------:R4:W-:Y:S01]  /*1b3e0*/  STL.64 [R1+0x780], R28 ;  /* 0x0007801c01007387 */ /* 0x0009e20000100a00 */
[----:B--2---:R-:W-:-:S03]  /*1b3f0*/  LEA R30, P6, R57, R0, 0x2 ;  /* 0x00000000391e7211 */ /* 0x004fc600078c10ff */
[----:B------:R1:W5:Y:S01]  /*1b400*/  LDL.LU R56, [R1+0x1644] ;  /* 0x0016440001387983 */ /* 0x0003620000300800 */
[----:B------:R-:W-:-:S03]  /*1b410*/  LEA.HI.X.SX32 R31, R57, R250, 0x2, P6 ;  /* 0x000000fa391f7211 */ /* 0x000fc600030f16ff */
[----:B------:R2:W-:Y:S01]  /*1b420*/  STL.64 [R1+0x788], R12 ;  /* 0x0007880c01007387 */ /* 0x0005e20000100a00 */
[----:B----4-:R-:W-:-:S03]  /*1b430*/  LEA R28, P2, R50, R0, 0x2 ;  /* 0x00000000321c7211 */ /* 0x010fc600078410ff */
[----:B------:R1:W5:Y:S01]  /*1b440*/  LDL.LU R57, [R1+0x1640] ;  /* 0x0016400001397983 */ /* 0x0003620000300800 */
[----:B------:R-:W-:-:S03]  /*1b450*/  LEA.HI.X.SX32 R29, R50, R250, 0x2, P2 ;  /* 0x000000fa321d7211 */ /* 0x000fc600010f16ff */
        /* <DEDUP_REMOVED lines=11> */
[----:B------:R-:W-:Y:S02]  /*1b510*/  LEA.HI.X.SX32 R29, R47, R250, 0x2, P2 ;  /* 0x000000fa2f1d7211 */ /* 0x000fe400010f16ff */
[C---:B----4-:R-:W-:Y:S01]  /*1b520*/  LEA R12, P1, R40.reuse, R0, 0x2 ;  /* 0x00000000280c7211 */ /* 0x050fe200078210ff */
[----:B------:R2:W-:Y:S03]  /*1b530*/  STL.64 [R1+0x7a8], R30 ;  /* 0x0007a81e01007387 */ /* 0x0005e60000100a00 */
[----:B------:R-:W-:Y:S01]  /*1b540*/  LEA.HI.X.SX32 R13, R40, R250, 0x2, P1 ;  /* 0x000000fa280d7211 */ /* 0x000fe200008f16ff */
        /* <DEDUP_REMOVED lines=43> */
[----:B------:R2:W-:Y:S01]  /*1b800*/  STL.64 [R1+0x808], R30 ;  /* 0x0008081e01007387 */ /* 0x0005e20000100a00 */
[----:B------:R-:W-:Y:S02]  /*1b810*/  LEA R4, P6, R252, R0, 0x2 ;  /* 0x00000000fc047211 */ /* 0x000fe400078c10ff */
[----:B------:R-:W-:Y:S02]  /*1b820*/  LEA.HI.X.SX32 R29, R20, R250, 0x2, P2 ;  /* 0x000000fa141d7211 */ /* 0x000fe400010f16ff */
[----:B----4-:R-:W-:Y:S02]  /*1b830*/  IADD3 R13, R5, -0x8d, RZ ;  /* 0xffffff73050d7810 */ /* 0x010fe40007ffe0ff */
[----:B------:R-:W-:Y:S02]  /*1b840*/  LEA R12, P1, R21, R0, 0x2 ;  /* 0x00000000150c7211 */ /* 0x000fe400078210ff */
[----:B------:R-:W-:Y:S01]  /*1b850*/  ISETP.GE.U32.AND P2, PT, R13, 0x7ffffef4, PT ;  /* 0x7ffffef40d00780c */ /* 0x000fe20003f46070 */
[----:B--2---:R1:W5:Y:S01]  /*1b860*/  LDL.LU.64 R30, [R1+0x1600] ;  /* 0x00160000011e7983 */ /* 0x0043620000300a00 */
[----:B------:R-:W-:-:S03]  /*1b870*/  LEA.HI.X.SX32 R13, R21, R250, 0x2, P1 ;  /* 0x000000fa150d7211 */ /* 0x000fc600008f16ff */
[----:B------:R1:W5:Y:S01]  /*1b880*/  LDL.LU R20, [R1+0x15f8] ;  /* 0x0015f80001147983 */ /* 0x0003620000300800 */
[----:B------:R-:W-:-:S03]  /*1b890*/  LEA.HI.X.SX32 R5, R252, R250, 0x2, P6 ;  /* 0x000000fafc057211 */ /* 0x000fc600030f16ff */
[----:B------:R2:W-:Y:S04]  /*1b8a0*/  STL.64 [R1+0x810], R28 ;  /* 0x0008101c01007387 */ /* 0x0005e80000100a00 */
[----:B--2---:R1:W5:Y:S04]  /*1b8b0*/  LDL.LU.64 R28, [R1+0x15f0] ;  /* 0x0015f000011c7983 */ /* 0x0043680000300a00 */
[----:B------:R1:W5:Y:S04]  /*1b8c0*/  LDL.LU R21, [R1+0x15e8] ;  /* 0x0015e80001157983 */ /* 0x0003680000300800 */
[----:B------:R2:W-:Y:S04]  /*1b8d0*/  STL.64 [R1+0x820], R12 ;  /* 0x0008200c01007387 */ /* 0x0005e80000100a00 */
[----:B--2---:R1:W5:Y:S04]  /*1b8e0*/  LDL.LU.64 R12, [R1+0x15e0] ;  /* 0x0015e000010c7983 */ /* 0x0043680000300a00 */
[----:B------:R1:W5:Y:S04]  /*1b8f0*/  LDL.LU R252, [R1+0x15d8] ;  /* 0x0015d80001fc7983 */ /* 0x0003680000300800 */
[----:B------:R2:W-:Y:S04]  /*1b900*/  STL.64 [R1+0x818], R4 ;  /* 0x0008180401007387 */ /* 0x0005e80000100a00 */
[----:B--2---:R1:W5:Y:S04]  /*1b910*/  LDL.LU.64 R4, [R1+0x15d0] ;  /* 0x0015d00001047983 */ /* 0x0043680000300a00 */
[----:B------:R-:W2:Y:S04]  /*1b920*/  S2R R250, SR_TID.X ;  /* 0x0000000000fa7919 */ /* 0x000ea80000002100 */
[----:B------:R-:W4:Y:S01]  /*1b930*/  S2R R0, SR_TID.X ;  /* 0x0000000000007919 */ /* 0x000f220000002100 */
[----:B------:R-:W-:-:S05]  /*1b940*/  IMAD.MOV.U32 R251, RZ, RZ, 0x7f ;  /* 0x0000007ffffb7424 */ /* 0x000fca00078e00ff */
[----:B------:R-:W-:-:S04]  /*1b950*/  IADD3 R251, R251, c[0x0][0x180], RZ ;  /* 0x00006000fbfb7a10 */ /* 0x000fc80007ffe0ff */
[----:B------:R-:W-:Y:S01]  /*1b960*/  ISETP.GT.AND P1, PT, R251, 0x7f, PT ;  /* 0x0000007ffb00780c */ /* 0x000fe20003f24270 */
[----:B------:R-:W-:-:S05]  /*1b970*/  IMAD.MOV.U32 R251, RZ, RZ, c[0x0][0x180] ;  /* 0x00006000fffb7624 */ /* 0x000fca00078e00ff */
[----:B------:R-:W-:Y:S02]  /*1b980*/  IADD3 R251, R251, -0x91, RZ ;  /* 0xffffff6ffbfb7810 */ /* 0x000fe40007ffe0ff */
[----:B--2---:R-:W-:Y:S02]  /*1b990*/  LOP3.LUT R250, R250, 0x7f, RZ, 0xc0, !PT ;  /* 0x0000007ffafa7812 */ /* 0x004fe400078ec0ff */
[----:B----4-:R-:W-:Y:S02]  /*1b9a0*/  LOP3.LUT R0, R0, 0x7f, RZ, 0xc0, !PT ;  /* 0x0000007f00007812 */ /* 0x010fe400078ec0ff */
[----:B------:R-:W-:Y:S02]  /*1b9b0*/  SHF.L.U32 R250, R250, 0x2, RZ ;  /* 0x00000002fafa7819 */ /* 0x000fe400000006ff */
[----:B------:R-:W-:Y:S02]  /*1b9c0*/  ISETP.GE.AND P6, PT, R0, c[0x0][0x180], PT ;  /* 0x0000600000007a0c */ /* 0x000fe40003fc6270 */
[----:B------:R-:W-:-:S02]  /*1b9d0*/  SEL R0, RZ, 0x4, !P1 ;  /* 0x00000004ff007807 */ /* 0x000fc40004800000 */
[----:B------:R-:W-:Y:S01]  /*1b9e0*/  ISETP.GE.U32.AND P1, PT, R251, 0x7ffffef0, PT ;  /* 0x7ffffef0fb00780c */ /* 0x000fe20003f26070 */
[----:B------:R-:W-:Y:S01]  /*1b9f0*/  IMAD.MOV.U32 R251, RZ, RZ, c[0x0][0x180] ;  /* 0x00006000fffb7624 */ /* 0x000fe200078e00ff */
[----:B------:R-:W-:-:S04]  /*1ba00*/  LOP3.LUT R250, R250, 0x60, RZ, 0x3c, !PT ;  /* 0x00000060fafa7812 */ /* 0x000fc800078e3cff */
[----:B------:R-:W-:Y:S02]  /*1ba10*/  IADD3 R250, R250, 0x100000, RZ ;  /* 0x00100000fafa7810 */ /* 0x000fe40007ffe0ff */
[----:B------:R-:W-:Y:S02]  /*1ba20*/  IADD3 R251, R251, -0x95, RZ ;  /* 0xffffff6bfbfb7810 */ /* 0x000fe40007ffe0ff */
[----:B------:R-:W-:Y:S01]  /*1ba30*/  SEL R0, R0, RZ, !P6 ;  /* 0x000000ff00007207 */ /* 0x000fe20007000000 */
[----:B---3--:R2:W-:Y:S01]  /*1ba40*/  LDGSTS.E [R250+-0x70200], [R178.64], !P3 ;  /* 0x8fe00000b2fa7fae */ /* 0x0085e2000d921848 */
[----:B------:R-:W-:Y:S01]  /*1ba50*/  ISETP.GE.U32.AND P6, PT, R251, 0x7ffffeec, PT ;  /* 0x7ffffeecfb00780c */ /* 0x000fe20003fc6070 */
[----:B------:R-:W-:Y:S01]  /*1ba60*/  IMAD.MOV.U32 R251, RZ, RZ, c[0x0][0x188] ;  /* 0x00006200fffb7624 */ /* 0x000fe200078e00ff */
[----:B------:R-:W-:-:S03]  /*1ba70*/  ISETP.NE.U32.AND P3, PT, R0, RZ, PT ;  /* 0x000000ff0000720c */ /* 0x000fc60003f65070 */
[----:B------:R-:W-:Y:S02]  /*1ba80*/  IMAD.SHL.U32 R0, R251, 0x80, RZ ;  /* 0x00000080fb007824 */ /* 0x000fe400078e00ff */
[----:B--2---:R-:W-:-:S05]  /*1ba90*/  IMAD.MOV.U32 R250, RZ, RZ, c[0x0][0x180] ;  /* 0x00006000fffa7624 */ /* 0x004fca00078e00ff */
[----:B------:R-:W-:Y:S02]  /*1baa0*/  IADD3 R251, R250, -0x99, RZ ;  /* 0xffffff67fafb7810 */ /* 0x000fe40007ffe0ff */
[----:B-1---5:R1:W-:Y:S01]  /*1bab0*/  STL.64 [R1+0x1ba8], R138 ;  /* 0x001ba88a01007387 */ /* 0x0223e20000100a00 */
[----:B------:R-:W-:-:S03]  /*1bac0*/  IMAD.WIDE R2, R0, 0x4, R2 ;  /* 0x0000000400027825 */ /* 0x000fc600078e0202 */
[----:B------:R-:W0:Y:S04]  /*1bad0*/  LDGDEPBAR ;  /* 0x00000000000079af */ /* 0x000e280000000000 */
[----:B-1----:R-:W2:Y:S04]  /*1bae0*/  LDL.64 R138, [R1+0x130] ;  /* 0x00013000018a7983 */ /* 0x002ea80000100a00 */
[----:B------:R1:W-:Y:S04]  /*1baf0*/  STL.64 [R1+0x1ba0], R140 ;  /* 0x001ba08c01007387 */ /* 0x0003e80000100a00 */
[----:B-1----:R-:W3:Y:S04]  /*1bb00*/  LDL.64 R140, [R1+0x170] ;  /* 0x00017000018c7983 */ /* 0x002ee80000100a00 */
[----:B------:R1:W-:Y:S04]  /*1bb10*/  STL.64 [R1+0x1b98], R142 ;  /* 0x001b988e01007387 */ /* 0x0003e80000100a00 */
[----:B-1----:R-:W4:Y:S04]  /*1bb20*/  LDL.64 R142, [R1+0x1b0] ;  /* 0x0001b000018e7983 */ /* 0x002f280000100a00 */
[----:B------:R-:W-:Y:S04]  /*1bb30*/  STL.64 [R1+0x1b90], R144 ;  /* 0x001b909001007387 */ /* 0x000fe80000100a00 */
[----:B------:R-:W-:Y:S04]  /*1bb40*/  STL.64 [R1+0x1b88], R146 ;  /* 0x001b889201007387 */ /* 0x000fe80000100a00 */
[----:B------:R1:W-:Y:S04]  /*1bb50*/  STL.64 [R1+0x1b80], R150 ;  /* 0x001b809601007387 */ /* 0x0003e80000100a00 */
[----:B-1----:R-:W2:Y:S04]  /*1bb60*/  LDL.64 R150, [R1+0x1f0] ;  /* 0x0001f00001967983 */ /* 0x002ea80000100a00 */
[----:B------:R1:W-:Y:S04]  /*1bb70*/  STL.64 [R1+0x1b78], R246 ;  /* 0x001b78f601007387 */ /* 0x0003e80000100a00 */
[----:B-1----:R-:W2:Y:S04]  /*1bb80*/  LDL.64 R246, [R1+0x230] ;  /* 0x0002300001f67983 */ /* 0x002ea80000100a00 */
[----:B------:R-:W-:Y:S04]  /*1bb90*/  STL.64 [R1+0x1b70], R10 ;  /* 0x001b700a01007387 */ /* 0x000fe80000100a00 */
[----:B------:R1:W-:Y:S04]  /*1bba0*/  STL.64 [R1+0x1b68], R18 ;  /* 0x001b681201007387 */ /* 0x0003e80000100a00 */
[----:B-1----:R-:W2:Y:S04]  /*1bbb0*/  LDL.64 R18, [R1+0x270] ;  /* 0x0002700001127983 */ /* 0x002ea80000100a00 */
[----:B------:R-:W1:Y:S04]  /*1bbc0*/  S2R R147, SR_TID.X ;  /* 0x0000000000937919 */ /* 0x000e680000002100 */
[----:B------:R-:W-:Y:S04]  /*1bbd0*/  STL.64 [R1+0x1b60], R26 ;  /* 0x001b601a01007387 */ /* 0x000fe80000100a00 */
[----:B------:R-:W-:Y:S04]  /*1bbe0*/  STL.64 [R1+0x1b58], R48 ;  /* 0x001b583001007387 */ /* 0x000fe80000100a00 */
[----:B------:R-:W-:Y:S04]  /*1bbf0*/  STL.64 [R1+0x1b50], R58 ;  /* 0x001b503a01007387 */ /* 0x000fe80000100a00 */
[----:B------:R-:W-:Y:S04]  /*1bc00*/  STL.64 [R1+0x1b48], R68 ;  /* 0x001b484401007387 */ /* 0x000fe80000100a00 */
[----:B------:R-:W-:Y:S04]  /*1bc10*/  STL.64 [R1+0x1b40], R78 ;  /* 0x001b404e01007387 */ /* 0x000fe80000100a00 */
[----:B------:R-:W-:Y:S01]  /*1bc20*/  STL.64 [R1+0x1b38], R148 ;  /* 0x001b389401007387 */ /* 0x000fe20000100a00 */
[----:B-1----:R-:W-:-:S03]  /*1bc30*/  LOP3.LUT R145, R147, 0x7f, RZ, 0xc0, !PT ;  /* 0x0000007f93917812 */ /* 0x002fc600078ec0ff */
[----:B------:R-:W-:Y:S04]  /*1bc40*/  STL.64 [R1+0x1b30], R152 ;  /* 0x001b309801007387 */ /* 0x000fe80000100a00 */
        /* <DEDUP_REMOVED lines=11> */
[----:B------:R1:W-:Y:S04]  /*1bd00*/  STL.64 [R1+0x1ad0], R176 ;  /* 0x001ad0b001007387 */ /* 0x0003e80000100a00 */
[----:B------:R1:W-:Y:S04]  /*1bd10*/  STL.64 [R1+0x1ac8], R178 ;  /* 0x001ac8b201007387 */ /* 0x0003e80000100a00 */
[----:B------:R-:W-:Y:S01]  /*1bd20*/  STL.64 [R1+0xe68], R2 ;  /* 0x000e680201007387 */ /* 0x000fe20000100a00 */
[----:B-1----:R-:W-:-:S03]  /*1bd30*/  IMAD.SHL.U32 R176, R145, 0x4, RZ ;  /* 0x0000000491b07824 */ /* 0x002fc600078e00ff */
[----:B------:R-:W3:Y:S04]  /*1bd40*/  LDL.64 R174, [R1+0x468] ;  /* 0x0004680001ae7983 */ /* 0x000ee80000100a00 */
[----:B------:R-:W3:Y:S01]  /*1bd50*/  LDL.64 R178, [R1+0x428] ;  /* 0x0004280001b27983 */ /* 0x000ee20000100a00 */
[C---:B------:R-:W-:Y:S02]  /*1bd60*/  LOP3.LUT R11, R176.reuse, 0x10, RZ, 0x3c, !PT ;  /* 0x00000010b00b7812 */ /* 0x040fe400078e3cff */
[----:B------:R-:W-:Y:S01]  /*1bd70*/  LOP3.LUT R10, R176, 0x30, RZ, 0x3c, !PT ;  /* 0x00000030b00a7812 */ /* 0x000fe200078e3cff */
[----:B------:R-:W3:Y:S04]  /*1bd80*/  LDL.64 R172, [R1+0x4a8] ;  /* 0x0004a80001ac7983 */ /* 0x000ee80000100a00 */
[----:B------:R-:W1:Y:S01]  /*1bd90*/  S2R R146, SR_TID.X ;  /* 0x0000000000927919 */ /* 0x000e620000002100 */
[----:B------:R-:W-:-:S02]  /*1bda0*/  LOP3.LUT R147, R147, 0x7f, RZ, 0xc0, !PT ;  /* 0x0000007f93937812 */ /* 0x000fc400078ec0ff */
[----:B------:R-:W-:Y:S01]  /*1bdb0*/  LOP3.LUT R144, R176, 0x50, RZ, 0x3c, !PT ;  /* 0x00000050b0907812 */ /* 0x000fe200078e3cff */
[----:B------:R-:W3:Y:S04]  /*1bdc0*/  LDL.64 R168, [R1+0x4e8] ;  /* 0x0004e80001a87983 */ /* 0x000ee80000100a00 */
        /* <DEDUP_REMOVED lines=14> */
[----:B--2---:R2:W-:Y:S01]  /*1beb0*/  LDGSTS.E [R176], [R18.64], P3 ;  /* 0x0000000012b07fae */ /* 0x0045e20009921848 */
[----:B------:R-:W-:-:S02]  /*1bec0*/  SHF.L.U32 R145, R145, 0x2, RZ ;  /* 0x0000000291917819 */ /* 0x000fc400000006ff */
[C---:B------:R-:W-:Y:S01]  /*1bed0*/  LOP3.LUT R170, R176.reuse, 0x70, RZ, 0x3c, !PT ;  /* 0x00000070b0aa7812 */ /* 0x040fe200078e3cff */
[----:B------:R1:W-:Y:S01]  /*1bee0*/  LDGSTS.E [R176+0x1000], [R246.64], P3 ;  /* 0x01000000f6b07fae */ /* 0x0003e20009921848 */
[----:B------:R-:W-:-:S03]  /*1bef0*/  IADD3 R250, R176, 0x100000, RZ ;  /* 0x00100000b0fa7810 */ /* 0x000fc60007ffe0ff */
[----:B------:R1:W-:Y:S04]  /*1bf00*/  LDGSTS.E [R176+0x2000], [R150.64], P3 ;  /* 0x0200000096b07fae */ /* 0x0003e80009921848 */
[----:B----4-:R4:W-:Y:S04]  /*1bf10*/  LDGSTS.E [R176+0x3000], [R142.64], P3 ;  /* 0x030000008eb07fae */ /* 0x0109e80009921848 */
[----:B---3--:R3:W-:Y:S04]  /*1bf20*/  LDGSTS.E [R176+0x4000], [R140.64], P3 ;  /* 0x040000008cb07fae */ /* 0x0087e80009921848 */
[----:B------:R1:W-:Y:S04]  /*1bf30*/  LDGSTS.E [R176+0x5000], [R138.64], P3 ;  /* 0x050000008ab07fae */ /* 0x0003e80009921848 */
[----:B----4-:R-:W4:Y:S04]  /*1bf40*/  LDL.64 R142, [R1+0x320] ;  /* 0x00032000018e7983 */ /* 0x010f280000100a00 */
[----:B---3--:R-:W3:Y:S04]  /*1bf50*/  LDL.64 R140, [R1+0x2e0] ;  /* 0x0002e000018c7983 */ /* 0x008ee80000100a00 */
[----:B-1----:R-:W3:Y:S04]  /*1bf60*/  LDL.64 R138, [R1+0x2a0] ;  /* 0x0002a000018a7983 */ /* 0x002ee80000100a00 */
[----:B--2---:R-:W4:Y:S04]  /*1bf70*/  LDL.64 R18, [R1+0x1e8] ;  /* 0x0001e80001127983 */ /* 0x004f280000100a00 */
[----:B------:R-:W4:Y:S04]  /*1bf80*/  LDL.64 R246, [R1+0x1a8] ;  /* 0x0001a80001f67983 */ /* 0x000f280000100a00 */
[----:B------:R-:W4:Y:S04]  /*1bf90*/  LDL.64 R150, [R1+0x168] ;  /* 0x0001680001967983 */ /* 0x000f280000100a00 */
[----:B------:R1:W-:Y:S04]  /*1bfa0*/  LDGSTS.E [R176+0x6000], [R192.64], P3 ;  /* 0x06000000c0b07fae */ /* 0x0003e80009921848 */
[----:B------:R1:W-:Y:S04]  /*1bfb0*/  STL.64 [R1+0x1a10], R192 ;  /* 0x001a10c001007387 */ /* 0x0003e80000100a00 */
[----:B------:R1:W-:Y:S04]  /*1bfc0*/  LDGSTS.E [R176+0x7000], [R208.64], P3 ;  /* 0x07000000d0b07fae */ /* 0x0003e80009921848 */
[----:B------:R1:W-:Y:S04]  /*1bfd0*/  LDGSTS.E [R176+0x8000], [R224.64], P3 ;  /* 0x08000000e0b07fae */ /* 0x0003e80009921848 */
[----:B-1----:R-:W4:Y:S04]  /*1bfe0*/  LDL.LU.64 R192, [R1+0x128] ;  /* 0x0001280001c07983 */ /* 0x002f280000300a00 */
[----:B------:R1:W-:Y:S04]  /*1bff0*/  STL.64 [R1+0x1a18], R208 ;  /* 0x001a18d001007387 */ /* 0x0003e80000100a00 */
[----:B------:R1:W-:Y:S04]  /*1c000*/  LDGSTS.E [R176+0x9000], [R240.64], P3 ;  /* 0x09000000f0b07fae */ /* 0x0003e80009921848 */
[----:B-1----:R-:W4:Y:S04]  /*1c010*/  LDL.64 R208, [R1+0x3e8] ;  /* 0x0003e80001d07983 */ /* 0x002f280000100a00 */
[----:B------:R1:W-:Y:S04]  /*1c020*/  STL.64 [R1+0x1a20], R224 ;  /* 0x001a20e001007387 */ /* 0x0003e80000100a00 */
[----:B-1----:R-:W4:Y:S04]  /*1c030*/  LDL.64 R224, [R1+0x3a8] ;  /* 0x0003a80001e07983 */ /* 0x002f280000100a00 */
[----:B------:R1:W-:Y:S04]  /*1c040*/  STL.64 [R1+0x1a28], R240 ;  /* 0x001a28f001007387 */ /* 0x0003e80000100a00 */
[----:B-1----:R-:W4:Y:S04]  /*1c050*/  LDL.64 R240, [R1+0x360] ;  /* 0x0003600001f07983 */ /* 0x002f280000100a00 */
[----:B---3--:R1:W-:Y:S04]  /*1c060*/  LDGSTS.E [R176+0xa000], [R138.64], P3 ;  /* 0x0a0000008ab07fae */ /* 0x0083e80009921848 */
[----:B------:R3:W-:Y:S04]  /*1c070*/  LDGSTS.E [R176+0xb000], [R140.64], P3 ;  /* 0x0b0000008cb07fae */ /* 0x0007e80009921848 */
[----:B----4-:R4:W-:Y:S04]  /*1c080*/  LDGSTS.E [R176+0xc000], [R142.64], P3 ;  /* 0x0c0000008eb07fae */ /* 0x0109e80009921848 */
[----:B-1----:R-:W2:Y:S04]  /*1c090*/  LDL.LU.64 R138, [R1+0x1ba8] ;  /* 0x001ba800018a7983 */ /* 0x002ea80000300a00 */
[----:B---3--:R-:W3:Y:S04]  /*1c0a0*/  LDL.LU.64 R140, [R1+0x1ba0] ;  /* 0x001ba000018c7983 */ /* 0x008ee80000300a00 */
[----:B----4-:R-:W4:Y:S04]  /*1c0b0*/  LDL.LU.64 R142, [R1+0x1b98] ;  /* 0x001b9800018e7983 */ /* 0x010f280000300a00 */
[----:B------:R1:W-:Y:S04]  /*1c0c0*/  LDGSTS.E [R176+0xd000], [R240.64], P3 ;  /* 0x0d000000f0b07fae */ /* 0x0003e80009921848 */
        /* <DEDUP_REMOVED lines=23> */
[----:B-1----:R-:W2:Y:S04]  /*1c240*/  LDL.64 R240, [R1+0x328] ;  /* 0x0003280001f07983 */ /* 0x002ea80000100a00 */
[----:B------:R-:W2:Y:S04]  /*1c250*/  LDL.64 R224, [R1+0x368] ;  /* 0x0003680001e07983 */ /* 0x000ea80000100a00 */
        /* <DEDUP_REMOVED lines=22> */
[----:B------:R1:W-:Y:S04]  /*1c3c0*/  LDGSTS.E [R11+0x5200], [R192.64], P3 ;  /* 0x05200000c00b7fae */ /* 0x0003e80009921848 */
[----:B------:R1:W-:Y:S04]  /*1c3d0*/  STL.64 [R1+0x1a30], R192 ;  /* 0x001a30c001007387 */ /* 0x0003e80000100a00 */
[----:B------:R1:W-:Y:S04]  /*1c3e0*/  LDGSTS.E [R11+0x6200], [R194.64], P3 ;  /* 0x06200000c20b7fae */ /* 0x0003e80009921848 */
[----:B------:R3:W-:Y:S04]  /*1c3f0*/  LDGSTS.E [R11+0x7200], [R210.64], P3 ;  /* 0x07200000d20b7fae */ /* 0x0007e80009921848 */
[----:B-1----:R-:W2:Y:S04]  /*1c400*/  LDL.64 R192, [R1+0x2e8] ;  /* 0x0002e80001c07983 */ /* 0x002ea80000100a00 */
[----:B------:R1:W-:Y:S04]  /*1c410*/  STL.64 [R1+0x1a38], R194 ;  /* 0x001a38c201007387 */ /* 0x0003e80000100a00 */
[----:B------:R2:W-:Y:S04]  /*1c420*/  LDGSTS.E [R11+0x8200], [R226.64], P3 ;  /* 0x08200000e20b7fae */ /* 0x0005e80009921848 */
[----:B------:R2:W-:Y:S04]  /*1c430*/  LDGSTS.E [R11+0x9200], [R242.64], P3 ;  /* 0x09200000f20b7fae */ /* 0x0005e80009921848 */
[----:B-1----:R-:W2:Y:S04]  /*1c440*/  LDL.64 R194, [R1+0x2a8] ;  /* 0x0002a80001c27983 */ /* 0x002ea80000100a00 */
[----:B------:R3:W-:Y:S04]  /*1c450*/  STL.64 [R1+0x1a40], R210 ;  /* 0x001a40d201007387 */ /* 0x0007e80000100a00 */
[----:B---3--:R-:W3:Y:S04]  /*1c460*/  LDL.LU.64 R210, [R1+0x160] ;  /* 0x0001600001d27983 */ /* 0x008ee80000300a00 */
[----:B------:R-:W-:Y:S04]  /*1c470*/  STL.64 [R1+0x1a48], R226 ;  /* 0x001a48e201007387 */ /* 0x000fe80000100a00 */
[----:B------:R-:W-:Y:S01]  /*1c480*/  STL.64 [R1+0x1a50], R242 ;  /* 0x001a50f201007387 */ /* 0x000fe20000100a00 */
[----:B------:R-:W-:-:S05]  /*1c490*/  LOP3.LUT R146, R146, 0x7f, RZ, 0xc0, !PT ;  /* 0x0000007f92927812 */ /* 0x000fca00078ec0ff */
[----:B------:R-:W-:-:S05]  /*1c4a0*/  IMAD.SHL.U32 R146, R146, 0x4, RZ ;  /* 0x0000000492927824 */ /* 0x000fca00078e00ff */
[----:B------:R-:W-:Y:S01]  /*1c4b0*/  LOP3.LUT R146, R146, 0x20, RZ, 0x3c, !PT ;  /* 0x0000002092927812 */ /* 0x000fe200078e3cff */
[----:B--2---:R1:W-:Y:S04]  /*1c4c0*/  LDGSTS.E [R11+0xa200], [R194.64], P3 ;  /* 0x0a200000c20b7fae */ /* 0x0043e80009921848 */
[----:B------:R2:W-:Y:S04]  /*1c4d0*/  LDGSTS.E [R11+0xb200], [R192.64], P3 ;  /* 0x0b200000c00b7fae */ /* 0x0005e80009921848 */
[----:B------:R3:W-:Y:S04]  /*1c4e0*/  LDGSTS.E [R11+0xc200], [R240.64], P3 ;  /* 0x0c200000f00b7fae */ /* 0x0007e80009921848 */
[----:B-1----:R-:W4:Y:S04]  /*1c4f0*/  LDL.LU.64 R194, [R1+0x158] ;  /* 0x0001580001c27983 */ /* 0x002f280000300a00 */
[----:B--2---:R-:W2:Y:S04]  /*1c500*/  LDL.64 R192, [R1+0x2b0] ;  /* 0x0002b00001c07983 */ /* 0x004ea80000100a00 */
[----:B------:R1:W-:Y:S04]  /*1c510*/  LDGSTS.E [R11+0xd200], [R224.64], P3 ;  /* 0x0d200000e00b7fae */ /* 0x0003e80009921848 */
[----:B---3--:R-:W3:Y:S04]  /*1c520*/  LDL.64 R240, [R1+0x2f0] ;  /* 0x0002f00001f07983 */ /* 0x008ee80000100a00 */
[----:B------:R1:W-:Y:S04]  /*1c530*/  LDGSTS.E [R11+0xe200], [R208.64], P3 ;  /* 0x0e200000d00b7fae */ /* 0x0003e80009921848 */
[----:B-1----:R-:W4:Y:S04]  /*1c540*/  LDL.64 R224, [R1+0x330] ;  /* 0x0003300001e07983 */ /* 0x002f280000100a00 */
[----:B------:R1:W-:Y:S04]  /*1c550*/  LDGSTS.E [R11+0xf200], [R178.64], P3 ;  /* 0x0f200000b20b7fae */ /* 0x0003e80009921848 */
[----:B------:R-:W4:Y:S04]  /*1c560*/  LDL.64 R208, [R1+0x370] ;  /* 0x0003700001d07983 */ /* 0x000f280000100a00 */
        /* <DEDUP_REMOVED lines=42> */
[----:B------:R-:W-:Y:S04]  /*1c810*/  STL.64 [R1+0x1a60], R210 ;  /* 0x001a60d201007387 */ /* 0x000fe80000100a00 */
[----:B------:R1:W-:Y:S04]  /*1c820*/  LDGSTS.E [R146+0x5400], [R180.64], P3 ;  /* 0x05400000b4927fae */ /* 0x0003e80009921848 */
[----:B------:R-:W-:Y:S04]  /*1c830*/  STL.64 [R1+0x1a58], R180 ;  /* 0x001a58b401007387 */ /* 0x000fe80000100a00 */
[----:B------:R1:W-:Y:S04]  /*1c840*/  LDGSTS.E [R146+0x6400], [R196.64], P3 ;  /* 0x06400000c4927fae */ /* 0x0003e80009921848 */
[----:B------:R1:W-:Y:S04]  /*1c850*/  STL.64 [R1+0x1a68], R196 ;  /* 0x001a68c401007387 */ /* 0x0003e80000100a00 */
[----:B------:R2:W-:Y:S04]  /*1c860*/  LDGSTS.E [R146+0x7400], [R212.64], P3 ;  /* 0x07400000d4927fae */ /* 0x0005e80009921848 */
[----:B------:R2:W-:Y:S04]  /*1c870*/  LDGSTS.E [R146+0x8400], [R228.64], P3 ;  /* 0x08400000e4927fae */ /* 0x0005e80009921848 */
[----:B-1----:R-:W4:Y:S04]  /*1c880*/  LDL.LU.64 R196, [R1+0x198] ;  /* 0x0001980001c47983 */ /* 0x002f280000300a00 */
[----:B------:R-:W-:Y:S04]  /*1c890*/  STL.64 [R1+0x1a70], R212 ;  /* 0x001a70d401007387 */ /* 0x000fe80000100a00 */
[----:B------:R-:W-:Y:S04]  /*1c8a0*/  STL.64 [R1+0x1a78], R228 ;  /* 0x001a78e401007387 */ /* 0x000fe80000100a00 */
[----:B------:R1:W-:Y:S04]  /*1c8b0*/  LDGSTS.E [R146+0x9400], [R244.64], P3 ;  /* 0x09400000f4927fae */ /* 0x0003e80009921848 */
[----:B------:R-:W-:Y:S04]  /*1c8c0*/  STL.64 [R1+0x1a80], R244 ;  /* 0x001a80f401007387 */ /* 0x000fe80000100a00 */
[----:B------:R-:W4:Y:S04]  /*1c8d0*/  LDL.LU.64 R210, [R1+0x190] ;  /* 0x0001900001d27983 */ /* 0x000f280000300a00 */
[----:B--2---:R2:W-:Y:S04]  /*1c8e0*/  LDGSTS.E [R146+0xa400], [R192.64], P3 ;  /* 0x0a400000c0927fae */ /* 0x0045e80009921848 */
[----:B---3--:R3:W-:Y:S04]  /*1c8f0*/  LDGSTS.E [R146+0xb400], [R240.64], P3 ;  /* 0x0b400000f0927fae */ /* 0x0087e80009921848 */
[----:B--2---:R-:W2:Y:S04]  /*1c900*/  LDL.LU.64 R192, [R1+0x150] ;  /* 0x0001500001c07983 */ /* 0x004ea80000300a00 */
[----:B----4-:R4:W-:Y:S04]  /*1c910*/  LDGSTS.E [R146+0xc400], [R224.64], P3 ;  /* 0x0c400000e0927fae */ /* 0x0109e80009921848 */
[----:B---3--:R-:W3:Y:S04]  /*1c920*/  LDL.64 R240, [R1+0x278] ;  /* 0x0002780001f07983 */ /* 0x008ee80000100a00 */
[----:B------:R1:W-:Y:S04]  /*1c930*/  LDGSTS.E [R146+0xd400], [R208.64], P3 ;  /* 0x0d400000d0927fae */ /* 0x0003e80009921848 */
[----:B----4-:R-:W4:Y:S04]  /*1c940*/  LDL.64 R224, [R1+0x2b8] ;  /* 0x0002b80001e07983 */ /* 0x010f280000100a00 */
[----:B------:R1:W-:Y:S04]  /*1c950*/  LDGSTS.E [R146+0xe400], [R178.64], P3 ;  /* 0x0e400000b2927fae */ /* 0x0003e80009921848 */
[----:B-1----:R-:W2:Y:S04]  /*1c960*/  LDL.64 R208, [R1+0x2f8] ;  /* 0x0002f80001d07983 */ /* 0x002ea80000100a00 */
[----:B------:R1:W-:Y:S04]  /*1c970*/  LDGSTS.E [R146+0xf400], [R174.64], P3 ;  /* 0x0f400000ae927fae */ /* 0x0003e80009921848 */
[----:B------:R-:W2:Y:S04]  /*1c980*/  LDL.64 R178, [R1+0x338] ;  /* 0x0003380001b27983 */ /* 0x000ea80000100a00 */
        /* <DEDUP_REMOVED lines=38> */
[----:B------:R-:W2:Y:S04]  /*1cbf0*/  LDL.64 R150, [R1+0x250] ;  /* 0x0002500001967983 */ /* 0x000ea80000100a00 */
[----:B------:R1:W-:Y:S04]  /*1cc00*/  LDGSTS.E [R10+0x3600], [R196.64], P3 ;  /* 0x03600000c40a7fae */ /* 0x0003e80009921848 */
[----:B------:R1:W-:Y:S04]  /*1cc10*/  STL.64 [R1+0x1a88], R196 ;  /* 0x001a88c401007387 */ /* 0x0003e80000100a00 */
[----:B------:R2:W-:Y:S04]  /*1cc20*/  LDGSTS.E [R10+0x4600], [R194.64], P3 ;  /* 0x04600000c20a7fae */ /* 0x0005e80009921848 */
[----:B------:R2:W-:Y:S04]  /*1cc30*/  LDGSTS.E [R10+0x5600], [R182.64], P3 ;  /* 0x05600000b60a7fae */ /* 0x0005e80009921848 */
[----:B-1----:R-:W2:Y:S04]  /*1cc40*/  LDL.LU.64 R196, [R1+0x1d0] ;  /* 0x0001d00001c47983 */ /* 0x002ea80000300a00 */
[----:B------:R-:W-:Y:S04]  /*1cc50*/  STL.64 [R1+0x1a90], R194 ;  /* 0x001a90c201007387 */ /* 0x000fe80000100a00 */
[----:B------:R-:W-:Y:S04]  /*1cc60*/  STL.64 [R1+0x1a98], R182 ;  /* 0x001a98b601007387 */ /* 0x000fe80000100a00 */
[----:B------:R1:W-:Y:S04]  /*1cc70*/  LDGSTS.E [R10+0x6600], [R198.64], P3 ;  /* 0x06600000c60a7fae */ /* 0x0003e80009921848 */
[----:B------:R-:W-:Y:S04]  /*1cc80*/  STL.64 [R1+0x1aa0], R198 ;  /* 0x001aa0c601007387 */ /* 0x000fe80000100a00 */
[----:B------:R1:W-:Y:S04]  /*1cc90*/  LDGSTS.E [R10+0x7600], [R214.64], P3 ;  /* 0x07600000d60a7fae */ /* 0x0003e80009921848 */
[----:B------:R1:W-:Y:S04]  /*1cca0*/  STL.64 [R1+0x1aa8], R214 ;  /* 0x001aa8d601007387 */ /* 0x0003e80000100a00 */
[----:B------:R2:W-:Y:S04]  /*1ccb0*/  LDGSTS.E [R10+0x8600], [R230.64], P3 ;  /* 0x08600000e60a7fae */ /* 0x0005e80009921848 */
[----:B-1----:R-:W2:Y:S04]  /*1ccc0*/  LDL.LU.64 R214, [R1+0x210] ;  /* 0x0002100001d67983 */ /* 0x002ea80000300a00 */
[----:B------:R-:W-:Y:S04]  /*1ccd0*/  STL.64 [R1+0x1ab0], R230 ;  /* 0x001ab0e601007387 */ /* 0x000fe80000100a00 */
[----:B------:R-:W2:Y:S04]  /*1cce0*/  LDL.LU.64 R198, [R1+0x208] ;  /* 0x0002080001c67983 */ /* 0x000ea80000300a00 */
[----:B------:R-:W2:Y:S04]  /*1ccf0*/  LDL.LU.64 R244, [R1+0x1c8] ;  /* 0x0001c80001f47983 */ /* 0x000ea80000300a00 */
[----:B------:R-:W2:Y:S01]  /*1cd00*/  LDL.LU.64 R180, [R1+0x188] ;  /* 0x0001880001b47983 */ /* 0x000ea20000300a00 */
[----:B------:R-:W-:-:S05]  /*1cd10*/  IMAD.SHL.U32 R147, R147, 0x4, RZ ;  /* 0x0000000493937824 */ /* 0x000fca00078e00ff */
[----:B------:R-:W-:Y:S01]  /*1cd20*/  LOP3.LUT R147, R147, 0x40, RZ, 0x3c, !PT ;  /* 0x0000004093937812 */ /* 0x000fe200078e3cff */
[----:B---3--:R1:W-:Y:S04]  /*1cd30*/  LDGSTS.E [R10+0x9600], [R240.64], P3 ;  /* 0x09600000f00a7fae */ /* 0x0083e80009921848 */
[----:B----4-:R3:W-:Y:S04]  /*1cd40*/  LDGSTS.E [R10+0xa600], [R224.64], P3 ;  /* 0x0a600000e00a7fae */ /* 0x0107e80009921848 */
[----:B-1----:R-:W4:Y:S04]  /*1cd50*/  LDL.LU.64 R240, [R1+0x148] ;  /* 0x0001480001f07983 */ /* 0x002f280000300a00 */
[----:B--2---:R1:W-:Y:S04]  /*1cd60*/  LDGSTS.E [R10+0xb600], [R208.64], P3 ;  /* 0x0b600000d00a7fae */ /* 0x0043e80009921848 */
[----:B------:R2:W-:Y:S04]  /*1cd70*/  LDGSTS.E [R10+0xc600], [R178.64], P3 ;  /* 0x0c600000b20a7fae */ /* 0x0005e80009921848 */
[----:B-1----:R-:W4:Y:S04]  /*1cd80*/  LDL.64 R208, [R1+0x280] ;  /* 0x0002800001d07983 */ /* 0x002f280000100a00 */
[----:B------:R1:W-:Y:S04]  /*1cd90*/  LDGSTS.E [R10+0xd600], [R174.64], P3 ;  /* 0x0d600000ae0a7fae */ /* 0x0003e80009921848 */
[----:B--2---:R-:W2:Y:S04]  /*1cda0*/  LDL.64 R178, [R1+0x2c0] ;  /* 0x0002c00001b27983 */ /* 0x004ea80000100a00 */
[----:B------:R3:W-:Y:S04]  /*1cdb0*/  LDGSTS.E [R10+0xe600], [R172.64], P3 ;  /* 0x0e600000ac0a7fae */ /* 0x0007e80009921848 */
[----:B-1----:R-:W2:Y:S04]  /*1cdc0*/  LDL.64 R174, [R1+0x300] ;  /* 0x0003000001ae7983 */ /* 0x002ea80000100a00 */
[----:B------:R1:W-:Y:S04]  /*1cdd0*/  LDGSTS.E [R10+0xf600], [R168.64], P3 ;  /* 0x0f600000a80a7fae */ /* 0x0003e80009921848 */
[----:B---3--:R-:W3:Y:S04]  /*1cde0*/  LDL.64 R172, [R1+0x340] ;  /* 0x0003400001ac7983 */ /* 0x008ee80000100a00 */
[----:B------:R1:W-:Y:S04]  /*1cdf0*/  LDGSTS.E [R10+0x10600], [R166.64], P3 ;  /* 0x10600000a60a7fae */ /* 0x0003e80009921848 */
[----:B-1----:R-:W3:Y:S04]  /*1ce00*/  LDL.64 R168, [R1+0x380] ;  /* 0x0003800001a87983 */ /* 0x002ee80000100a00 */
[----:B------:R1:W-:Y:S04]  /*1ce10*/  LDGSTS.E [R10+0x11600], [R164.64], P3 ;  /* 0x11600000a40a7fae */ /* 0x0003e80009921848 */
[----:B------:R-:W3:Y:S04]  /*1ce20*/  LDL.64 R166, [R1+0x3c8] ;  /* 0x0003c80001a67983 */ /* 0x000ee80000100a00 */
        /* <DEDUP_REMOVED lines=30> */
[----:B------:R-:W3:Y:S04]  /*1d010*/  LDL.64 R246, [R1+0x7d0] ;  /* 0x0007d00001f67983 */ /* 0x000ee80000100a00 */
[----:B------:R-:W3:Y:S04]  /*1d020*/  LDL.64 R150, [R1+0x810] ;  /* 0x0008100001967983 */ /* 0x000ee80000100a00 */
[----:B------:R1:W-:Y:S04]  /*1d030*/  LDGSTS.E [R147+0x1800], [R214.64], P3 ;  /* 0x01800000d6937fae */ /* 0x0003e80009921848 */
[----:B------:R-:W-:Y:S04]  /*1d040*/  STL.64 [R1+0x1ab8], R214 ;  /* 0x001ab8d601007387 */ /* 0x000fe80000100a00 */
[----:B------:R1:W-:Y:S04]  /*1d050*/  LDGSTS.E [R147+0x2800], [R196.64], P3 ;  /* 0x02800000c4937fae */ /* 0x0003e80009921848 */
[----:B------:R1:W-:Y:S04]  /*1d060*/  STL.64 [R1+0x1ac0], R196 ;  /* 0x001ac0c401007387 */ /* 0x0003e80000100a00 */
[----:B------:R2:W-:Y:S04]  /*1d070*/  LDGSTS.E [R147+0x3800], [R210.64], P3 ;  /* 0x03800000d2937fae */ /* 0x0005e80009921848 */
[----:B------:R2:W-:Y:S04]  /*1d080*/  LDGSTS.E [R147+0x4800], [R192.64], P3 ;  /* 0x04800000c0937fae */ /* 0x0005e80009921848 */
[----:B-1----:R-:W3:Y:S04]  /*1d090*/  LDL.LU.64 R196, [R1+0x248] ;  /* 0x0002480001c47983 */ /* 0x002ee80000300a00 */
[----:B------:R1:W-:Y:S04]  /*1d0a0*/  LDGSTS.E [R147+0x5800], [R184.64], P3 ;  /* 0x05800000b8937fae */ /* 0x0003e80009921848 */
[----:B------:R1:W-:Y:S04]  /*1d0b0*/  LDGSTS.E [R147+0x6800], [R200.64], P3 ;  /* 0x06800000c8937fae */ /* 0x0003e80009921848 */
[----:B------:R1:W-:Y:S04]  /*1d0c0*/  LDGSTS.E [R147+0x7800], [R216.64], P3 ;  /* 0x07800000d8937fae */ /* 0x0003e80009921848 */
[----:B------:R1:W-:Y:S04]  /*1d0d0*/  LDGSTS.E [R147+0x8800], [R232.64], P3 ;  /* 0x08800000e8937fae */ /* 0x0003e80009921848 */
[----:B----4-:R1:W-:Y:S04]  /*1d0e0*/  LDGSTS.E [R147+0x9800], [R208.64], P3 ;  /* 0x09800000d0937fae */ /* 0x0103e80009921848 */
[----:B--2---:R2:W-:Y:S04]  /*1d0f0*/  LDGSTS.E [R147+0xa800], [R178.64], P3 ;  /* 0x0a800000b2937fae */ /* 0x0045e80009921848 */
[----:B------:R4:W-:Y:S04]  /*1d100*/  LDGSTS.E [R147+0xb800], [R174.64], P3 ;  /* 0x0b800000ae937fae */ /* 0x0009e80009921848 */
[----:B--2---:R-:W2:Y:S04]  /*1d110*/  LDL.64 R178, [R1+0x288] ;  /* 0x0002880001b27983 */ /* 0x004ea80000100a00 */
[----:B---3--:R3:W-:Y:S04]  /*1d120*/  LDGSTS.E [R147+0xc800], [R172.64], P3 ;  /* 0x0c800000ac937fae */ /* 0x0087e80009921848 */
[----:B----4-:R-:W4:Y:S04]  /*1d130*/  LDL.64 R174, [R1+0x2c8] ;  /* 0x0002c80001ae7983 */ /* 0x010f280000100a00 */
        /* <DEDUP_REMOVED lines=38> */
[----:B-1----:R-:W3:Y:S04]  /*1d3a0*/  LDL.64 R150, [R1+0x7d8] ;  /* 0x0007d80001967983 */ /* 0x002ee80000100a00 */
[----:B------:R-:W3:Y:S04]  /*1d3b0*/  LDL.64 R146, [R1+0x820] ;  /* 0x0008200001927983 */ /* 0x000ee80000100a00 */
[----:B------:R-:W3:Y:S04]  /*1d3c0*/  LDL.LU.64 R214, [R1+0x240] ;  /* 0x0002400001d67983 */ /* 0x000ee80000300a00 */
[----:B------:R-:W3:Y:S04]  /*1d3d0*/  LDL.LU.64 R182, [R1+0x200] ;  /* 0x0002000001b67983 */ /* 0x000ee80000300a00 */
[----:B------:R-:W3:Y:S04]  /*1d3e0*/  LDL.LU.64 R228, [R1+0x1c0] ;  /* 0x0001c00001e47983 */ /* 0x000ee80000300a00 */
[----:B------:R-:W3:Y:S04]  /*1d3f0*/  LDL.LU.64 R242, [R1+0x180] ;  /* 0x0001800001f27983 */ /* 0x000ee80000300a00 */
[----:B------:R-:W3:Y:S04]  /*1d400*/  LDL.LU.64 R224, [R1+0x140] ;  /* 0x0001400001e07983 */ /* 0x000ee80000300a00 */
[----:B------:R-:W3:Y:S04]  /*1d410*/  LDL.LU.64 R230, [R1+0x238] ;  /* 0x0002380001e67983 */ /* 0x000ee80000300a00 */
[----:B------:R-:W3:Y:S04]  /*1d420*/  LDL.LU.64 R194, [R1+0x1f8] ;  /* 0x0001f80001c27983 */ /* 0x000ee80000300a00 */
        /* <DEDUP_REMOVED lines=9> */
[----:B--2---:R2:W-:Y:S04]  /*1d4c0*/  LDGSTS.E [R144+0x9a00], [R178.64], P3 ;  /* 0x09a00000b2907fae */ /* 0x0045e80009921848 */
[----:B----4-:R4:W-:Y:S04]  /*1d4d0*/  LDGSTS.E [R144+0xaa00], [R174.64], P3 ;  /* 0x0aa00000ae907fae */ /* 0x0109e80009921848 */
[----:B--2---:R-:W2:Y:S04]  /*1d4e0*/  LDL.64 R178, [R1+0x2d0] ;  /* 0x0002d00001b27983 */ /* 0x004ea80000100a00 */
[----:B---3--:R3:W-:Y:S04]  /*1d4f0*/  LDGSTS.E [R144+0xba00], [R172.64], P3 ;  /* 0x0ba00000ac907fae */ /* 0x0087e80009921848 */
[----:B----4-:R-:W4:Y:S04]  /*1d500*/  LDL.64 R174, [R1+0x310] ;  /* 0x0003100001ae7983 */ /* 0x010f280000100a00 */
[----:B------:R1:W-:Y:S04]  /*1d510*/  LDGSTS.E [R144+0xca00], [R168.64], P3 ;  /* 0x0ca00000a8907fae */ /* 0x0003e80009921848 */
[----:B---3--:R-:W3:Y:S04]  /*1d520*/  LDL.64 R172, [R1+0x350] ;  /* 0x0003500001ac7983 */ /* 0x008ee80000100a00 */
        /* <DEDUP_REMOVED lines=35> */
[----:B------:R1:W-:Y:S04]  /*1d760*/  LDGSTS.E [R144+0x1fa00], [R146.64], P3 ;  /* 0x1fa0000092907fae */ /* 0x0003e80009921848 */
[----:B------:R-:W2:Y:S04]  /*1d770*/  LDL.64 R246, [R1+0x7e0] ;  /* 0x0007e00001f67983 */ /* 0x000ea80000100a00 */
[----:B-1----:R-:W2:Y:S01]  /*1d780*/  LDL.64 R150, [R1+0x818] ;  /* 0x0008180001967983 */ /* 0x002ea20000100a00 */
[----:B------:R-:W-:-:S03]  /*1d790*/  LOP3.LUT R147, R145, 0x60, RZ, 0x3c, !PT ;  /* 0x0000006091937812 */ /* 0x000fc600078e3cff */
[----:B------:R-:W2:Y:S04]  /*1d7a0*/  LDL.64 R144, [R1+0x290] ;  /* 0x0002900001907983 */ /* 0x000ea80000100a00 */
        /* <DEDUP_REMOVED lines=9> */
[----:B------:R-:W3:Y:S04]  /*1d840*/  LDL.LU.64 R212, [R1+0x1b8] ;  /* 0x0001b80001d47983 */ /* 0x000ee80000300a00 */
[----:B------:R-:W3:Y:S04]  /*1d850*/  LDL.LU.64 R226, [R1+0x178] ;  /* 0x0001780001e27983 */ /* 0x000ee80000300a00 */
[----:B------:R-:W3:Y:S04]  /*1d860*/  LDL.LU.64 R208, [R1+0x138] ;  /* 0x0001380001d07983 */ /* 0x000ee80000300a00 */
[----:B--2---:R2:W-:Y:S04]  /*1d870*/  LDGSTS.E [R147+0x9c00], [R144.64], P3 ;  /* 0x09c0000090937fae */ /* 0x0045e80009921848 */
[----:B------:R1:W-:Y:S04]  /*1d880*/  LDGSTS.E [R147+0xac00], [R178.64], P3 ;  /* 0x0ac00000b2937fae */ /* 0x0003e80009921848 */
[----:B----4-:R1:W-:Y:S04]  /*1d890*/  LDGSTS.E [R147+0xbc00], [R174.64], P3 ;  /* 0x0bc00000ae937fae */ /* 0x0103e80009921848 */
[----:B---3--:R1:W-:Y:S04]  /*1d8a0*/  LDGSTS.E [R147+0xcc00], [R172.64], P3 ;  /* 0x0cc00000ac937fae */ /* 0x0083e80009921848 */
        /* <DEDUP_REMOVED lines=18> */
[----:B--2---:R-:W2:Y:S04]  /*1d9d0*/  LDL.LU.64 R144, [R1+0x1b90] ;  /* 0x001b900001907983 */ /* 0x004ea80000300a00 */
[----:B------:R1:W-:Y:S04]  /*1d9e0*/  LDGSTS.E [R147+0x1fc00], [R150.64], P3 ;  /* 0x1fc0000096937fae */ /* 0x0003e80009921848 */
[----:B----4-:R-:W4:Y:S04]  /*1d9f0*/  LDL.64 R246, [R1+0x318] ;  /* 0x0003180001f67983 */ /* 0x010f280000100a00 */
[----:B---3--:R-:W3:Y:S04]  /*1da00*/  LDL.64 R10, [R1+0x358] ;  /* 0x00035800010a7983 */ /* 0x008ee80000100a00 */
[----:B-1----:R-:W2:Y:S04]  /*1da10*/  LDL.64 R146, [R1+0x298] ;  /* 0x0002980001927983 */ /* 0x002ea80000100a00 */
[----:B------:R-:W3:Y:S04]  /*1da20*/  LDL.64 R150, [R1+0x2d8] ;  /* 0x0002d80001967983 */ /* 0x000ee80000100a00 */
[----:B------:R-:W4:Y:S04]  /*1da30*/  LDL.64 R18, [R1+0x3a0] ;  /* 0x0003a00001127983 */ /* 0x000f280000100a00 */
        /* <DEDUP_REMOVED lines=28> */
[----:B---3--:R3:W-:Y:S04]  /*1dc00*/  LDGSTS.E [R170+0xae00], [R150.64], P3 ;  /* 0x0ae0000096aa7fae */ /* 0x0087e80009921848 */
[----:B----4-:R4:W-:Y:S04]  /*1dc10*/  LDGSTS.E [R170+0xbe00], [R246.64], P3 ;  /* 0x0be00000f6aa7fae */ /* 0x0109e80009921848 */
[----:B--2---:R-:W2:Y:S04]  /*1dc20*/  LDL.LU.64 R146, [R1+0x1b88] ;  /* 0x001b880001927983 */ /* 0x004ea80000300a00 */
[----:B---3--:R-:W3:Y:S04]  /*1dc30*/  LDL.LU.64 R150, [R1+0x1b80] ;  /* 0x001b800001967983 */ /* 0x008ee80000300a00 */
[----:B----4-:R-:W4:Y:S04]  /*1dc40*/  LDL.LU.64 R246, [R1+0x1b78] ;  /* 0x001b780001f67983 */ /* 0x010f280000300a00 */
[----:B------:R1:W-:Y:S04]  /*1dc50*/  LDGSTS.E [R170+0xce00], [R10.64], P3 ;  /* 0x0ce000000aaa7fae */ /* 0x0003e80009921848 */
[----:B------:R1:W-:Y:S04]  /*1dc60*/  LDGSTS.E [R170+0xde00], [R18.64], P3 ;  /* 0x0de0000012aa7fae */ /* 0x0003e80009921848 */
[----:B------:R1:W-:Y:S04]  /*1dc70*/  LDGSTS.E [R170+0xee00], [R26.64], P3 ;  /* 0x0ee000001aaa7fae */ /* 0x0003e80009921848 */
[----:B-1----:R-:W2:Y:S04]  /*1dc80*/  LDL.LU.64 R10, [R1+0x1b70] ;  /* 0x001b7000010a7983 */ /* 0x002ea80000300a00 */
[----:B------:R-:W2:Y:S04]  /*1dc90*/  LDL.LU.64 R18, [R1+0x1b68] ;  /* 0x001b680001127983 */ /* 0x000ea80000300a00 */
[----:B------:R-:W2:Y:S04]  /*1dca0*/  LDL.LU.64 R26, [R1+0x1b60] ;  /* 0x001b6000011a7983 */ /* 0x000ea80000300a00 */
[----:B------:R1:W-:Y:S04]  /*1dcb0*/  LDGSTS.E [R170+0xfe00], [R178.64], P3 ;  /* 0x0fe00000b2aa7fae */ /* 0x0003e80009921848 */
[----:B------:R1:W-:Y:S04]  /*1dcc0*/  LDGSTS.E [R170+0x10e00], [R174.64], P3 ;  /* 0x10e00000aeaa7fae */ /* 0x0003e80009921848 */
[----:B------:R1:W-:Y:S04]  /*1dcd0*/  LDGSTS.E [R170+0x11e00], [R48.64], P3 ;  /* 0x11e0000030aa7fae */ /* 0x0003e80009921848 */
[----:B-1----:R-:W2:Y:S04]  /*1dce0*/  LDL.LU.64 R178, [R1+0x108] ;  /* 0x0001080001b27983 */ /* 0x002ea80000300a00 */
[----:B------:R-:W3:Y:S04]  /*1dcf0*/  LDL.LU.64 R174, [R1+0xe8] ;  /* 0x0000e80001ae7983 */ /* 0x000ee80000300a00 */
[----:B------:R-:W4:Y:S04]  /*1dd00*/  LDL.LU.64 R48, [R1+0x1b58] ;  /* 0x001b580001307983 */ /* 0x000f280000300a00 */
[----:B------:R1:W-:Y:S04]  /*1dd10*/  LDGSTS.E [R170+0x12e00], [R58.64], P3 ;  /* 0x12e000003aaa7fae */ /* 0x0003e80009921848 */
[----:B------:R1:W-:Y:S04]  /*1dd20*/  LDGSTS.E [R170+0x13e00], [R68.64], P3 ;  /* 0x13e0000044aa7fae */ /* 0x0003e80009921848 */
[----:B------:R1:W-:Y:S04]  /*1dd30*/  LDGSTS.E [R170+0x14e00], [R78.64], P3 ;  /* 0x14e000004eaa7fae */ /* 0x0003e80009921848 */
[----:B-1----:R-:W4:Y:S04]  /*1dd40*/  LDL.LU.64 R58, [R1+0x1b50] ;  /* 0x001b5000013a7983 */ /* 0x002f280000300a00 */
[----:B------:R-:W4:Y:S04]  /*1dd50*/  LDL.LU.64 R68, [R1+0x1b48] ;  /* 0x001b480001447983 */ /* 0x000f280000300a00 */
        /* <DEDUP_REMOVED lines=17> */
[----:B------:R1:W-:Y:S04]  /*1de70*/  LDGSTS.E [R170+0x1ee00], [R168.64], P3 ;  /* 0x1ee00000a8aa7fae */ /* 0x0003e80009921848 */
[----:B------:R1:W-:Y:S04]  /*1de80*/  LDGSTS.E [R170+0x1fe00], [R172.64], P3 ;  /* 0x1fe00000acaa7fae */ /* 0x0003e80009921848 */
[----:B------:R-:W0:Y:S04]  /*1de90*/  LDGDEPBAR ;  /* 0x00000000000079af */ /* 0x000e280000000000 */
[----:B------:R-:W-:Y:S06]  /*1dea0*/  BAR.SYNC.DEFER_BLOCKING 0x0 ;  /* 0x0000000000007b1d */ /* 0x000fec0000010000 */
[----:B------:R-:W4:Y:S04]  /*1deb0*/  LDL.LU.64 R166, [R1+0xa8] ;  /* 0x0000a80001a67983 */ /* 0x000f280000300a00 */
[----:B------:R-:W4:Y:S04]  /*1dec0*/  LDL.LU.64 R162, [R1+0x1b08] ;  /* 0x001b080001a27983 */ /* 0x000f280000300a00 */
[----:B-1----:R-:W4:Y:S04]  /*1ded0*/  LDL.LU.64 R168, [R1+0x88] ;  /* 0x0000880001a87983 */ /* 0x002f280000300a00 */
[----:B------:R-:W4:Y:S04]  /*1dee0*/  LDL.LU.64 R170, [R1+0x68] ;  /* 0x0000680001aa7983 */ /* 0x000f280000300a00 */
[----:B------:R-:W4:Y:S04]  /*1def0*/  LDL.LU.64 R172, [R1+0x48] ;  /* 0x0000480001ac7983 */ /* 0x000f280000300a00 */
[----:B------:R-:W-:Y:S01]  /*1df00*/  @!PT LDS RZ, [RZ] ;  /* 0x00000000fffff984 */ /* 0x000fe20000000800 */
[----:B------:R-:W-:Y:S01]  /*1df10*/  @!PT LDS RZ, [RZ] ;  /* 0x00000000fffff984 */ /* 0x000fe20000000800 */
[----:B------:R-:W-:Y:S01]  /*1df20*/  @!PT LDS RZ, [RZ] ;  /* 0x00000000fffff984 */ /* 0x000fe20000000800 */
[----:B------:R1:W-:Y:S02]  /*1df30*/  LDGSTS.E [R250+-0x70000], [R2.64], !P5 ;  /* 0x9000000002fa7fae */ /* 0x0003e4000e921848 */
[----:B-1----:R-:W-:-:S02]  /*1df40*/  IADD3 R3, R176, 0x100000, RZ ;  /* 0x00100000b0037810 */ /* 0x002fc40007ffe0ff */
[----:B------:R-:W-:Y:S01]  /*1df50*/  IADD3 R2, R176, 0x100000, RZ ;  /* 0x00100000b0027810 */ /* 0x000fe20007ffe0ff */
[----:B--2---:R-:W-:-:S04]  /*1df60*/  IMAD.WIDE R178, R0, 0x4, R178 ;  /* 0x0000000400b27825 */ /* 0x004fc800078e02b2 */
[----:B---3--:R-:W-:Y:S01]  /*1df70*/  IMAD.WIDE R174, R0, 0x4, R174 ;  /* 0x0000000400ae7825 */ /* 0x008fe200078e02ae */
[----:B------:R-:W-:Y:S04]  /*1df80*/  STL.64 [R1+0xe48], R178 ;  /* 0x000e48b201007387 */ /* 0x000fe80000100a00 */
[----:B------:R1:W-:Y:S04]  /*1df90*/  LDGSTS.E [R3+-0x6f800], [R178.64], !P4 ;  /* 0x90800000b2037fae */ /* 0x0003e8000e121848 */
[----:B------:R2:W-:Y:S04]  /*1dfa0*/  STL.64 [R1+0xe28], R174 ;  /* 0x000e28ae01007387 */ /* 0x0005e80000100a00 */
[----:B------:R2:W-:Y:S04]  /*1dfb0*/  LDGSTS.E [R2+-0x6f000], [R174.64], !P0 ;  /* 0x91000000ae027fae */ /* 0x0005e8000c121848 */
[----:B--2---:R-:W2:Y:S04]  /*1dfc0*/  LDL.LU.64 R174, [R1+0x28] ;  /* 0x0000280001ae7983 */ /* 0x004ea80000300a00 */
[----:B-1----:R-:W3:Y:S01]  /*1dfd0*/  LDL.LU.64 R178, [R1+0x8] ;  /* 0x0000080001b27983 */ /* 0x002ee20000300a00 */
[----:B------:R-:W-:-:S05]  /*1dfe0*/  IMAD.MOV.U32 R177, RZ, RZ, c[0x0][0x180] ;  /* 0x00006000ffb17624 */ /* 0x000fca00078e00ff */
[----:B------:R-:W-:-:S04]  /*1dff0*/  IADD3 R250, R177, -0x9d, RZ ;  /* 0xffffff63b1fa7810 */ /* 0x000fc80007ffe0ff */
[----:B------:R-:W-:Y:S02]  /*1e000*/  ISETP.GE.U32.AND P5, PT, R250, 0x7ffffee4, PT ;  /* 0x7ffffee4fa00780c */ /* 0x000fe40003fa6070 */
[----:B------:R-:W-:-:S04]  /*1e010*/  IADD3 R250, R177, -0xa5, RZ ;  /* 0xffffff5bb1fa7810 */ /* 0x000fc80007ffe0ff */
[----:B------:R-:W-:Y:S02]  /*1e020*/  ISETP.GE.U32.AND P0, PT, R250, 0x7ffffedc, PT ;  /* 0x7ffffedcfa00780c */ /* 0x000fe40003f06070 */
[----:B------:R-:W-:Y:S02]  /*1e030*/  IADD3 R250, R176, 0x100000, RZ ;  /* 0x00100000b0fa7810 */ /* 0x000fe40007ffe0ff */
[----:B------:R-:W-:Y:S02]  /*1e040*/  ISETP.GE.U32.AND P3, PT, R251, 0x7ffffee8, PT ;  /* 0x7ffffee8fb00780c */ /* 0x000fe40003f66070 */
[----:B------:R-:W-:-:S04]  /*1e050*/  IADD3 R251, R177, -0xa1, RZ ;  /* 0xffffff5fb1fb7810 */ /* 0x000fc80007ffe0ff */
[----:B------:R-:W-:Y:S02]  /*1e060*/  ISETP.GE.U32.AND P4, PT, R251, 0x7ffffee0, PT ;  /* 0x7ffffee0fb00780c */ /* 0x000fe40003f86070 */
[----:B------:R-:W-:Y:S01]  /*1e070*/  IADD3 R251, R177, -0xad, RZ ;  /* 0xffffff53b1fb7810 */ /* 0x000fe20007ffe0ff */
[----:B----4-:R-:W-:-:S05]  /*1e080*/  IMAD.WIDE R164, R0, 0x4, R164 ;  /* 0x0000000400a47825 */ /* 0x010fca00078e02a4 */
[----:B------:R1:W-:Y:S02]  /*1e090*/  LDGSTS.E [R250+-0x6e800], [R164.64], !P2 ;  /* 0x91800000a4fa7fae */ /* 0x0003e4000d121848 */
[----:B-1----:R-:W-:Y:S01]  /*1e0a0*/  IADD3 R250, R177, -0xa9, RZ ;  /* 0xffffff57b1fa7810 */ /* 0x002fe20007ffe0ff */
[----:B------:R-:W-:-:S03]  /*1e0b0*/  IMAD.WIDE R166, R0, 0x4, R166 ;  /* 0x0000000400a67825 */ /* 0x000fc600078e02a6 */
[----:B------:R-:W-:Y:S02]  /*1e0c0*/  ISETP.GE.U32.AND P2, PT, R250, 0x7ffffed8, PT ;  /* 0x7ffffed8fa00780c */ /* 0x000fe40003f46070 */
[----:B------:R-:W-:Y:S01]  /*1e0d0*/  IADD3 R250, R177, -0xb1, RZ ;  /* 0xffffff4fb1fa7810 */ /* 0x000fe20007ffe0ff */
[----:B------:R1:W-:Y:S01]  /*1e0e0*/  LDGSTS.E [R3+-0x6e000], [R166.64], !P1 ;  /* 0x92000000a6037fae */ /* 0x0003e2000c921848 */
[----:B------:R-:W-:-:S04]  /*1e0f0*/  IMAD.WIDE R168, R0, 0x4, R168 ;  /* 0x0000000400a87825 */ /* 0x000fc800078e02a8 */
[----:B------:R-:W-:Y:S01]  /*1e100*/  IMAD.WIDE R170, R0, 0x4, R170 ;  /* 0x0000000400aa7825 */ /* 0x000fe200078e02aa */
[----:B------:R4:W-:Y:S01]  /*1e110*/  LDGSTS.E [R2+-0x6d800], [R168.64], !P6 ;  /* 0x92800000a8027fae */ /* 0x0009e2000f121848 */
[----:B------:R-:W-:Y:S02]  /*1e120*/  ISETP.GE.U32.AND P6, PT, R250, 0x7ffffed0, PT ;  /* 0x7ffffed0fa00780c */ /* 0x000fe40003fc6070 */
[----:B------:R-:W-:Y:S01]  /*1e130*/  IMAD.WIDE R172, R0, 0x4, R172 ;  /* 0x0000000400ac7825 */ /* 0x000fe200078e02ac */
[----:B------:R-:W-:Y:S01]  /*1e140*/  IADD3 R250, R177, -0xb9, RZ ;  /* 0xffffff47b1fa7810 */ /* 0x000fe20007ffe0ff */
[----:B------:R1:W-:Y:S04]  /*1e150*/  LDGSTS.E [R3+-0x6d000], [R170.64], !P3 ;  /* 0x93000000aa037fae */ /* 0x0003e8000d921848 */
[----:B------:R1:W-:Y:S01]  /*1e160*/  LDGSTS.E [R2+-0x6c800], [R172.64], !P5 ;  /* 0x93800000ac027fae */ /* 0x0003e2000e921848 */
[----:B------:R-:W-:-:S02]  /*1e170*/  ISETP.GE.U32.AND P5, PT, R250, 0x7ffffec8, PT ;  /* 0x7ffffec8fa00780c */ /* 0x000fc40003fa6070 */
[----:B------:R-:W-:Y:S02]  /*1e180*/  IADD3 R250, R176, 0x100000, RZ ;  /* 0x00100000b0fa7810 */ /* 0x000fe40007ffe0ff */
[----:B------:R-:W1:Y:S01]  /*1e190*/  S2R R176, SR_TID.X ;  /* 0x0000000000b07919 */ /* 0x000e620000002100 */
[----:B------:R-:W-:-:S03]  /*1e1a0*/  ISETP.GE.U32.AND P1, PT, R251, 0x7ffffed4, PT ;  /* 0x7ffffed4fb00780c */ /* 0x000fc60003f26070 */
[----:B------:R4:W-:Y:S01]  /*1e1b0*/  STL.64 [R1+0xe10], R164 ;  /* 0x000e10a401007387 */ /* 0x0009e20000100a00 */
[----:B------:R-:W-:Y:S01]  /*1e1c0*/  IADD3 R251, R177, -0xb5, RZ ;  /* 0xffffff4bb1fb7810 */ /* 0x000fe20007ffe0ff */
[----:B------:R-:W-:-:S03]  /*1e1d0*/  IMAD.WIDE R4, R0, 0x4, R4 ;  /* 0x0000000400047825 */ /* 0x000fc600078e0204 */
[----:B------:R-:W-:Y:S01]  /*1e1e0*/  ISETP.GE.U32.AND P3, PT, R251, 0x7ffffecc, PT ;  /* 0x7ffffeccfb00780c */ /* 0x000fe20003f66070 */
[----:B----4-:R-:W4:Y:S04]  /*1e1f0*/  LDL.LU.64 R164, [R1+0x1b00] ;  /* 0x001b000001a47983 */ /* 0x010f280000300a00 */
[----:B------:R1:W-:Y:S01]  /*1e200*/  STL.64 [R1+0xdf8], R166 ;  /* 0x000df8a601007387 */ /* 0x0003e20000100a00 */
[----:B------:R-:W-:-:S03]  /*1e210*/  IADD3 R251, R177, -0xc1, RZ ;  /* 0xffffff3fb1fb7810 */ /* 0x000fc60007ffe0ff */
[----:B-1----:R-:W4:Y:S04]  /*1e220*/  LDL.LU.64 R166, [R1+0x1af8] ;  /* 0x001af80001a67983 */ /* 0x002f280000300a00 */
[----:B------:R1:W-:Y:S04]  /*1e230*/  STL.64 [R1+0xde0], R168 ;  /* 0x000de0a801007387 */ /* 0x0003e80000100a00 */
[----:B-1----:R-:W4:Y:S04]  /*1e240*/  LDL.LU.64 R168, [R1+0x1af0] ;  /* 0x001af00001a87983 */ /* 0x002f280000300a00 */
[----:B------:R1:W-:Y:S04]  /*1e250*/  STL.64 [R1+0xdc8], R170 ;  /* 0x000dc8aa01007387 */ /* 0x0003e80000100a00 */
[----:B-1----:R-:W4:Y:S04]  /*1e260*/  LDL.LU.64 R170, [R1+0x1ae8] ;  /* 0x001ae80001aa7983 */ /* 0x002f280000300a00 */
[----:B------:R1:W-:Y:S04]  /*1e270*/  STL.64 [R1+0xdb0], R172 ;  /* 0x000db0ac01007387 */ /* 0x0003e80000100a00 */
[----:B-1----:R-:W4:Y:S01]  /*1e280*/  LDL.LU.64 R172, [R1+0x1ae0] ;  /* 0x001ae00001ac7983 */ /* 0x002f220000300a00 */
[----:B------:R-:W-:-:S04]  /*1e290*/  IMAD.WIDE R32, R0, 0x4, R32 ;  /* 0x0000000400207825 */ /* 0x000fc800078e0220 */
[----:B--2---:R-:W-:-:S04]  /*1e2a0*/  IMAD.WIDE R174, R0, 0x4, R174 ;  /* 0x0000000400ae7825 */ /* 0x004fc800078e02ae */
[----:B---3--:R-:W-:Y:S01]  /*1e2b0*/  IMAD.WIDE R178, R0, 0x4, R178 ;  /* 0x0000000400b27825 */ /* 0x008fe200078e02b2 */
[----:B------:R1:W-:Y:S04]  /*1e2c0*/  STL.64 [R1+0xd98], R174 ;  /* 0x000d98ae01007387 */ /* 0x0003e80000100a00 */
[----:B------:R1:W-:Y:S04]  /*1e2d0*/  LDGSTS.E [R250+-0x6c000], [R174.64], !P4 ;  /* 0x94000000aefa7fae */ /* 0x0003e8000e121848 */
[----:B------:R2:W-:Y:S01]  /*1e2e0*/  LDGSTS.E [R3+-0x6b800], [R178.64], !P0 ;  /* 0x94800000b2037fae */ /* 0x0005e2000c121848 */
[----:B------:R-:W-:-:S02]  /*1e2f0*/  ISETP.GE.U32.AND P0, PT, R251, 0x7ffffec0, PT ;  /* 0x7ffffec0fb00780c */ /* 0x000fc40003f06070 */
[----:B------:R-:W-:Y:S01]  /*1e300*/  LOP3.LUT R251, R176, 0x7f, RZ, 0xc0, !PT ;  /* 0x0000007fb0fb7812 */ /* 0x000fe200078ec0ff */
[----:B------:R3:W-:Y:S04]  /*1e310*/  LDGSTS.E [R2+-0x6b000], [R4.64], !P2 ;  /* 0x9500000004027fae */ /* 0x0007e8000d121848 */
[----:B-1----:R-:W4:Y:S01]  /*1e320*/  LDL.LU.64 R174, [R1+0x1ad8] ;  /* 0x001ad80001ae7983 */ /* 0x002f220000300a00 */
[----:B------:R-:W-:-:S03]  /*1e330*/  IADD3 R250, R177, -0xbd, RZ ;  /* 0xffffff43b1fa7810 */ /* 0x000fc60007ffe0ff */
[----:B------:R2:W-:Y:S01]  /*1e340*/  STL.64 [R1+0xd80], R178 ;  /* 0x000d80b201007387 */ /* 0x0005e20000100a00 */
[----:B------:R-:W-:-:S03]  /*1e350*/  ISETP.GE.U32.AND P4, PT, R250, 0x7ffffec4, PT ;  /* 0x7ffffec4fa00780c */ /* 0x000fc60003f86070 */
[----:B------:R3:W-:Y:S01]  /*1e360*/  STL.64 [R1+0xd68], R4 ;  /* 0x000d680401007387 */ /* 0x0007e20000100a00 */
[----:B--2---:R-:W-:Y:S02]  /*1e370*/  LOP3.LUT R179, R176, 0x7f, RZ, 0xc0, !PT ;  /* 0x0000007fb0b37812 */ /* 0x004fe400078ec0ff */
[----:B---3--:R-:W-:-:S03]  /*1e380*/  IADD3 R4, R177, -0xc5, RZ ;  /* 0xffffff3bb1047810 */ /* 0x008fc60007ffe0ff */
[----:B------:R-:W-:Y:S01]  /*1e390*/  IMAD.SHL.U32 R250, R179, 0x4, RZ ;  /* 0x00000004b3fa7824 */ /* 0x000fe200078e00ff */
[----:B------:R-:W-:Y:S01]  /*1e3a0*/  IADD3 R5, R177, -0xc9, RZ ;  /* 0xffffff37b1057810 */ /* 0x000fe20007ffe0ff */
[----:B------:R-:W-:-:S04]  /*1e3b0*/  IMAD.WIDE R176, R0, 0x4, R12 ;  /* 0x0000000400b07825 */ /* 0x000fc800078e020c */
[----:B------:R-:W-:Y:S01]  /*1e3c0*/  IMAD.SHL.U32 R13, R251, 0x4, RZ ;  /* 0x00000004fb0d7824 */ /* 0x000fe200078e00ff */
[----:B------:R-:W-:Y:S01]  /*1e3d0*/  IADD3 R3, R250, 0x100000, RZ ;  /* 0x00100000fa037810 */ /* 0x000fe20007ffe0ff */
[----:B------:R-:W-:-:S03]  /*1e3e0*/  IMAD.WIDE R178, R0, 0x4, R20 ;  /* 0x0000000400b27825 */ /* 0x000fc600078e0214 */
[----:B------:R-:W-:Y:S01]  /*1e3f0*/  IADD3 R2, R13, 0x100000, RZ ;  /* 0x001000000d027810 */ /* 0x000fe20007ffe0ff */
[----:B------:R-:W-:Y:S01]  /*1e400*/  IMAD.MOV.U32 R21, RZ, RZ, c[0x0][0x180] ;  /* 0x00006000ff157624 */ /* 0x000fe200078e00ff */
[----:B------:R1:W-:Y:S01]  /*1e410*/  STL.64 [R1+0xd50], R176 ;  /* 0x000d50b001007387 */ /* 0x0003e20000100a00 */
[----:B------:R-:W-:-:S03]  /*1e420*/  ISETP.GE.U32.AND P2, PT, R4, 0x7ffffebc, PT ;  /* 0x7ffffebc0400780c */ /* 0x000fc60003f46070 */
[----:B------:R1:W-:Y:S01]  /*1e430*/  LDGSTS.E [R3+-0x6a800], [R176.64], !P1 ;  /* 0x95800000b0037fae */ /* 0x0003e2000c921848 */
[----:B------:R-:W-:-:S03]  /*1e440*/  IADD3 R4, R21, -0xcd, RZ ;  /* 0xffffff3315047810 */ /* 0x000fc60007ffe0ff */
[----:B------:R2:W-:Y:S04]  /*1e450*/  STL.64 [R1+0xd40], R178 ;  /* 0x000d40b201007387 */ /* 0x0005e80000100a00 */
[----:B------:R2:W-:Y:S01]  /*1e460*/  LDGSTS.E [R2+-0x6a000], [R178.64], !P6 ;  /* 0x96000000b2027fae */ /* 0x0005e2000f121848 */
[----:B------:R-:W-:Y:S02]  /*1e470*/  ISETP.GE.U32.AND P6, PT, R4, 0x7ffffeb4, PT ;  /* 0x7ffffeb40400780c */ /* 0x000fe40003fc6070 */
[----:B------:R-:W-:Y:S01]  /*1e480*/  IADD3 R4, R13, 0x100000, RZ ;  /* 0x001000000d047810 */ /* 0x000fe20007ffe0ff */
[----:B-1----:R-:W3:Y:S01]  /*1e490*/  LDL.LU.64 R176, [R1+0x1ad0] ;  /* 0x001ad00001b07983 */ /* 0x002ee20000300a00 */
[----:B--2---:R-:W-:-:S04]  /*1e4a0*/  IMAD.WIDE R178, R0, 0x4, R28 ;  /* 0x0000000400b27825 */ /* 0x004fc800078e021c */
[----:B------:R-:W-:-:S04]  /*1e4b0*/  IMAD.WIDE R28, R0, 0x4, R30 ;  /* 0x00000004001c7825 */ /* 0x000fc800078e021e */
[----:B------:R-:W-:Y:S02]  /*1e4c0*/  IMAD.MOV.U32 R30, RZ, RZ, R178 ;  /* 0x000000ffff1e7224 */ /* 0x000fe400078e00b2 */
[----:B------:R-:W-:Y:S01]  /*1e4d0*/  IMAD.MOV.U32 R31, RZ, RZ, R179 ;  /* 0x000000ffff1f7224 */ /* 0x000fe200078e00b3 */
[----:B------:R-:W-:-:S04]  /*1e4e0*/  IADD3 R3, R13, 0x100000, RZ ;  /* 0x001000000d037810 */ /* 0x000fc80007ffe0ff */
[----:B------:R1:W-:Y:S01]  /*1e4f0*/  LDGSTS.E [R4+-0x69800], [R30.64], !P3 ;  /* 0x968000001e047fae */ /* 0x0003e2000d921848 */
[----:B------:R-:W-:-:S03]  /*1e500*/  IADD3 R12, R21, -0xd1, RZ ;  /* 0xffffff2f150c7810 */ /* 0x000fc60007ffe0ff */
[----:B------:R2:W-:Y:S01]  /*1e510*/  STL.64 [R1+0xd30], R178 ;  /* 0x000d30b201007387 */ /* 0x0005e20000100a00 */
[----:B------:R-:W-:-:S03]  /*1e520*/  ISETP.GE.U32.AND P1, PT, R5, 0x7ffffeb8, PT ;  /* 0x7ffffeb80500780c */ /* 0x000fc60003f26070 */
[----:B------:R2:W-:Y:S01]  /*1e530*/  LDGSTS.E [R3+-0x69000], [R28.64], !P5 ;  /* 0x970000001c037fae */ /* 0x0005e2000e921848 */
[----:B-1----:R-:W-:-:S03]  /*1e540*/  IMAD.MOV.U32 R31, RZ, RZ, c[0x0][0x180] ;  /* 0x00006000ff1f7624 */ /* 0x002fc600078e00ff */
[----:B------:R1:W-:Y:S04]  /*1e550*/  LDGSTS.E [R2+-0x68800], [R32.64], !P4 ;  /* 0x9780000020027fae */ /* 0x0003e8000e121848 */
[----:B--2---:R-:W2:Y:S01]  /*1e560*/  LDL.LU.64 R178, [R1+0x1ac8] ;  /* 0x001ac80001b27983 */ /* 0x004ea20000300a00 */
[----:B------:R-:W-:-:S03]  /*1e570*/  IADD3 R4, R31, -0xd9, RZ ;  /* 0xffffff271f047810 */ /* 0x000fc60007ffe0ff */
[----:B------:R1:W-:Y:S01]  /*1e580*/  STL.64 [R1+0xd20], R28 ;  /* 0x000d201c01007387 */ /* 0x0003e20000100a00 */
[----:B------:R-:W-:-:S03]  /*1e590*/  ISETP.GE.U32.AND P4, PT, R4, 0x7ffffea8, PT ;  /* 0x7ffffea80400780c */ /* 0x000fc60003f86070 */
[----:B------:R1:W-:Y:S01]  /*1e5a0*/  STL.64 [R1+0xd10], R32 ;  /* 0x000d102001007387 */ /* 0x0003e20000100a00 */
[----:B------:R-:W-:Y:S02]  /*1e5b0*/  ISETP.GE.U32.AND P3, PT, R12, 0x7ffffeb0, PT ;  /* 0x7ffffeb00c00780c */ /* 0x000fe40003f66070 */
[----:B------:R-:W-:Y:S02]  /*1e5c0*/  IADD3 R4, R31, -0xe1, RZ ;  /* 0xffffff1f1f047810 */ /* 0x000fe40007ffe0ff */
[----:B------:R-:W-:Y:S01]  /*1e5d0*/  IADD3 R5, R21, -0xd5, RZ ;  /* 0xffffff2b15057810 */ /* 0x000fe20007ffe0ff */
[----:B-1----:R-:W-:-:S04]  /*1e5e0*/  IMAD.WIDE R28, R0, 0x4, R36 ;  /* 0x00000004001c7825 */ /* 0x002fc800078e0224 */
[----:B------:R-:W-:Y:S01]  /*1e5f0*/  IMAD.WIDE R32, R0, 0x4, R34 ;  /* 0x0000000400207825 */ /* 0x000fe200078e0222 */
[----:B------:R-:W-:-:S04]  /*1e600*/  ISETP.GE.U32.AND P5, PT, R5, 0x7ffffeac, PT ;  /* 0x7ffffeac0500780c */ /* 0x000fc80003fa6070 */
[----:B------:R1:W-:Y:S01]  /*1e610*/  LDGSTS.E [R3+-0x68000], [R32.64], !P0 ;  /* 0x9800000020037fae */ /* 0x0003e2000c121848 */
[----:B------:R-:W-:-:S03]  /*1e620*/  IMAD.WIDE R34, R0, 0x4, R38 ;  /* 0x0000000400227825 */ /* 0x000fc600078e0226 */
[----:B------:R1:W-:Y:S01]  /*1e630*/  LDGSTS.E [R2+-0x67800], [R28.64], !P2 ;  /* 0x988000001c027fae */ /* 0x0003e2000d121848 */
[----:B------:R-:W-:Y:S02]  /*1e640*/  ISETP.GE.U32.AND P2, PT, R4, 0x7ffffea0, PT ;  /* 0x7ffffea00400780c */ /* 0x000fe40003f46070 */
[----:B------:R-:W-:Y:S01]  /*1e650*/  IADD3 R4, R13, 0x100000, RZ ;  /* 0x001000000d047810 */ /* 0x000fe20007ffe0ff */
[----:B------:R1:W-:Y:S01]  /*1e660*/  STL.64 [R1+0xd00], R32 ;  /* 0x000d002001007387 */ /* 0x0003e20000100a00 */
[----:B------:R-:W-:-:S03]  /*1e670*/  IADD3 R5, R31, -0xdd, RZ ;  /* 0xffffff231f057810 */ /* 0x000fc60007ffe0ff */
[----:B------:R1:W-:Y:S01]  /*1e680*/  STL.64 [R1+0xcf0], R28 ;  /* 0x000cf01c01007387 */ /* 0x0003e20000100a00 */
[----:B------:R-:W-:-:S03]  /*1e690*/  IADD3 R12, R31, -0xe5, RZ ;  /* 0xffffff1b1f0c7810 */ /* 0x000fc60007ffe0ff */
[----:B------:R1:W-:Y:S02]  /*1e6a0*/  LDGSTS.E [R4+-0x67000], [R34.64], !P1 ;  /* 0x9900000022047fae */ /* 0x0003e4000c921848 */
[C---:B-1----:R-:W-:Y:S02]  /*1e6b0*/  IMAD.WIDE R32, R0.reuse, 0x4, R40 ;  /* 0x0000000400207825 */ /* 0x042fe400078e0228 */
[----:B------:R-:W-:Y:S02]  /*1e6c0*/  STL.64 [R1+0xce0], R34 ;  /* 0x000ce02201007387 */ /* 0x000fe40000100a00 */
[----:B------:R-:W-:Y:S02]  /*1e6d0*/  IMAD.WIDE R28, R0, 0x4, R46 ;  /* 0x00000004001c7825 */ /* 0x000fe400078e022e */
[----:B------:R1:W-:Y:S01]  /*1e6e0*/  STL.64 [R1+0xcd0], R32 ;  /* 0x000cd02001007387 */ /* 0x0003e20000100a00 */
[----:B------:R-:W-:Y:S02]  /*1e6f0*/  ISETP.GE.U32.AND P0, PT, R5, 0x7ffffea4, PT ;  /* 0x7ffffea40500780c */ /* 0x000fe40003f06070 */
[----:B------:R-:W-:Y:S01]  /*1e700*/  IADD3 R4, R31, -0xed, RZ ;  /* 0xffffff131f047810 */ /* 0x000fe20007ffe0ff */
[----:B------:R1:W-:Y:S01]  /*1e710*/  LDGSTS.E [R3+-0x66800], [R32.64], !P6 ;  /* 0x9980000020037fae */ /* 0x0003e2000f121848 */
[----:B------:R-:W-:-:S03]  /*1e720*/  ISETP.GE.U32.AND P1, PT, R12, 0x7ffffe9c, PT ;  /* 0x7ffffe9c0c00780c */ /* 0x000fc60003f26070 */
[----:B------:R1:W-:Y:S04]  /*1e730*/  STL.64 [R1+0xcc0], R28 ;  /* 0x000cc01c01007387 */ /* 0x0003e80000100a00 */
[----:B------:R1:W-:Y:S01]  /*1e740*/  LDGSTS.E [R2+-0x66000], [R28.64], !P3 ;  /* 0x9a0000001c027fae */ /* 0x0003e2000d921848 */
[----:B------:R-:W-:Y:S01]  /*1e750*/  ISETP.GE.U32.AND P3, PT, R4, 0x7ffffe94, PT ;  /* 0x7ffffe940400780c */ /* 0x000fe20003f66070 */
[C---:B-1----:R-:W-:Y:S01]  /*1e760*/  IMAD.WIDE R32, R0.reuse, 0x4, R50 ;  /* 0x0000000400207825 */ /* 0x042fe200078e0232 */
[C---:B------:R-:W-:Y:S02]  /*1e770*/  IADD3 R4, R31.reuse, -0xf5, RZ ;  /* 0xffffff0b1f047810 */ /* 0x040fe40007ffe0ff */
[----:B------:R-:W-:Y:S02]  /*1e780*/  IADD3 R5, R31, -0xe9, RZ ;  /* 0xffffff171f057810 */ /* 0x000fe40007ffe0ff */
[----:B------:R1:W-:Y:S01]  /*1e790*/  LDGSTS.E [R3+-0x65800], [R32.64], !P5 ;  /* 0x9a80000020037fae */ /* 0x0003e2000e921848 */
[----:B------:R-:W-:-:S03]  /*1e7a0*/  IMAD.WIDE R28, R0, 0x4, R56 ;  /* 0x00000004001c7825 */ /* 0x000fc600078e0238 */
[----:B------:R1:W-:Y:S01]  /*1e7b0*/  STL.64 [R1+0xcb0], R32 ;  /* 0x000cb02001007387 */ /* 0x0003e20000100a00 */
[----:B------:R-:W-:-:S03]  /*1e7c0*/  ISETP.GE.U32.AND P6, PT, R5, 0x7ffffe98, PT ;  /* 0x7ffffe980500780c */ /* 0x000fc60003fc6070 */
[----:B------:R1:W-:Y:S01]  /*1e7d0*/  LDGSTS.E [R2+-0x65000], [R28.64], !P4 ;  /* 0x9b0000001c027fae */ /* 0x0003e2000e121848 */
[----:B------:R-:W-:Y:S01]  /*1e7e0*/  ISETP.GE.U32.AND P4, PT, R4, 0x7ffffe8c, PT ;  /* 0x7ffffe8c0400780c */ /* 0x000fe20003f86070 */
[C---:B------:R-:W-:Y:S01]  /*1e7f0*/  IMAD.WIDE R34, R0.reuse, 0x4, R60 ;  /* 0x0000000400227825 */ /* 0x040fe200078e023c */
[----:B------:R-:W-:Y:S01]  /*1e800*/  IADD3 R4, R13, 0x100000, RZ ;  /* 0x001000000d047810 */ /* 0x000fe20007ffe0ff */
[----:B------:R1:W-:Y:S02]  /*1e810*/  STL.64 [R1+0xca0], R28 ;  /* 0x000ca01c01007387 */ /* 0x0003e40000100a00 */
[C---:B-1----:R-:W-:Y:S02]  /*1e820*/  IMAD.WIDE R32, R0.reuse, 0x4, R66 ;  /* 0x0000000400207825 */ /* 0x042fe400078e0242 */
[----:B------:R-:W-:Y:S04]  /*1e830*/  STL.64 [R1+0xc90], R34 ;  /* 0x000c902201007387 */ /* 0x000fe80000100a00 */
[----:B------:R1:W-:Y:S01]  /*1e840*/  LDGSTS.E [R4+-0x64800], [R34.64], !P0 ;  /* 0x9b80000022047fae */ /* 0x0003e2000c121848 */
[----:B------:R-:W-:-:S03]  /*1e850*/  IMAD.WIDE R28, R0, 0x4, R70 ;  /* 0x00000004001c7825 */ /* 0x000fc600078e0246 */
[----:B------:R1:W-:Y:S04]  /*1e860*/  STL.64 [R1+0xc80], R32 ;  /* 0x000c802001007387 */ /* 0x0003e80000100a00 */
[----:B------:R1:W-:Y:S04]  /*1e870*/  LDGSTS.E [R3+-0x64000], [R32.64], !P2 ;  /* 0x9c00000020037fae */ /* 0x0003e8000d121848 */
[----:B------:R1:W-:Y:S04]  /*1e880*/  STL.64 [R1+0xc70], R28 ;  /* 0x000c701c01007387 */ /* 0x0003e80000100a00 */
[----:B------:R1:W-:Y:S02]  /*1e890*/  LDGSTS.E [R2+-0x63800], [R28.64], !P1 ;  /* 0x9c8000001c027fae */ /* 0x0003e4000c921848 */
[----:B-1----:R-:W-:-:S02]  /*1e8a0*/  IMAD.WIDE R32, R0, 0x4, R76 ;  /* 0x0000000400207825 */ /* 0x002fc400078e024c */
[----:B------:R-:W2:Y:S02]  /*1e8b0*/  LDL.LU.64 R36, [R1+0x120] ;  /* 0x0001200001247983 */ /* 0x000ea40000300a00 */
[----:B------:R-:W-:-:S04]  /*1e8c0*/  IMAD.WIDE R40, R0, 0x4, R86 ;  /* 0x0000000400287825 */ /* 0x000fc800078e0256 */
[C---:B------:R-:W-:Y:S01]  /*1e8d0*/  IMAD.WIDE R28, R0.reuse, 0x4, R80 ;  /* 0x00000004001c7825 */ /* 0x040fe200078e0250 */
[----:B------:R1:W-:Y:S03]  /*1e8e0*/  STL.64 [R1+0xc60], R32 ;  /* 0x000c602001007387 */ /* 0x0003e60000100a00 */
[----:B------:R-:W-:Y:S01]  /*1e8f0*/  IMAD.WIDE R38, R0, 0x4, R90 ;  /* 0x0000000400267825 */ /* 0x000fe200078e025a */
[----:B------:R1:W-:Y:S04]  /*1e900*/  STL.64 [R1+0xc50], R28 ;  /* 0x000c501c01007387 */ /* 0x0003e80000100a00 */
[----:B------:R1:W-:Y:S04]  /*1e910*/  LDGSTS.E [R3+-0x63000], [R32.64], !P6 ;  /* 0x9d00000020037fae */ /* 0x0003e8000f121848 */
[----:B------:R-:W3:Y:S04]  /*1e920*/  LDL.LU.64 R34, [R1+0x100] ;  /* 0x0001000001227983 */ /* 0x000ee80000300a00 */
[----:B------:R-:W1:Y:S04]  /*1e930*/  S2R R20, SR_TID.X ;  /* 0x0000000000147919 */ /* 0x000e680000002100 */
[----:B-1----:R-:W4:Y:S04]  /*1e940*/  LDL.LU.64 R32, [R1+0xe0] ;  /* 0x0000e00001207983 */ /* 0x002f280000300a00 */
[----:B------:R-:W-:Y:S04]  /*1e950*/  STL.64 [R1+0xc40], R40 ;  /* 0x000c402801007387 */ /* 0x000fe80000100a00 */
[----:B------:R1:W-:Y:S04]  /*1e960*/  STL.64 [R1+0xc30], R38 ;  /* 0x000c302601007387 */ /* 0x0003e80000100a00 */
[----:B------:R-:W4:Y:S01]  /*1e970*/  LDL.LU.64 R50, [R1+0xc0] ;  /* 0x0000c00001327983 */ /* 0x000f220000300a00 */
[----:B------:R-:W-:-:S02]  /*1e980*/  IADD3 R5, R31, -0xf1, RZ ;  /* 0xffffff0f1f057810 */ /* 0x000fc40007ffe0ff */
[C---:B------:R-:W-:Y:S01]  /*1e990*/  IADD3 R12, R31.reuse, -0xf9, RZ ;  /* 0xffffff071f0c7810 */ /* 0x040fe20007ffe0ff */
[----:B------:R1:W-:Y:S01]  /*1e9a0*/  LDGSTS.E [R2+-0x62800], [R28.64], !P3 ;  /* 0x9d8000001c027fae */ /* 0x0003e2000d921848 */
[----:B------:R-:W-:Y:S02]  /*1e9b0*/  IADD3 R4, R31, -0x82, RZ ;  /* 0xffffff7e1f047810 */ /* 0x000fe40007ffe0ff */
[----:B------:R-:W-:Y:S02]  /*1e9c0*/  ISETP.GE.U32.AND P5, PT, R5, 0x7ffffe90, PT ;  /* 0x7ffffe900500780c */ /* 0x000fe40003fa6070 */
[----:B------:R-:W-:Y:S02]  /*1e9d0*/  ISETP.GE.U32.AND P0, PT, R12, 0x7ffffe88, PT ;  /* 0x7ffffe880c00780c */ /* 0x000fe40003f06070 */
[----:B------:R-:W-:Y:S02]  /*1e9e0*/  ISETP.GE.U32.AND P1, PT, R4, 0x7ffffeff, PT ;  /* 0x7ffffeff0400780c */ /* 0x000fe40003f26070 */
[----:B------:R-:W-:-:S02]  /*1e9f0*/  IADD3 R4, R31, -0x8a, RZ ;  /* 0xffffff761f047810 */ /* 0x000fc40007ffe0ff */
[----:B------:R-:W-:Y:S02]  /*1ea00*/  IADD3 R5, R31, -0xfd, RZ ;  /* 0xffffff031f057810 */ /* 0x000fe40007ffe0ff */
[----:B------:R-:W-:Y:S02]  /*1ea10*/  ISETP.GE.U32.AND P3, PT, R4, 0x7ffffef7, PT ;  /* 0x7ffffef70400780c */ /* 0x000fe40003f66070 */
[----:B------:R-:W-:Y:S02]  /*1ea20*/  IADD3 R4, R13, 0x100000, RZ ;  /* 0x001000000d047810 */ /* 0x000fe40007ffe0ff */
[----:B------:R-:W-:Y:S01]  /*1ea30*/  LOP3.LUT R20, R20, 0x7f, RZ, 0xc0, !PT ;  /* 0x0000007f14147812 */ /* 0x000fe200078ec0ff */
[----:B-1----:R-:W-:Y:S01]  /*1ea40*/  IMAD.WIDE R28, R0, 0x4, R94 ;  /* 0x00000004001c7825 */ /* 0x002fe200078e025e */
[----:B------:R-:W-:Y:S01]  /*1ea50*/  ISETP.GE.U32.AND P2, PT, R5, 0x7ffffe84, PT ;  /* 0x7ffffe840500780c */ /* 0x000fe20003f46070 */
[----:B------:R1:W-:Y:S01]  /*1ea60*/  LDGSTS.E [R4+-0x62000], [R40.64], !P5 ;  /* 0x9e00000028047fae */ /* 0x0003e2000e921848 */
[----:B------:R-:W-:-:S02]  /*1ea70*/  SHF.L.U32 R20, R20, 0x2, RZ ;  /* 0x0000000214147819 */ /* 0x000fc400000006ff */
[C---:B------:R-:W-:Y:S01]  /*1ea80*/  IADD3 R5, R31.reuse, -0x86, RZ ;  /* 0xffffff7a1f057810 */ /* 0x040fe20007ffe0ff */
[----:B------:R1:W-:Y:S04]  /*1ea90*/  LDGSTS.E [R3+-0x61800], [R38.64], !P4 ;  /* 0x9e80000026037fae */ /* 0x0003e8000e121848 */
[----:B------:R1:W-:Y:S04]  /*1eaa0*/  STL.64 [R1+0xc20], R28 ;  /* 0x000c201c01007387 */ /* 0x0003e80000100a00 */
[----:B------:R1:W-:Y:S02]  /*1eab0*/  LDGSTS.E [R2+-0x61000], [R28.64], !P0 ;  /* 0x9f0000001c027fae */ /* 0x0003e4000c121848 */
[----:B-1----:R-:W-:-:S02]  /*1eac0*/  IADD3 R4, R31, -0x96, RZ ;  /* 0xffffff6a1f047810 */ /* 0x002fc40007ffe0ff */
[----:B------:R-:W-:Y:S01]  /*1ead0*/  ISETP.GE.U32.AND P6, PT, R5, 0x7ffffefb, PT ;  /* 0x7ffffefb0500780c */ /* 0x000fe20003fc6070 */
[----:B------:R-:W4:Y:S01]  /*1eae0*/  LDL.LU.64 R46, [R1+0xa0] ;  /* 0x0000a000012e7983 */ /* 0x000f220000300a00 */
[----:B------:R-:W-:Y:S01]  /*1eaf0*/  IMAD.WIDE R38, R0, 0x4, R96 ;  /* 0x0000000400267825 */ /* 0x000fe200078e0260 */
[----:B------:R-:W-:Y:S02]  /*1eb00*/  ISETP.GE.U32.AND P0, PT, R4, 0x7ffffeeb, PT ;  /* 0x7ffffeeb0400780c */ /* 0x000fe40003f06070 */
[----:B------:R-:W4:Y:S01]  /*1eb10*/  LDL.LU.64 R40, [R1+0x80] ;  /* 0x0000800001287983 */ /* 0x000f220000300a00 */
[----:B------:R-:W-:-:S03]  /*1eb20*/  LOP3.LUT R29, R20, 0x20, RZ, 0x3c, !PT ;  /* 0x00000020141d7812 */ /* 0x000fc600078e3cff */
[----:B------:R1:W-:Y:S01]  /*1eb30*/  LDGSTS.E [R3+-0x60800], [R38.64], !P2 ;  /* 0x9f80000026037fae */ /* 0x0003e2000d121848 */
[----:B------:R-:W-:Y:S02]  /*1eb40*/  IADD3 R4, R31, -0x9e, RZ ;  /* 0xffffff621f047810 */ /* 0x000fe40007ffe0ff */
[C---:B------:R-:W-:Y:S01]  /*1eb50*/  IADD3 R2, R29.reuse, 0x100000, RZ ;  /* 0x001000001d027810 */ /* 0x040fe20007ffe0ff */
[----:B------:R2:W-:Y:S01]  /*1eb60*/  STL.64 [R1+0xc10], R38 ;  /* 0x000c102601007387 */ /* 0x0005e20000100a00 */
[----:B-1----:R-:W-:Y:S01]  /*1eb70*/  IADD3 R3, R29, 0x100000, RZ ;  /* 0x001000001d037810 */ /* 0x002fe20007ffe0ff */
[----:B--2---:R-:W-:-:S05]  /*1eb80*/  IMAD.WIDE R36, R0, 0x4, R36 ;  /* 0x0000000400247825 */ /* 0x004fca00078e0224 */
[----:B------:R1:W-:Y:S04]  /*1eb90*/  STL.64 [R1+0xe60], R36 ;  /* 0x000e602401007387 */ /* 0x0003e80000100a00 */
[----:B------:R1:W-:Y:S01]  /*1eba0*/  LDGSTS.E [R2+-0x6fe00], [R36.64], !P1 ;  /* 0x9020000024027fae */ /* 0x0003e2000c921848 */
[----:B------:R-:W-:Y:S02]  /*1ebb0*/  ISETP.GE.U32.AND P1, PT, R4, 0x7ffffee3, PT ;  /* 0x7ffffee30400780c */ /* 0x000fe40003f26070 */
[----:B------:R-:W-:Y:S01]  /*1ebc0*/  IADD3 R4, R29, 0x100000, RZ ;  /* 0x001000001d047810 */ /* 0x000fe20007ffe0ff */
[----:B------:R-:W2:Y:S01]  /*1ebd0*/  LDL.LU.64 R38, [R1+0x60] ;  /* 0x0000600001267983 */ /* 0x000ea20000300a00 */
[----:B---3--:R-:W-:-:S03]  /*1ebe0*/  IMAD.WIDE R56, R0, 0x4, R34 ;  /* 0x0000000400387825 */ /* 0x008fc600078e0222 */
[----:B-1----:R-:W3:Y:S04]  /*1ebf0*/  LDL.LU.64 R36, [R1+0x40] ;  /* 0x0000400001247983 */ /* 0x002ee80000300a00 */
[----:B------:R-:W3:Y:S01]  /*1ec00*/  LDL.LU.64 R34, [R1+0x20] ;  /* 0x0000200001227983 */ /* 0x000ee20000300a00 */
[----:B----4-:R-:W-:-:S03]  /*1ec10*/  IMAD.WIDE R32, R0, 0x4, R32 ;  /* 0x0000000400207825 */ /* 0x010fc600078e0220 */
[----:B------:R-:W-:Y:S04]  /*1ec20*/  STL.64 [R1+0xe40], R56 ;  /* 0x000e403801007387 */ /* 0x000fe80000100a00 */
[----:B------:R1:W-:Y:S01]  /*1ec30*/  LDGSTS.E [R4+-0x6f600], [R56.64], !P6 ;  /* 0x90a0000038047fae */ /* 0x0003e2000f121848 */
[----:B------:R-:W-:-:S03]  /*1ec40*/  IMAD.WIDE R50, R0, 0x4, R50 ;  /* 0x0000000400327825 */ /* 0x000fc600078e0232 */
[----:B------:R4:W-:Y:S04]  /*1ec50*/  STL.64 [R1+0xe20], R32 ;  /* 0x000e202001007387 */ /* 0x0009e80000100a00 */
[----:B------:R4:W-:Y:S04]  /*1ec60*/  LDGSTS.E [R3+-0x6ee00], [R32.64], !P3 ;  /* 0x9120000020037fae */ /* 0x0009e8000d921848 */
[----:B------:R-:W-:Y:S04]  /*1ec70*/  STL.64 [R1+0xe08], R50 ;  /* 0x000e083201007387 */ /* 0x000fe80000100a00 */
[----:B----4-:R-:W4:Y:S01]  /*1ec80*/  LDL.LU.64 R32, [R1] ;  /* 0x0000000001207983 */ /* 0x010f220000300a00 */
[----:B------:R-:W-:-:S02]  /*1ec90*/  IADD3 R12, R31, -0x8e, RZ ;  /* 0xffffff721f0c7810 */ /* 0x000fc40007ffe0ff */
[----:B------:R-:W-:Y:S02]  /*1eca0*/  IADD3 R5, R31, -0x92, RZ ;  /* 0xffffff6e1f057810 */ /* 0x000fe40007ffe0ff */
[----:B------:R-:W-:Y:S02]  /*1ecb0*/  ISETP.GE.U32.AND P5, PT, R12, 0x7ffffef3, PT ;  /* 0x7ffffef30c00780c */ /* 0x000fe40003fa6070 */
[----:B------:R-:W-:Y:S02]  /*1ecc0*/  ISETP.GE.U32.AND P4, PT, R5, 0x7ffffeef, PT ;  /* 0x7ffffeef0500780c */ /* 0x000fe40003f86070 */
[C---:B------:R-:W-:Y:S02]  /*1ecd0*/  IADD3 R5, R31.reuse, -0x9a, RZ ;  /* 0xffffff661f057810 */ /* 0x040fe40007ffe0ff */
[----:B-1----:R-:W-:Y:S02]  /*1ece0*/  IADD3 R4, R31, -0xaa, RZ ;  /* 0xffffff561f047810 */ /* 0x002fe40007ffe0ff */
[----:B------:R-:W-:-:S02]  /*1ecf0*/  ISETP.GE.U32.AND P2, PT, R5, 0x7ffffee7, PT ;  /* 0x7ffffee70500780c */ /* 0x000fc40003f46070 */
[----:B------:R-:W-:-:S03]  /*1ed00*/  IADD3 R12, R31, -0xa2, RZ ;  /* 0xffffff5e1f0c7810 */ /* 0x000fc60007ffe0ff */
[----:B------:R1:W-:Y:S01]  /*1ed10*/  LDGSTS.E [R2+-0x6e600], [R50.64], !P5 ;  /* 0x91a0000032027fae */ /* 0x0003e2000e921848 */
[----:B------:R-:W-:Y:S01]  /*1ed20*/  ISETP.GE.U32.AND P5, PT, R4, 0x7ffffed7, PT ;  /* 0x7ffffed70400780c */ /* 0x000fe20003fa6070 */
[----:B------:R-:W-:Y:S01]  /*1ed30*/  IMAD.WIDE R46, R0, 0x4, R46 ;  /* 0x00000004002e7825 */ /* 0x000fe200078e022e */
[----:B------:R-:W-:-:S03]  /*1ed40*/  IADD3 R4, R31, -0xb2, RZ ;  /* 0xffffff4e1f047810 */ /* 0x000fc60007ffe0ff */
[----:B------:R-:W-:Y:S01]  /*1ed50*/  IMAD.WIDE R40, R0, 0x4, R40 ;  /* 0x0000000400287825 */ /* 0x000fe200078e0228 */
[----:B------:R-:W-:Y:S01]  /*1ed60*/  IADD3 R5, R31, -0xa6, RZ ;  /* 0xffffff5a1f057810 */ /* 0x000fe20007ffe0ff */
[----:B------:R1:W-:Y:S01]  /*1ed70*/  LDGSTS.E [R3+-0x6de00], [R46.64], !P4 ;  /* 0x922000002e037fae */ /* 0x0003e2000e121848 */
[----:B------:R-:W-:-:S03]  /*1ed80*/  ISETP.GE.U32.AND P6, PT, R12, 0x7ffffedf, PT ;  /* 0x7ffffedf0c00780c */ /* 0x000fc60003fc6070 */
[----:B------:R1:W-:Y:S01]  /*1ed90*/  LDGSTS.E [R2+-0x6d600], [R40.64], !P0 ;  /* 0x92a0000028027fae */ /* 0x0003e2000c121848 */
[----:B------:R-:W-:Y:S02]  /*1eda0*/  ISETP.GE.U32.AND P0, PT, R4, 0x7ffffecf, PT ;  /* 0x7ffffecf0400780c */ /* 0x000fe40003f06070 */
[----:B------:R-:W-:Y:S02]  /*1edb0*/  ISETP.GE.U32.AND P3, PT, R5, 0x7ffffedb, PT ;  /* 0x7ffffedb0500780c */ /* 0x000fe40003f66070 */
[----:B------:R-:W-:Y:S02]  /*1edc0*/  IADD3 R4, R29, 0x100000, RZ ;  /* 0x001000001d047810 */ /* 0x000fe40007ffe0ff */
[C---:B------:R-:W-:Y:S01]  /*1edd0*/  IADD3 R5, R31.reuse, -0xae, RZ ;  /* 0xffffff521f057810 */ /* 0x040fe20007ffe0ff */
[C---:B------:R-:W-:Y:S01]  /*1ede0*/  IMAD.WIDE R6, R0.reuse, 0x4, R6 ;  /* 0x0000000400067825 */ /* 0x040fe200078e0206 */
[----:B------:R-:W-:Y:S02]  /*1edf0*/  IADD3 R12, R31, -0xb6, RZ ;  /* 0xffffff4a1f0c7810 */ /* 0x000fe40007ffe0ff */
[----:B------:R-:W-:Y:S01]  /*1ee00*/  ISETP.GE.U32.AND P4, PT, R5, 0x7ffffed3, PT ;  /* 0x7ffffed30500780c */ /* 0x000fe20003f86070 */
[----:B------:R-:W-:Y:S01]  /*1ee10*/  STL.64 [R1+0xdf0], R46 ;  /* 0x000df02e01007387 */ /* 0x000fe20000100a00 */
[----:B------:R-:W-:Y:S01]  /*1ee20*/  IADD3 R5, R31, -0xba, RZ ;  /* 0xffffff461f057810 */ /* 0x000fe20007ffe0ff */
[----:B------:R-:W-:-:S02]  /*1ee30*/  IMAD.WIDE R14, R0, 0x4, R14 ;  /* 0x00000004000e7825 */ /* 0x000fc400078e020e */
[----:B------:R-:W-:Y:S02]  /*1ee40*/  STL.64 [R1+0xdd8], R40 ;  /* 0x000dd82801007387 */ /* 0x000fe40000100a00 */
[----:B------:R-:W-:-:S04]  /*1ee50*/  IMAD.WIDE R22, R0, 0x4, R22 ;  /* 0x0000000400167825 */ /* 0x000fc800078e0216 */
[----:B--2---:R-:W-:-:S05]  /*1ee60*/  IMAD.WIDE R38, R0, 0x4, R38 ;  /* 0x0000000400267825 */ /* 0x004fca00078e0226 */
[----:B------:R2:W-:Y:S01]  /*1ee70*/  LDGSTS.E [R4+-0x6ce00], [R38.64], !P2 ;  /* 0x9320000026047fae */ /* 0x0005e2000d121848 */
[----:B---3--:R-:W-:-:S04]  /*1ee80*/  IMAD.WIDE R36, R0, 0x4, R36 ;  /* 0x0000000400247825 */ /* 0x008fc800078e0224 */
[----:B------:R-:W-:Y:S01]  /*1ee90*/  IMAD.WIDE R34, R0, 0x4, R34 ;  /* 0x0000000400227825 */ /* 0x000fe200078e0222 */
[----:B------:R3:W-:Y:S01]  /*1eea0*/  LDGSTS.E [R3+-0x6c600], [R36.64], !P1 ;  /* 0x93a0000024037fae */ /* 0x0007e2000c921848 */
[----:B--2---:R-:W-:-:S03]  /*1eeb0*/  IADD3 R4, R31, -0xbe, RZ ;  /* 0xffffff421f047810 */ /* 0x004fc60007ffe0ff */
[----:B------:R2:W-:Y:S01]  /*1eec0*/  LDGSTS.E [R2+-0x6be00], [R34.64], !P6 ;  /* 0x9420000022027fae */ /* 0x0005e2000f121848 */
[----:B------:R-:W-:Y:S02]  /*1eed0*/  ISETP.GE.U32.AND P2, PT, R12, 0x7ffffecb, PT ;  /* 0x7ffffecb0c00780c */ /* 0x000fe40003f46070 */
[----:B------:R-:W-:Y:S02]  /*1eee0*/  ISETP.GE.U32.AND P6, PT, R4, 0x7ffffec3, PT ;  /* 0x7ffffec30400780c */ /* 0x000fe40003fc6070 */
[----:B------:R-:W-:Y:S01]  /*1eef0*/  IADD3 R4, R31, -0xc6, RZ ;  /* 0xffffff3a1f047810 */ /* 0x000fe20007ffe0ff */
[----:B------:R-:W-:Y:S01]  /*1ef00*/  STL.64 [R1+0xdc0], R38 ;  /* 0x000dc02601007387 */ /* 0x000fe20000100a00 */
[----:B------:R-:W-:-:S03]  /*1ef10*/  ISETP.GE.U32.AND P1, PT, R5, 0x7ffffec7, PT ;  /* 0x7ffffec70500780c */ /* 0x000fc60003f26070 */
[----:B------:R-:W-:Y:S01]  /*1ef20*/  STL.64 [R1+0xda8], R36 ;  /* 0x000da82401007387 */ /* 0x000fe20000100a00 */
[----:B------:R-:W-:-:S03]  /*1ef30*/  IADD3 R5, R31, -0xc2, RZ ;  /* 0xffffff3e1f057810 */ /* 0x000fc60007ffe0ff */
[----:B------:R-:W-:Y:S01]  /*1ef40*/  STL.64 [R1+0xd90], R34 ;  /* 0x000d902201007387 */ /* 0x000fe20000100a00 */
[----:B----4-:R-:W-:-:S05]  /*1ef50*/  IMAD.WIDE R32, R0, 0x4, R32 ;  /* 0x0000000400207825 */ /* 0x010fca00078e0220 */
[----:B------:R4:W-:Y:S04]  /*1ef60*/  LDGSTS.E [R3+-0x6b600], [R32.64], !P3 ;  /* 0x94a0000020037fae */ /* 0x0009e8000d921848 */
[----:B------:R1:W-:Y:S01]  /*1ef70*/  LDGSTS.E [R2+-0x6ae00], [R6.64], !P5 ;  /* 0x9520000006027fae */ /* 0x0003e2000e921848 */
[----:B------:R-:W-:Y:S02]  /*1ef80*/  ISETP.GE.U32.AND P5, PT, R4, 0x7ffffebb, PT ;  /* 0x7ffffebb0400780c */ /* 0x000fe40003fa6070 */
[----:B------:R-:W-:Y:S01]  /*1ef90*/  IADD3 R4, R29, 0x100000, RZ ;  /* 0x001000001d047810 */ /* 0x000fe20007ffe0ff */
[----:B------:R4:W-:Y:S04]  /*1efa0*/  STL.64 [R1+0xd78], R32 ;  /* 0x000d782001007387 */ /* 0x0009e80000100a00 */
[----:B------:R1:W-:Y:S01]  /*1efb0*/  STL.64 [R1+0xd60], R6 ;  /* 0x000d600601007387 */ /* 0x0003e20000100a00 */
[----:B------:R-:W-:-:S03]  /*1efc0*/  ISETP.GE.U32.AND P3, PT, R5, 0x7ffffebf, PT ;  /* 0x7ffffebf0500780c */ /* 0x000fc60003f66070 */
[----:B------:R2:W-:Y:S01]  /*1efd0*/  LDGSTS.E [R4+-0x6a600], [R14.64], !P4 ;  /* 0x95a000000e047fae */ /* 0x0005e2000e121848 */
[----:B----4-:R-:W-:-:S03]  /*1efe0*/  IMAD.WIDE R32, R0, 0x4, R42 ;  /* 0x0000000400207825 */ /* 0x010fc600078e022a */
[----:B------:R4:W-:Y:S01]  /*1eff0*/  STL.64 [R1+0xd48], R14 ;  /* 0x000d480e01007387 */ /* 0x0009e20000100a00 */
[----:B-1----:R-:W-:-:S03]  /*1f000*/  IADD3 R6, R31, -0xca, RZ ;  /* 0xffffff361f067810 */ /* 0x002fc60007ffe0ff */
[----:B------:R1:W-:Y:S01]  /*1f010*/  LDGSTS.E [R3+-0x69e00], [R22.64], !P0 ;  /* 0x9620000016037fae */ /* 0x0003e2000c121848 */
[----:B--2---:R-:W-:-:S03]  /*1f020*/  IADD3 R4, R31, -0xd2, RZ ;  /* 0xffffff2e1f047810 */ /* 0x004fc60007ffe0ff */
[----:B------:R2:W-:Y:S01]  /*1f030*/  LDGSTS.E [R2+-0x69600], [R32.64], !P2 ;  /* 0x96a0000020027fae */ /* 0x0005e2000d121848 */
[----:B------:R-:W-:Y:S01]  /*1f040*/  ISETP.GE.U32.AND P4, PT, R6, 0x7ffffeb7, PT ;  /* 0x7ffffeb70600780c */ /* 0x000fe20003f86070 */
[----:B------:R-:W-:Y:S01]  /*1f050*/  IMAD.WIDE R6, R0, 0x4, R62 ;  /* 0x0000000400067825 */ /* 0x000fe200078e023e */
[----:B------:R-:W-:-:S03]  /*1f060*/  ISETP.GE.U32.AND P2, PT, R4, 0x7ffffeaf, PT ;  /* 0x7ffffeaf0400780c */ /* 0x000fc60003f46070 */
[----:B----4-:R-:W-:Y:S01]  /*1f070*/  IMAD.WIDE R14, R0, 0x4, R52 ;  /* 0x00000004000e7825 */ /* 0x010fe200078e0234 */
[C---:B------:R-:W-:Y:S02]  /*1f080*/  IADD3 R4, R31.reuse, -0xda, RZ ;  /* 0xffffff261f047810 */ /* 0x040fe40007ffe0ff */
[----:B------:R-:W-:Y:S01]  /*1f090*/  IADD3 R5, R31, -0xce, RZ ;  /* 0xffffff321f057810 */ /* 0x000fe20007ffe0ff */
[----:B------:R1:W-:Y:S04]  /*1f0a0*/  STL.64 [R1+0xd38], R22 ;  /* 0x000d381601007387 */ /* 0x0003e80000100a00 */
[----:B------:R4:W-:Y:S01]  /*1f0b0*/  LDGSTS.E [R3+-0x68e00], [R14.64], !P1 ;  /* 0x972000000e037fae */ /* 0x0009e2000c921848 */
[----:B------:R-:W-:-:S03]  /*1f0c0*/  ISETP.GE.U32.AND P0, PT, R5, 0x7ffffeb3, PT ;  /* 0x7ffffeb30500780c */ /* 0x000fc60003f06070 */
[----:B------:R2:W-:Y:S01]  /*1f0d0*/  LDGSTS.E [R2+-0x68600], [R6.64], !P6 ;  /* 0x97a0000006027fae */ /* 0x0005e2000f121848 */
[----:B------:R-:W-:Y:S02]  /*1f0e0*/  ISETP.GE.U32.AND P6, PT, R4, 0x7ffffea7, PT ;  /* 0x7ffffea70400780c */ /* 0x000fe40003fc6070 */
[----:B------:R-:W-:Y:S01]  /*1f0f0*/  IADD3 R4, R29, 0x100000, RZ ;  /* 0x001000001d047810 */ /* 0x000fe20007ffe0ff */
[----:B------:R2:W-:Y:S01]  /*1f100*/  STL.64 [R1+0xd28], R32 ;  /* 0x000d282001007387 */ /* 0x0005e20000100a00 */
[----:B-1----:R-:W-:-:S03]  /*1f110*/  IMAD.WIDE R22, R0, 0x4, R82 ;  /* 0x0000000400167825 */ /* 0x002fc600078e0252 */
[----:B------:R4:W-:Y:S01]  /*1f120*/  STL.64 [R1+0xd18], R14 ;  /* 0x000d180e01007387 */ /* 0x0009e20000100a00 */
[----:B------:R-:W-:-:S03]  /*1f130*/  IADD3 R5, R31, -0xd6, RZ ;  /* 0xffffff2a1f057810 */ /* 0x000fc60007ffe0ff */
[----:B------:R1:W-:Y:S01]  /*1f140*/  STL.64 [R1+0xd08], R6 ;  /* 0x000d080601007387 */ /* 0x0003e20000100a00 */
[----:B--2---:R-:W-:-:S04]  /*1f150*/  IMAD.WIDE R32, R0, 0x4, R72 ;  /* 0x0000000400207825 */ /* 0x004fc800078e0248 */
[----:B----4-:R-:W-:Y:S01]  /*1f160*/  IMAD.WIDE R14, R0, 0x4, R88 ;  /* 0x00000004000e7825 */ /* 0x010fe200078e0258 */
[----:B------:R-:W-:Y:S01]  /*1f170*/  STL.64 [R1+0xcf8], R32 ;  /* 0x000cf82001007387 */ /* 0x000fe20000100a00 */
[----:B-1----:R-:W-:-:S03]  /*1f180*/  IADD3 R6, R31, -0xde, RZ ;  /* 0xffffff221f067810 */ /* 0x002fc60007ffe0ff */
[----:B------:R1:W-:Y:S01]  /*1f190*/  LDGSTS.E [R4+-0x67e00], [R32.64], !P3 ;  /* 0x9820000020047fae */ /* 0x0003e2000d921848 */
[----:B------:R-:W-:-:S03]  /*1f1a0*/  ISETP.GE.U32.AND P1, PT, R5, 0x7ffffeab, PT ;  /* 0x7ffffeab0500780c */ /* 0x000fc60003f26070 */
[----:B------:R-:W-:Y:S01]  /*1f1b0*/  STL.64 [R1+0xce8], R22 ;  /* 0x000ce81601007387 */ /* 0x000fe20000100a00 */
[----:B------:R-:W-:-:S03]  /*1f1c0*/  ISETP.GE.U32.AND P3, PT, R6, 0x7ffffea3, PT ;  /* 0x7ffffea30600780c */ /* 0x000fc60003f66070 */
[----:B------:R2:W-:Y:S01]  /*1f1d0*/  LDGSTS.E [R3+-0x67600], [R22.64], !P5 ;  /* 0x98a0000016037fae */ /* 0x0005e2000e921848 */
[----:B------:R-:W-:Y:S01]  /*1f1e0*/  IMAD.WIDE R6, R0, 0x4, R100 ;  /* 0x0000000400067825 */ /* 0x000fe200078e0264 */
[C---:B-1----:R-:W-:Y:S02]  /*1f1f0*/  IADD3 R4, R31.reuse, -0xe6, RZ ;  /* 0xffffff1a1f047810 */ /* 0x042fe40007ffe0ff */
[----:B------:R1:W-:Y:S04]  /*1f200*/  STL.64 [R1+0xcd8], R14 ;  /* 0x000cd80e01007387 */ /* 0x0003e80000100a00 */
[----:B------:R1:W-:Y:S01]  /*1f210*/  LDGSTS.E [R2+-0x66e00], [R14.64], !P4 ;  /* 0x992000000e027fae */ /* 0x0003e2000e121848 */
[----:B------:R-:W-:Y:S02]  /*1f220*/  ISETP.GE.U32.AND P4, PT, R4, 0x7ffffe9b, PT ;  /* 0x7ffffe9b0400780c */ /* 0x000fe40003f86070 */
[----:B------:R-:W-:-:S02]  /*1f230*/  IADD3 R4, R31, -0xee, RZ ;  /* 0xffffff121f047810 */ /* 0x000fc40007ffe0ff */
[----:B------:R-:W-:Y:S01]  /*1f240*/  IADD3 R5, R31, -0xe2, RZ ;  /* 0xffffff1e1f057810 */ /* 0x000fe20007ffe0ff */
[----:B-1----:R-:W-:-:S03]  /*1f250*/  IMAD.WIDE R14, R0, 0x4, R98 ;  /* 0x00000004000e7825 */ /* 0x002fc600078e0262 */
[----:B------:R-:W-:Y:S02]  /*1f260*/  ISETP.GE.U32.AND P5, PT, R5, 0x7ffffe9f, PT ;  /* 0x7ffffe9f0500780c */ /* 0x000fe40003fa6070 */
[----:B------:R1:W-:Y:S01]  /*1f270*/  LDGSTS.E [R3+-0x66600], [R14.64], !P0 ;  /* 0x99a000000e037fae */ /* 0x0003e2000c121848 */
[----:B------:R-:W-:-:S03]  /*1f280*/  IMAD.WIDE R32, R0, 0x4, R102 ;  /* 0x0000000400207825 */ /* 0x000fc600078e0266 */
[----:B------:R4:W-:Y:S01]  /*1f290*/  LDGSTS.E [R2+-0x65e00], [R6.64], !P2 ;  /* 0x9a20000006027fae */ /* 0x0009e2000d121848 */
[----:B------:R-:W-:Y:S01]  /*1f2a0*/  ISETP.GE.U32.AND P2, PT, R4, 0x7ffffe93, PT ;  /* 0x7ffffe930400780c */ /* 0x000fe20003f46070 */
[----:B--2---:R-:W-:Y:S01]  /*1f2b0*/  IMAD.WIDE R22, R0, 0x4, R104 ;  /* 0x0000000400167825 */ /* 0x004fe200078e0268 */
[----:B------:R-:W-:Y:S01]  /*1f2c0*/  IADD3 R4, R29, 0x100000, RZ ;  /* 0x001000001d047810 */ /* 0x000fe20007ffe0ff */
[----:B------:R1:W-:Y:S01]  /*1f2d0*/  STL.64 [R1+0xcc8], R14 ;  /* 0x000cc80e01007387 */ /* 0x0003e20000100a00 */
[----:B------:R-:W-:-:S03]  /*1f2e0*/  IADD3 R5, R31, -0xea, RZ ;  /* 0xffffff161f057810 */ /* 0x000fc60007ffe0ff */
[----:B------:R4:W-:Y:S01]  /*1f2f0*/  STL.64 [R1+0xcb8], R6 ;  /* 0x000cb80601007387 */ /* 0x0009e20000100a00 */
[----:B------:R-:W-:-:S03]  /*1f300*/  ISETP.GE.U32.AND P0, PT, R5, 0x7ffffe97, PT ;  /* 0x7ffffe970500780c */ /* 0x000fc60003f06070 */
[----:B------:R2:W-:Y:S01]  /*1f310*/  STL.64 [R1+0xca8], R32 ;  /* 0x000ca82001007387 */ /* 0x0005e20000100a00 */
[----:B-1----:R-:W-:-:S03]  /*1f320*/  IMAD.WIDE R14, R0, 0x4, R106 ;  /* 0x00000004000e7825 */ /* 0x002fc600078e026a */
[----:B------:R1:W-:Y:S01]  /*1f330*/  LDGSTS.E [R4+-0x65600], [R32.64], !P1 ;  /* 0x9aa0000020047fae */ /* 0x0003e2000c921848 */
[----:B----4-:R-:W-:-:S03]  /*1f340*/  IADD3 R6, R31, -0xf2, RZ ;  /* 0xffffff0e1f067810 */ /* 0x010fc60007ffe0ff */
[----:B------:R-:W-:Y:S04]  /*1f350*/  STL.64 [R1+0xc98], R22 ;  /* 0x000c981601007387 */ /* 0x000fe80000100a00 */
[----:B------:R4:W-:Y:S01]  /*1f360*/  LDGSTS.E [R3+-0x64e00], [R22.64], !P6 ;  /* 0x9b20000016037fae */ /* 0x0009e2000f121848 */
[----:B------:R-:W-:Y:S02]  /*1f370*/  ISETP.GE.U32.AND P1, PT, R6, 0x7ffffe8f, PT ;  /* 0x7ffffe8f0600780c */ /* 0x000fe40003f26070 */
[----:B-1----:R-:W-:Y:S01]  /*1f380*/  IADD3 R4, R31, -0xfa, RZ ;  /* 0xffffff061f047810 */ /* 0x002fe20007ffe0ff */
[----:B------:R1:W-:Y:S01]  /*1f390*/  STL.64 [R1+0xc88], R14 ;  /* 0x000c880e01007387 */ /* 0x0003e20000100a00 */
[----:B------:R-:W-:-:S03]  /*1f3a0*/  IMAD.WIDE R6, R0, 0x4, R110 ;  /* 0x0000000400067825 */ /* 0x000fc600078e026e */
[----:B------:R1:W-:Y:S01]  /*1f3b0*/  LDGSTS.E [R2+-0x64600], [R14.64], !P3 ;  /* 0x9ba000000e027fae */ /* 0x0003e2000d921848 */
[----:B------:R-:W-:Y:S02]  /*1f3c0*/  ISETP.GE.U32.AND P3, PT, R4, 0x7ffffe87, PT ;  /* 0x7ffffe870400780c */ /* 0x000fe40003f66070 */
[----:B------:R-:W-:Y:S01]  /*1f3d0*/  IADD3 R4, R31, -0x83, RZ ;  /* 0xffffff7d1f047810 */ /* 0x000fe20007ffe0ff */
[----:B--2---:R-:W-:-:S04]  /*1f3e0*/  IMAD.WIDE R32, R0, 0x4, R112 ;  /* 0x0000000400207825 */ /* 0x004fc800078e0270 */
[----:B-1----:R-:W-:-:S05]  /*1f3f0*/  IMAD.WIDE R14, R0, 0x4, R108 ;  /* 0x00000004000e7825 */ /* 0x002fca00078e026c */
[----:B------:R1:W-:Y:S01]  /*1f400*/  LDGSTS.E [R3+-0x63e00], [R14.64], !P5 ;  /* 0x9c2000000e037fae */ /* 0x0003e2000e921848 */
[----:B----4-:R-:W-:-:S03]  /*1f410*/  IMAD.WIDE R22, R0, 0x4, R114 ;  /* 0x0000000400167825 */ /* 0x010fc600078e0272 */
[----:B------:R2:W-:Y:S01]  /*1f420*/  LDGSTS.E [R2+-0x63600], [R6.64], !P4 ;  /* 0x9ca0000006027fae */ /* 0x0005e2000e121848 */
[----:B------:R-:W-:Y:S02]  /*1f430*/  ISETP.GE.U32.AND P4, PT, R4, 0x7ffffefe, PT ;  /* 0x7ffffefe0400780c */ /* 0x000fe40003f86070 */
[----:B------:R-:W-:Y:S01]  /*1f440*/  IADD3 R4, R29, 0x100000, RZ ;  /* 0x001000001d047810 */ /* 0x000fe20007ffe0ff */
[----:B------:R1:W-:Y:S04]  /*1f450*/  STL.64 [R1+0xc78], R14 ;  /* 0x000c780e01007387 */ /* 0x0003e80000100a00 */
[----:B------:R2:W-:Y:S04]  /*1f460*/  STL.64 [R1+0xc68], R6 ;  /* 0x000c680601007387 */ /* 0x0005e80000100a00 */
[----:B------:R-:W4:Y:S04]  /*1f470*/  LDL.LU.64 R50, [R1+0x118] ;  /* 0x0001180001327983 */ /* 0x000f280000300a00 */
[----:B------:R3:W-:Y:S04]  /*1f480*/  STL.64 [R1+0xc58], R32 ;  /* 0x000c582001007387 */ /* 0x0007e80000100a00 */
[----:B------:R3:W-:Y:S04]  /*1f490*/  LDGSTS.E [R4+-0x62e00], [R32.64], !P0 ;  /* 0x9d20000020047fae */ /* 0x0007e8000c121848 */
[----:B------:R-:W-:Y:S01]  /*1f4a0*/  STL.64 [R1+0xc48], R22 ;  /* 0x000c481601007387 */ /* 0x000fe20000100a00 */
[C---:B------:R-:W-:Y:S01]  /*1f4b0*/  IADD3 R5, R31.reuse, -0xf6, RZ ;  /* 0xffffff0a1f057810 */ /* 0x040fe20007ffe0ff */
[----:B-1----:R-:W-:Y:S01]  /*1f4c0*/  IMAD.WIDE R14, R0, 0x4, R116 ;  /* 0x00000004000e7825 */ /* 0x002fe200078e0274 */
[----:B--2---:R-:W-:Y:S01]  /*1f4d0*/  IADD3 R6, R31, -0x87, RZ ;  /* 0xffffff791f067810 */ /* 0x004fe20007ffe0ff */
[----:B------:R4:W-:Y:S04]  /*1f4e0*/  LDGSTS.E [R3+-0x62600], [R22.64], !P2 ;  /* 0x9da0000016037fae */ /* 0x0009e8000d121848 */
[----:B---3--:R-:W2:Y:S01]  /*1f4f0*/  LDL.LU.64 R32, [R1+0xf8] ;  /* 0x0000f80001207983 */ /* 0x008ea20000300a00 */
[----:B------:R-:W-:-:S02]  /*1f500*/  ISETP.GE.U32.AND P6, PT, R5, 0x7ffffe8b, PT ;  /* 0x7ffffe8b0500780c */ /* 0x000fc40003fc6070 */
[C---:B------:R-:W-:Y:S01]  /*1f510*/  IADD3 R4, R31.reuse, -0x8f, RZ ;  /* 0xffffff711f047810 */ /* 0x040fe20007ffe0ff */
[----:B------:R1:W-:Y:S01]  /*1f520*/  STL.64 [R1+0xc38], R14 ;  /* 0x000c380e01007387 */ /* 0x0003e20000100a00 */
[C---:B------:R-:W-:Y:S02]  /*1f530*/  IADD3 R5, R31.reuse, -0xfe, RZ ;  /* 0xffffff021f057810 */ /* 0x040fe40007ffe0ff */
[----:B------:R-:W-:Y:S01]  /*1f540*/  ISETP.GE.U32.AND P0, PT, R6, 0x7ffffefa, PT ;  /* 0x7ffffefa0600780c */ /* 0x000fe20003f06070 */
[----:B------:R1:W-:Y:S01]  /*1f550*/  LDGSTS.E [R2+-0x61e00], [R14.64], !P1 ;  /* 0x9e2000000e027fae */ /* 0x0003e2000c921848 */
[----:B------:R-:W-:Y:S01]  /*1f560*/  IMAD.WIDE R6, R0, 0x4, R120 ;  /* 0x0000000400067825 */ /* 0x000fe200078e0278 */
[----:B------:R-:W-:Y:S02]  /*1f570*/  ISETP.GE.U32.AND P1, PT, R4, 0x7ffffef2, PT ;  /* 0x7ffffef20400780c */ /* 0x000fe40003f26070 */
[----:B------:R-:W3:Y:S01]  /*1f580*/  LDL.LU.64 R46, [R1+0xd8] ;  /* 0x0000d800012e7983 */ /* 0x000ee20000300a00 */
[----:B------:R-:W-:-:S03]  /*1f590*/  IADD3 R4, R31, -0x97, RZ ;  /* 0xffffff691f047810 */ /* 0x000fc60007ffe0ff */
[----:B------:R-:W3:Y:S01]  /*1f5a0*/  LDL.LU.64 R40, [R1+0xb8] ;  /* 0x0000b80001287983 */ /* 0x000ee20000300a00 */
[----:B-1----:R-:W-:Y:S01]  /*1f5b0*/  IMAD.WIDE R14, R0, 0x4, R118 ;  /* 0x00000004000e7825 */ /* 0x002fe200078e0276 */
[----:B------:R-:W-:-:S04]  /*1f5c0*/  ISETP.GE.U32.AND P5, PT, R5, 0x7ffffe83, PT ;  /* 0x7ffffe830500780c */ /* 0x000fc80003fa6070 */
[----:B------:R2:W-:Y:S04]  /*1f5d0*/  LDGSTS.E [R3+-0x61600], [R14.64], !P6 ;  /* 0x9ea000000e037fae */ /* 0x0005e8000f121848 */
[----:B------:R1:W-:Y:S01]  /*1f5e0*/  LDGSTS.E [R2+-0x60e00], [R6.64], !P3 ;  /* 0x9f20000006027fae */ /* 0x0003e2000d921848 */
[----:B------:R-:W-:Y:S02]  /*1f5f0*/  ISETP.GE.U32.AND P3, PT, R4, 0x7ffffeea, PT ;  /* 0x7ffffeea0400780c */ /* 0x000fe40003f66070 */
[----:B------:R-:W-:Y:S01]  /*1f600*/  IADD3 R4, R29, 0x100000, RZ ;  /* 0x001000001d047810 */ /* 0x000fe20007ffe0ff */
[----:B------:R2:W-:Y:S01]  /*1f610*/  STL.64 [R1+0xc28], R14 ;  /* 0x000c280e01007387 */ /* 0x0005e20000100a00 */
[----:B------:R-:W-:-:S03]  /*1f620*/  IMAD.WIDE R28, R0, 0x4, R122 ;  /* 0x00000004001c7825 */ /* 0x000fc600078e027a */
[----:B------:R-:W-:Y:S04]  /*1f630*/  STL.64 [R1+0xc18], R6 ;  /* 0x000c180601007387 */ /* 0x000fe80000100a00 */
[----:B------:R-:W3:Y:S04]  /*1f640*/  LDL.LU.64 R34, [R1+0x98] ;  /* 0x0000980001227983 */ /* 0x000ee80000300a00 */
[----:B------:R-:W3:Y:S04]  /*1f650*/  LDL.LU.64 R38, [R1+0x78] ;  /* 0x0000780001267983 */ /* 0x000ee80000300a00 */
[----:B------:R-:W3:Y:S04]  /*1f660*/  LDL.LU.64 R36, [R1+0x58] ;  /* 0x0000580001247983 */ /* 0x000ee80000300a00 */
[----:B------:R1:W-:Y:S04]  /*1f670*/  STL.64 [R1+0xc08], R28 ;  /* 0x000c081c01007387 */ /* 0x0003e80000100a00 */
[----:B------:R1:W-:Y:S01]  /*1f680*/  LDGSTS.E [R4+-0x60600], [R28.64], !P5 ;  /* 0x9fa000001c047fae */ /* 0x0003e2000e921848 */
[----:B----4-:R-:W-:-:S05]  /*1f690*/  IMAD.WIDE R22, R0, 0x4, R50 ;  /* 0x0000000400167825 */ /* 0x010fca00078e0232 */
[----:B------:R-:W-:Y:S01]  /*1f6a0*/  STL.64 [R1+0xe58], R22 ;  /* 0x000e581601007387 */ /* 0x000fe20000100a00 */
[----:B--2---:R-:W-:-:S05]  /*1f6b0*/  IMAD.WIDE R14, R0, 0x4, R32 ;  /* 0x00000004000e7825 */ /* 0x004fca00078e0220 */
[----:B------:R2:W-:Y:S04]  /*1f6c0*/  STL.64 [R1+0xe38], R14 ;  /* 0x000e380e01007387 */ /* 0x0005e80000100a00 */
[----:B------:R-:W4:Y:S04]  /*1f6d0*/  LDL.LU.64 R32, [R1+0x38] ;  /* 0x0000380001207983 */ /* 0x000f280000300a00 */
[----:B-1----:R-:W4:Y:S01]  /*1f6e0*/  LDL.LU.64 R28, [R1+0x18] ;  /* 0x00001800011c7983 */ /* 0x002f220000300a00 */
[----:B------:R-:W-:Y:S02]  /*1f6f0*/  IADD3 R5, R31, -0x8b, RZ ;  /* 0xffffff751f057810 */ /* 0x000fe40007ffe0ff */
[----:B------:R-:W-:-:S02]  /*1f700*/  LOP3.LUT R20, R20, 0x40, RZ, 0x3c, !PT ;  /* 0x0000004014147812 */ /* 0x000fc400078e3cff */
[----:B------:R-:W-:Y:S02]  /*1f710*/  ISETP.GE.U32.AND P2, PT, R5, 0x7ffffef6, PT ;  /* 0x7ffffef60500780c */ /* 0x000fe40003f46070 */
[C---:B------:R-:W-:Y:S02]  /*1f720*/  IADD3 R3, R20.reuse, 0x100000, RZ ;  /* 0x0010000014037810 */ /* 0x040fe40007ffe0ff */
[----:B------:R-:W-:Y:S02]  /*1f730*/  IADD3 R2, R20, 0x100000, RZ ;  /* 0x0010000014027810 */ /* 0x000fe40007ffe0ff */
[C---:B------:R-:W-:Y:S01]  /*1f740*/  IADD3 R5, R31.reuse, -0x93, RZ ;  /* 0xffffff6d1f057810 */ /* 0x040fe20007ffe0ff */
[----:B------:R1:W-:Y:S01]  /*1f750*/  LDGSTS.E [R3+-0x6fc00], [R22.64], !P4 ;  /* 0x9040000016037fae */ /* 0x0003e2000e121848 */
[C---:B------:R-:W-:Y:S02]  /*1f760*/  IADD3 R6, R31.reuse, -0x9b, RZ ;  /* 0xffffff651f067810 */ /* 0x040fe40007ffe0ff */
[----:B------:R-:W-:Y:S01]  /*1f770*/  IADD3 R4, R31, -0xa3, RZ ;  /* 0xffffff5d1f047810 */ /* 0x000fe20007ffe0ff */
[----:B------:R2:W-:Y:S01]  /*1f780*/  LDGSTS.E [R2+-0x6f400], [R14.64], !P0 ;  /* 0x90c000000e027fae */ /* 0x0005e2000c121848 */
[----:B------:R-:W-:-:S02]  /*1f790*/  ISETP.GE.U32.AND P6, PT, R5, 0x7ffffeee, PT ;  /* 0x7ffffeee0500780c */ /* 0x000fc40003fc6070 */
[----:B------:R-:W-:Y:S01]  /*1f7a0*/  ISETP.GE.U32.AND P5, PT, R6, 0x7ffffee6, PT ;  /* 0x7ffffee60600780c */ /* 0x000fe20003fa6070 */
[----:B---3--:R-:W-:Y:S01]  /*1f7b0*/  IMAD.WIDE R6, R0, 0x4, R40 ;  /* 0x0000000400067825 */ /* 0x008fe200078e0228 */
[----:B------:R-:W-:Y:S02]  /*1f7c0*/  ISETP.GE.U32.AND P0, PT, R4, 0x7ffffede, PT ;  /* 0x7ffffede0400780c */ /* 0x000fe40003f06070 */
[C---:B------:R-:W-:Y:S01]  /*1f7d0*/  IADD3 R4, R31.reuse, -0xab, RZ ;  /* 0xffffff551f047810 */ /* 0x040fe20007ffe0ff */
[----:B--2---:R-:W-:Y:S01]  /*1f7e0*/  IMAD.WIDE R14, R0, 0x4, R46 ;  /* 0x00000004000e7825 */ /* 0x004fe200078e022e */
[----:B------:R-:W-:-:S04]  /*1f7f0*/  IADD3 R5, R31, -0x9f, RZ ;  /* 0xffffff611f057810 */ /* 0x000fc80007ffe0ff */
[----:B------:R2:W-:Y:S01]  /*1f800*/  LDGSTS.E [R3+-0x6ec00], [R14.64], !P2 ;  /* 0x914000000e037fae */ /* 0x0005e2000d121848 */
[----:B------:R-:W-:Y:S01]  /*1f810*/  ISETP.GE.U32.AND P4, PT, R5, 0x7ffffee2, PT ;  /* 0x7ffffee20500780c */ /* 0x000fe20003f86070 */
[----:B------:R-:W-:Y:S02]  /*1f820*/  IMAD.WIDE R34, R0, 0x4, R34 ;  /* 0x0000000400227825 */ /* 0x000fe400078e0222 */
[----:B------:R3:W-:Y:S01]  /*1f830*/  LDGSTS.E [R2+-0x6e400], [R6.64], !P1 ;  /* 0x91c0000006027fae */ /* 0x0007e2000c921848 */
[----:B------:R-:W-:Y:S01]  /*1f840*/  ISETP.GE.U32.AND P1, PT, R4, 0x7ffffed6, PT ;  /* 0x7ffffed60400780c */ /* 0x000fe20003f26070 */
[----:B-1----:R-:W-:Y:S01]  /*1f850*/  IMAD.WIDE R22, R0, 0x4, R38 ;  /* 0x0000000400167825 */ /* 0x002fe200078e0226 */
[----:B------:R-:W-:Y:S01]  /*1f860*/  IADD3 R4, R20, 0x100000, RZ ;  /* 0x0010000014047810 */ /* 0x000fe20007ffe0ff */
[----:B------:R2:W-:Y:S01]  /*1f870*/  STL.64 [R1+0xe18], R14 ;  /* 0x000e180e01007387 */ /* 0x0005e20000100a00 */
[----:B------:R-:W-:-:S03]  /*1f880*/  IADD3 R5, R31, -0xa7, RZ ;  /* 0xffffff591f057810 */ /* 0x000fc60007ffe0ff */
[----:B------:R3:W-:Y:S01]  /*1f890*/  STL.64 [R1+0xe00], R6 ;  /* 0x000e000601007387 */ /* 0x0007e20000100a00 */
[----:B------:R-:W-:-:S03]  /*1f8a0*/  ISETP.GE.U32.AND P2, PT, R5, 0x7ffffeda, PT ;  /* 0x7ffffeda0500780c */ /* 0x000fc60003f46070 */
[----:B------:R-:W-:Y:S01]  /*1f8b0*/  STL.64 [R1+0xde8], R34 ;  /* 0x000de82201007387 */ /* 0x000fe20000100a00 */
[----:B--2---:R-:W-:-:S03]  /*1f8c0*/  IMAD.WIDE R14, R0, 0x4, R36 ;  /* 0x00000004000e7825 */ /* 0x004fc600078e0224 */
[----:B------:R1:W-:Y:S01]  /*1f8d0*/  LDGSTS.E [R4+-0x6dc00], [R34.64], !P6 ;  /* 0x9240000022047fae */ /* 0x0003e2000f121848 */
[----:B---3--:R-:W-:-:S03]  /*1f8e0*/  IADD3 R6, R31, -0xaf, RZ ;  /* 0xffffff511f067810 */ /* 0x008fc60007ffe0ff */
[----:B------:R2:W-:Y:S04]  /*1f8f0*/  STL.64 [R1+0xdd0], R22 ;  /* 0x000dd01601007387 */ /* 0x0005e80000100a00 */
[----:B------:R2:W-:Y:S01]  /*1f900*/  LDGSTS.E [R3+-0x6d400], [R22.64], !P3 ;  /* 0x92c0000016037fae */ /* 0x0005e2000d921848 */
[----:B------:R-:W-:Y:S02]  /*1f910*/  ISETP.GE.U32.AND P6, PT, R6, 0x7ffffed2, PT ;  /* 0x7ffffed20600780c */ /* 0x000fe40003fc6070 */
[----:B-1----:R-:W-:Y:S01]  /*1f920*/  IADD3 R4, R31, -0xb7, RZ ;  /* 0xffffff491f047810 */ /* 0x002fe20007ffe0ff */
[----:B------:R4:W-:Y:S04]  /*1f930*/  STL.64 [R1+0xdb8], R14 ;  /* 0x000db80e01007387 */ /* 0x0009e80000100a00 */
[----:B------:R4:W-:Y:S01]  /*1f940*/  LDGSTS.E [R2+-0x6cc00], [R14.64], !P5 ;  /* 0x934000000e027fae */ /* 0x0009e2000e921848 */
[----:B------:R-:W-:-:S02]  /*1f950*/  ISETP.GE.U32.AND P5, PT, R4, 0x7ffffeca, PT ;  /* 0x7ffffeca0400780c */ /* 0x000fc40003fa6070 */
[C---:B------:R-:W-:Y:S02]  /*1f960*/  IADD3 R4, R31.reuse, -0xbf, RZ ;  /* 0xffffff411f047810 */ /* 0x040fe40007ffe0ff */
[----:B------:R-:W-:Y:S01]  /*1f970*/  IADD3 R5, R31, -0xb3, RZ ;  /* 0xffffff4d1f057810 */ /* 0x000fe20007ffe0ff */
[----:B--2---:R-:W-:-:S03]  /*1f980*/  IMAD.WIDE R22, R0, 0x4, R248 ;  /* 0x0000000400167825 */ /* 0x004fc600078e02f8 */
[----:B------:R-:W-:Y:S01]  /*1f990*/  ISETP.GE.U32.AND P3, PT, R5, 0x7ffffece, PT ;  /* 0x7ffffece0500780c */ /* 0x000fe20003f66070 */
[----:B------:R-:W-:Y:S01]  /*1f9a0*/  IMAD.WIDE R8, R0, 0x4, R8 ;  /* 0x0000000400087825 */ /* 0x000fe200078e0208 */
[----:B------:R-:W-:-:S03]  /*1f9b0*/  IADD3 R5, R31, -0xbb, RZ ;  /* 0xffffff451f057810 */ /* 0x000fc60007ffe0ff */
[----:B----4-:R-:W-:-:S04]  /*1f9c0*/  IMAD.WIDE R14, R0, 0x4, R32 ;  /* 0x00000004000e7825 */ /* 0x010fc800078e0220 */
[----:B------:R-:W-:Y:S01]  /*1f9d0*/  IMAD.WIDE R6, R0, 0x4, R28 ;  /* 0x0000000400067825 */ /* 0x000fe200078e021c */
        /* <DEDUP_REMOVED lines=8> */
[----:B-1----:R-:W-:-:S03]  /*1fa60*/  IMAD.WIDE R14, R0, 0x4, R16 ;  /* 0x00000004000e7825 */ /* 0x002fc600078e0210 */
[----:B------:R-:W-:Y:S01]  /*1fa70*/  STL.64 [R1+0xd70], R22 ;  /* 0x000d701601007387 */ /* 0x000fe20000100a00 */
[----:B--2---:R-:W-:-:S03]  /*1fa80*/  IADD3 R6, R31, -0xc3, RZ ;  /* 0xffffff3d1f067810 */ /* 0x004fc60007ffe0ff */
[----:B------:R1:W-:Y:S01]  /*1fa90*/  STL.64 [R1+0xd58], R8 ;  /* 0x000d580801007387 */ /* 0x0003e20000100a00 */
[----:B---3--:R-:W-:-:S03]  /*1faa0*/  IADD3 R4, R31, -0xcb, RZ ;  /* 0xffffff351f047810 */ /* 0x008fc60007ffe0ff */
[----:B------:R1:W-:Y:S01]  /*1fab0*/  LDGSTS.E [R3+-0x6ac00], [R8.64], !P1 ;  /* 0x9540000008037fae */ /* 0x0003e2000c921848 */
[----:B------:R-:W-:Y:S01]  /*1fac0*/  ISETP.GE.U32.AND P2, PT, R6, 0x7ffffebe, PT ;  /* 0x7ffffebe0600780c */ /* 0x000fe20003f46070 */
[----:B------:R-:W-:Y:S02]  /*1fad0*/  IMAD.WIDE R6, R0, 0x4, R44 ;  /* 0x0000000400067825 */ /* 0x000fe400078e022c */
[----:B------:R2:W-:Y:S01]  /*1fae0*/  LDGSTS.E [R2+-0x6a400], [R14.64], !P6 ;  /* 0x95c000000e027fae */ /* 0x0005e2000f121848 */
[----:B------:R-:W-:Y:S02]  /*1faf0*/  ISETP.GE.U32.AND P6, PT, R4, 0x7ffffeb6, PT ;  /* 0x7ffffeb60400780c */ /* 0x000fe40003fc6070 */
[C---:B------:R-:W-:Y:S01]  /*1fb00*/  IADD3 R4, R31.reuse, -0xd3, RZ ;  /* 0xffffff2d1f047810 */ /* 0x040fe20007ffe0ff */
[C---:B-1----:R-:W-:Y:S01]  /*1fb10*/  IMAD.WIDE R8, R0.reuse, 0x4, R24 ;  /* 0x0000000400087825 */ /* 0x042fe200078e0218 */
[----:B------:R-:W-:Y:S01]  /*1fb20*/  IADD3 R5, R31, -0xc7, RZ ;  /* 0xffffff391f057810 */ /* 0x000fe20007ffe0ff */
[----:B------:R2:W-:Y:S04]  /*1fb30*/  STL.64 [R1+0xc00], R14 ;  /* 0x000c000e01007387 */ /* 0x0005e80000100a00 */
[----:B------:R1:W-:Y:S01]  /*1fb40*/  LDGSTS.E [R3+-0x69c00], [R8.64], !P3 ;  /* 0x9640000008037fae */ /* 0x0003e2000d921848 */
[----:B------:R-:W-:Y:S01]  /*1fb50*/  ISETP.GE.U32.AND P1, PT, R5, 0x7ffffeba, PT ;  /* 0x7ffffeba0500780c */ /* 0x000fe20003f26070 */
[----:B------:R-:W-:-:S02]  /*1fb60*/  IMAD.WIDE R16, R0, 0x4, R54 ;  /* 0x0000000400107825 */ /* 0x000fc400078e0236 */
[----:B------:R3:W-:Y:S01]  /*1fb70*/  LDGSTS.E [R2+-0x69400], [R6.64], !P5 ;  /* 0x96c0000006027fae */ /* 0x0007e2000e921848 */
[----:B------:R-:W-:Y:S02]  /*1fb80*/  ISETP.GE.U32.AND P5, PT, R4, 0x7ffffeae, PT ;  /* 0x7ffffeae0400780c */ /* 0x000fe40003fa6070 */
[----:B------:R-:W-:Y:S01]  /*1fb90*/  IADD3 R4, R20, 0x100000, RZ ;  /* 0x0010000014047810 */ /* 0x000fe20007ffe0ff */
[----:B------:R1:W-:Y:S01]  /*1fba0*/  STL.64 [R1+0xbf8], R8 ;  /* 0x000bf80801007387 */ /* 0x0003e20000100a00 */
[C---:B--2---:R-:W-:Y:S01]  /*1fbb0*/  IMAD.WIDE R14, R0.reuse, 0x4, R64 ;  /* 0x00000004000e7825 */ /* 0x044fe200078e0240 */
[----:B------:R-:W-:Y:S02]  /*1fbc0*/  IADD3 R5, R31, -0xcf, RZ ;  /* 0xffffff311f057810 */ /* 0x000fe40007ffe0ff */
[----:B------:R3:W-:Y:S04]  /*1fbd0*/  STL.64 [R1+0xbf0], R6 ;  /* 0x000bf00601007387 */ /* 0x0007e80000100a00 */
[----:B------:R-:W-:Y:S01]  /*1fbe0*/  STL.64 [R1+0xbe8], R16 ;  /* 0x000be81001007387 */ /* 0x000fe20000100a00 */
[----:B-1----:R-:W-:-:S03]  /*1fbf0*/  IMAD.WIDE R8, R0, 0x4, R74 ;  /* 0x0000000400087825 */ /* 0x002fc600078e024a */
[----:B------:R1:W-:Y:S01]  /*1fc00*/  LDGSTS.E [R4+-0x68c00], [R16.64], !P4 ;  /* 0x9740000010047fae */ /* 0x0003e2000e121848 */
[----:B---3--:R-:W-:-:S03]  /*1fc10*/  IADD3 R6, R31, -0xd7, RZ ;  /* 0xffffff291f067810 */ /* 0x008fc60007ffe0ff */
[----:B------:R-:W-:Y:S01]  /*1fc20*/  STL.64 [R1+0xbe0], R14 ;  /* 0x000be00e01007387 */ /* 0x000fe20000100a00 */
[----:B------:R-:W-:-:S03]  /*1fc30*/  ISETP.GE.U32.AND P3, PT, R5, 0x7ffffeb2, PT ;  /* 0x7ffffeb20500780c */ /* 0x000fc60003f66070 */
[----:B------:R2:W-:Y:S01]  /*1fc40*/  LDGSTS.E [R3+-0x68400], [R14.64], !P0 ;  /* 0x97c000000e037fae */ /* 0x0005e2000c121848 */
[----:B------:R-:W-:Y:S02]  /*1fc50*/  ISETP.GE.U32.AND P4, PT, R6, 0x7ffffeaa, PT ;  /* 0x7ffffeaa0600780c */ /* 0x000fe40003f86070 */
[----:B-1----:R-:W-:Y:S01]  /*1fc60*/  IADD3 R4, R31, -0xdf, RZ ;  /* 0xffffff211f047810 */ /* 0x002fe20007ffe0ff */
[----:B------:R1:W-:Y:S01]  /*1fc70*/  STL.64 [R1+0xbd8], R8 ;  /* 0x000bd80801007387 */ /* 0x0003e20000100a00 */
[----:B------:R-:W-:-:S03]  /*1fc80*/  IMAD.WIDE R6, R0, 0x4, R92 ;  /* 0x0000000400067825 */ /* 0x000fc600078e025c */
[----:B------:R1:W-:Y:S01]  /*1fc90*/  LDGSTS.E [R2+-0x67c00], [R8.64], !P2 ;  /* 0x9840000008027fae */ /* 0x0003e2000d121848 */
[----:B------:R-:W-:Y:S02]  /*1fca0*/  ISETP.GE.U32.AND P2, PT, R4, 0x7ffffea2, PT ;  /* 0x7ffffea20400780c */ /* 0x000fe40003f46070 */
[C---:B------:R-:W-:Y:S02]  /*1fcb0*/  IADD3 R4, R31.reuse, -0xe7, RZ ;  /* 0xffffff191f047810 */ /* 0x040fe40007ffe0ff */
        /* <DEDUP_REMOVED lines=9> */
[----:B------:R1:W-:Y:S04]  /*1fd50*/  STL.64 [R1+0xbd0], R8 ;  /* 0x000bd00801007387 */ /* 0x0003e80000100a00 */
[----:B------:R3:W-:Y:S04]  /*1fd60*/  STL.64 [R1+0xbc8], R6 ;  /* 0x000bc80601007387 */ /* 0x0007e80000100a00 */
[----:B------:R2:W-:Y:S01]  /*1fd70*/  STL.64 [R1+0xbc0], R16 ;  /* 0x000bc01001007387 */ /* 0x0005e20000100a00 */
[----:B-1----:R-:W-:-:S03]  /*1fd80*/  IMAD.WIDE R8, R0, 0x4, R128 ;  /* 0x0000000400087825 */ /* 0x002fc600078e0280 */
[----:B------:R2:W-:Y:S01]  /*1fd90*/  LDGSTS.E [R4+-0x66400], [R16.64], !P3 ;  /* 0x99c0000010047fae */ /* 0x0005e2000d921848 */
[----:B---3--:R-:W-:-:S03]  /*1fda0*/  IADD3 R6, R31, -0xeb, RZ ;  /* 0xffffff151f067810 */ /* 0x008fc60007ffe0ff */
[----:B------:R-:W-:Y:S04]  /*1fdb0*/  STL.64 [R1+0xbb8], R14 ;  /* 0x000bb80e01007387 */ /* 0x000fe80000100a00 */
[----:B------:R1:W-:Y:S01]  /*1fdc0*/  LDGSTS.E [R3+-0x65c00], [R14.64], !P5 ;  /* 0x9a4000000e037fae */ /* 0x0003e2000e921848 */
[----:B------:R-:W-:-:S03]  /*1fdd0*/  ISETP.GE.U32.AND P3, PT, R6, 0x7ffffe96, PT ;  /* 0x7ffffe960600780c */ /* 0x000fc60003f66070 */
[----:B------:R3:W-:Y:S04]  /*1fde0*/  STL.64 [R1+0xbb0], R8 ;  /* 0x000bb00801007387 */ /* 0x0007e80000100a00 */
[----:B------:R3:W-:Y:S01]  /*1fdf0*/  LDGSTS.E [R2+-0x65400], [R8.64], !P4 ;  /* 0x9ac0000008027fae */ /* 0x0007e2000e121848 */
[----:B------:R-:W-:-:S04]  /*1fe00*/  IMAD.WIDE R6, R0, 0x4, R132 ;  /* 0x0000000400067825 */ /* 0x000fc800078e0284 */
[----:B--2---:R-:W-:-:S04]  /*1fe10*/  IMAD.WIDE R16, R0, 0x4, R134 ;  /* 0x0000000400107825 */ /* 0x004fc800078e0286 */
[----:B---3--:R-:W-:-:S04]  /*1fe20*/  IMAD.WIDE R8, R0, 0x4, R130 ;  /* 0x0000000400087825 */ /* 0x008fc800078e0282 */
[C---:B-1----:R-:W-:Y:S01]  /*1fe30*/  IMAD.WIDE R14, R0.reuse, 0x4, R136 ;  /* 0x00000004000e7825 */ /* 0x042fe200078e0288 */
[----:B------:R1:W-:Y:S04]  /*1fe40*/  STL.64 [R1+0xba8], R8 ;  /* 0x000ba80801007387 */ /* 0x0003e80000100a00 */
[----:B------:R1:W-:Y:S04]  /*1fe50*/  LDGSTS.E [R3+-0x64c00], [R8.64], !P0 ;  /* 0x9b40000008037fae */ /* 0x0003e8000c121848 */
[----:B------:R2:W-:Y:S04]  /*1fe60*/  STL.64 [R1+0xba0], R6 ;  /* 0x000ba00601007387 */ /* 0x0005e80000100a00 */
[----:B------:R3:W-:Y:S01]  /*1fe70*/  STL.64 [R1+0xb98], R16 ;  /* 0x000b981001007387 */ /* 0x0007e20000100a00 */
[----:B-1----:R-:W-:-:S03]  /*1fe80*/  IMAD.WIDE R8, R0, 0x4, R138 ;  /* 0x0000000400087825 */ /* 0x002fc600078e028a */
[----:B------:R-:W-:Y:S04]  /*1fe90*/  STL.64 [R1+0xb90], R14 ;  /* 0x000b900e01007387 */ /* 0x000fe80000100a00 */
[----:B------:R1:W-:Y:S04]  /*1fea0*/  STL.64 [R1+0xb88], R8 ;  /* 0x000b880801007387 */ /* 0x0003e80000100a00 */
[----:B------:R-:W4:Y:S04]  /*1feb0*/  LDL.LU.64 R32, [R1+0x110] ;  /* 0x0001100001207983 */ /* 0x000f280000300a00 */
[----:B------:R-:W4:Y:S01]  /*1fec0*/  LDL.LU.64 R28, [R1+0xf0] ;  /* 0x0000f000011c7983 */ /* 0x000f220000300a00 */
[----:B------:R-:W-:-:S02]  /*1fed0*/  IADD3 R5, R31, -0xe3, RZ ;  /* 0xffffff1d1f057810 */ /* 0x000fc40007ffe0ff */
[----:B------:R-:W-:Y:S01]  /*1fee0*/  IADD3 R4, R31, -0xf3, RZ ;  /* 0xffffff0d1f047810 */ /* 0x000fe20007ffe0ff */
[----:B------:R2:W-:Y:S01]  /*1fef0*/  LDGSTS.E [R2+-0x64400], [R6.64], !P2 ;  /* 0x9bc0000006027fae */ /* 0x0005e2000d121848 */
[----:B------:R-:W-:Y:S02]  /*1ff00*/  ISETP.GE.U32.AND P1, PT, R5, 0x7ffffe9e, PT ;  /* 0x7ffffe9e0500780c */ /* 0x000fe40003f26070 */
[----:B------:R-:W-:Y:S02]  /*1ff10*/  ISETP.GE.U32.AND P4, PT, R4, 0x7ffffe8e, PT ;  /* 0x7ffffe8e0400780c */ /* 0x000fe40003f86070 */
[C---:B------:R-:W-:Y:S02]  /*1ff20*/  IADD3 R4, R31.reuse, -0xfb, RZ ;  /* 0xffffff051f047810 */ /* 0x040fe40007ffe0ff */
[----:B------:R-:W-:Y:S02]  /*1ff30*/  IADD3 R5, R31, -0xef, RZ ;  /* 0xffffff111f057810 */ /* 0x000fe40007ffe0ff */
[----:B------:R-:W-:-:S02]  /*1ff40*/  ISETP.GE.U32.AND P2, PT, R4, 0x7ffffe86, PT ;  /* 0x7ffffe860400780c */ /* 0x000fc40003f46070 */
[----:B------:R-:W-:Y:S02]  /*1ff50*/  IADD3 R4, R20, 0x100000, RZ ;  /* 0x0010000014047810 */ /* 0x000fe40007ffe0ff */
[----:B------:R-:W-:Y:S02]  /*1ff60*/  ISETP.GE.U32.AND P5, PT, R5, 0x7ffffe92, PT ;  /* 0x7ffffe920500780c */ /* 0x000fe40003fa6070 */
[C---:B------:R-:W-:Y:S01]  /*1ff70*/  IADD3 R5, R31.reuse, -0xf7, RZ ;  /* 0xffffff091f057810 */ /* 0x040fe20007ffe0ff */
[----:B------:R1:W-:Y:S01]  /*1ff80*/  LDGSTS.E [R4+-0x63c00], [R16.64], !P1 ;  /* 0x9c40000010047fae */ /* 0x0003e2000c921848 */
[----:B--2---:R-:W-:Y:S02]  /*1ff90*/  IADD3 R6, R31, -0x84, RZ ;  /* 0xffffff7c1f067810 */ /* 0x004fe40007ffe0ff */
[----:B------:R-:W-:Y:S01]  /*1ffa0*/  ISETP.GE.U32.AND P0, PT, R5, 0x7ffffe8a, PT ;  /* 0x7ffffe8a0500780c */ /* 0x000fe20003f06070 */
[----:B------:R2:W-:Y:S01]  /*1ffb0*/  LDGSTS.E [R3+-0x63400], [R14.64], !P6 ;  /* 0x9cc000000e037fae */ /* 0x0005e2000f121848 */
[----:B------:R-:W-:-:S02]  /*1ffc0*/  IADD3 R5, R31, -0xff, RZ ;  /* 0xffffff011f057810 */ /* 0x000fc40007ffe0ff */
[----:B------:R-:W-:Y:S01]  /*1ffd0*/  ISETP.GE.U32.AND P6, PT, R6, 0x7ffffefd, PT ;  /* 0x7ffffefd0600780c */ /* 0x000fe20003fc6070 */
[----:B------:R2:W-:Y:S01]  /*1ffe0*/  LDGSTS.E [R2+-0x62c00], [R8.64], !P3 ;  /* 0x9d40000008027fae */ /* 0x0005e2000d921848 */
[----:B------:R-:W-:Y:S01]  /*1fff0*/  IMAD.WIDE R6, R0, 0x4, R142 ;  /* 0x0000000400067825 */ /* 0x000fe200078e028e */
[----:B-1----:R-:W-:-:S03]  /*20000*/  IADD3 R4, R31, -0x88, RZ ;  /* 0xffffff781f047810 */ /* 0x002fc60007ffe0ff */
[----:B---3--:R-:W-:Y:S01]  /*20010*/  IMAD.WIDE R16, R0, 0x4, R144 ;  /* 0x0000000400107825 */ /* 0x008fe200078e0290 */
[----:B------:R-:W-:Y:S02]  /*20020*/  ISETP.GE.U32.AND P1, PT, R5, 0x7ffffe82, PT ;  /* 0x7ffffe820500780c */ /* 0x000fe40003f26070 */
[----:B------:R-:W-:Y:S01]  /*20030*/  ISETP.GE.U32.AND P3, PT, R4, 0x7ffffef9, PT ;  /* 0x7ffffef90400780c */ /* 0x000fe20003f66070 */
[----:B--2---:R-:W-:Y:S01]  /*20040*/  IMAD.WIDE R8, R0, 0x4, R140 ;  /* 0x0000000400087825 */ /* 0x004fe200078e028c */
[----:B------:R-:W-:-:S04]  /*20050*/  IADD3 R4, R31, -0x90, RZ ;  /* 0xffffff701f047810 */ /* 0x000fc80007ffe0ff */
[----:B------:R1:W-:Y:S01]  /*20060*/  STL.64 [R1+0xb80], R8 ;  /* 0x000b800801007387 */ /* 0x0003e20000100a00 */
[----:B------:R-:W-:-:S03]  /*20070*/  IMAD.WIDE R14, R0, 0x4, R146 ;  /* 0x00000004000e7825 */ /* 0x000fc600078e0292 */
[----:B------:R1:W-:Y:S04]  /*20080*/  LDGSTS.E [R3+-0x62400], [R8.64], !P5 ;  /* 0x9dc0000008037fae */ /* 0x0003e8000e921848 */
[----:B------:R2:W-:Y:S04]  /*20090*/  STL.64 [R1+0xb78], R6 ;  /* 0x000b780601007387 */ /* 0x0005e80000100a00 */
[----:B------:R2:W-:Y:S01]  /*200a0*/  LDGSTS.E [R2+-0x61c00], [R6.64], !P4 ;  /* 0x9e40000006027fae */ /* 0x0005e2000e121848 */
[----:B------:R-:W-:-:S03]  /*200b0*/  ISETP.GE.U32.AND P4, PT, R4, 0x7ffffef1, PT ;  /* 0x7ffffef10400780c */ /* 0x000fc60003f86070 */
[----:B------:R-:W3:Y:S01]  /*200c0*/  LDL.LU.64 R46, [R1+0xd0] ;  /* 0x0000d000012e7983 */ /* 0x000ee20000300a00 */
[----:B------:R-:W-:Y:S01]  /*200d0*/  IADD3 R4, R20, 0x100000, RZ ;  /* 0x0010000014047810 */ /* 0x000fe20007ffe0ff */
[----:B-1----:R-:W-:Y:S02]  /*200e0*/  IMAD.WIDE R8, R0, 0x4, R150 ;  /* 0x0000000400087825 */ /* 0x002fe400078e0296 */
[----:B------:R-:W3:Y:S04]  /*200f0*/  LDL.LU.64 R40, [R1+0xb0] ;  /* 0x0000b00001287983 */ /* 0x000ee80000300a00 */
[----:B------:R-:W-:Y:S01]  /*20100*/  STL.64 [R1+0xb70], R16 ;  /* 0x000b701001007387 */ /* 0x000fe20000100a00 */
[----:B--2---:R-:W-:-:S03]  /*20110*/  IADD3 R6, R31, -0x94, RZ ;  /* 0xffffff6c1f067810 */ /* 0x004fc60007ffe0ff */
[----:B------:R-:W3:Y:S04]  /*20120*/  LDL.LU.64 R38, [R1+0x90] ;  /* 0x0000900001267983 */ /* 0x000ee80000300a00 */
[----:B------:R-:W-:Y:S04]  /*20130*/  STL.64 [R1+0xb68], R14 ;  /* 0x000b680e01007387 */ /* 0x000fe80000100a00 */
[----:B------:R1:W-:Y:S01]  /*20140*/  LDGSTS.E [R4+-0x61400], [R16.64], !P0 ;  /* 0x9ec0000010047fae */ /* 0x0003e2000c121848 */
[----:B------:R-:W-:-:S03]  /*20150*/  ISETP.GE.U32.AND P0, PT, R6, 0x7ffffeed, PT ;  /* 0x7ffffeed0600780c */ /* 0x000fc60003f06070 */
[----:B------:R1:W-:Y:S04]  /*20160*/  LDGSTS.E [R3+-0x60c00], [R14.64], !P2 ;  /* 0x9f4000000e037fae */ /* 0x0003e8000d121848 */
[----:B------:R4:W-:Y:S04]  /*20170*/  STL.64 [R1+0xb60], R8 ;  /* 0x000b600801007387 */ /* 0x0009e80000100a00 */
[----:B------:R4:W-:Y:S04]  /*20180*/  LDGSTS.E [R2+-0x60400], [R8.64], !P1 ;  /* 0x9fc0000008027fae */ /* 0x0009e8000c921848 */
[----:B------:R-:W3:Y:S04]  /*20190*/  LDL.LU.64 R36, [R1+0x70] ;  /* 0x0000700001247983 */ /* 0x000ee80000300a00 */
[----:B------:R-:W3:Y:S01]  /*201a0*/  LDL.LU.64 R34, [R1+0x50] ;  /* 0x0000500001227983 */ /* 0x000ee20000300a00 */
[----:B----4-:R-:W-:-:S04]  /*201b0*/  IMAD.WIDE R8, R0, 0x4, R32 ;  /* 0x0000000400087825 */ /* 0x010fc800078e0220 */
[----:B------:R-:W-:Y:S01]  /*201c0*/  IMAD.WIDE R6, R0, 0x4, R28 ;  /* 0x0000000400067825 */ /* 0x000fe200078e021c */
[----:B------:R-:W-:Y:S04]  /*201d0*/  STL.64 [R1+0xe50], R8 ;  /* 0x000e500801007387 */ /* 0x000fe80000100a00 */
[----:B------:R4:W-:Y:S04]  /*201e0*/  STL.64 [R1+0xe30], R6 ;  /* 0x000e300601007387 */ /* 0x0009e80000100a00 */
[----:B------:R-:W2:Y:S04]  /*201f0*/  LDL.LU.64 R32, [R1+0x30] ;  /* 0x0000300001207983 */ /* 0x000ea80000300a00 */
[----:B------:R-:W2:Y:S01]  /*20200*/  LDL.LU.64 R28, [R1+0x10] ;  /* 0x00001000011c7983 */ /* 0x000ea20000300a00 */
[----:B------:R-:W-:-:S02]  /*20210*/  IADD3 R5, R31, -0x8c, RZ ;  /* 0xffffff741f057810 */ /* 0x000fc40007ffe0ff */
[----:B------:R-:W-:Y:S02]  /*20220*/  LOP3.LUT R250, R250, 0x60, RZ, 0x3c, !PT ;  /* 0x00000060fafa7812 */ /* 0x000fe400078e3cff */
[----:B-1----:R-:W-:Y:S02]  /*20230*/  IADD3 R4, R31, -0x9c, RZ ;  /* 0xffffff641f047810 */ /* 0x002fe40007ffe0ff */
[----:B------:R-:W-:Y:S02]  /*20240*/  ISETP.GE.U32.AND P5, PT, R5, 0x7ffffef5, PT ;  /* 0x7ffffef50500780c */ /* 0x000fe40003fa6070 */
[C---:B------:R-:W-:Y:S02]  /*20250*/  IADD3 R3, R250.reuse, 0x100000, RZ ;  /* 0x00100000fa037810 */ /* 0x040fe40007ffe0ff */
[----:B------:R-:W-:Y:S02]  /*20260*/  IADD3 R2, R250, 0x100000, RZ ;  /* 0x00100000fa027810 */ /* 0x000fe40007ffe0ff */
[----:B------:R-:W-:Y:S01]  /*20270*/  ISETP.GE.U32.AND P1, PT, R4, 0x7ffffee5, PT ;  /* 0x7ffffee50400780c */ /* 0x000fe20003f26070 */
[----:B------:R1:W-:Y:S01]  /*20280*/  LDGSTS.E [R3+-0x6fa00], [R8.64], !P6 ;  /* 0x9060000008037fae */ /* 0x0003e2000f121848 */
[----:B------:R-:W-:-:S02]  /*20290*/  IADD3 R4, R31, -0xa4, RZ ;  /* 0xffffff5c1f047810 */ /* 0x000fc40007ffe0ff */
[----:B------:R-:W-:Y:S01]  /*202a0*/  IADD3 R5, R31, -0x98, RZ ;  /* 0xffffff681f057810 */ /* 0x000fe20007ffe0ff */
[----:B------:R4:W-:Y:S01]  /*202b0*/  LDGSTS.E [R2+-0x6f200], [R6.64], !P3 ;  /* 0x90e0000006027fae */ /* 0x0009e2000d921848 */
[----:B------:R-:W-:Y:S02]  /*202c0*/  ISETP.GE.U32.AND P3, PT, R4, 0x7ffffedd, PT ;  /* 0x7ffffedd0400780c */ /* 0x000fe40003f66070 */
[----:B------:R-:W-:Y:S02]  /*202d0*/  ISETP.GE.U32.AND P2, PT, R5, 0x7ffffee9, PT ;  /* 0x7ffffee90500780c */ /* 0x000fe40003f46070 */
[----:B------:R-:W-:Y:S02]  /*202e0*/  IADD3 R4, R250, 0x100000, RZ ;  /* 0x00100000fa047810 */ /* 0x000fe40007ffe0ff */
[C---:B------:R-:W-:Y:S02]  /*202f0*/  IADD3 R5, R31.reuse, -0xa0, RZ ;  /* 0xffffff601f057810 */ /* 0x040fe40007ffe0ff */
[----:B----4-:R-:W-:-:S02]  /*20300*/  IADD3 R6, R31, -0xa8, RZ ;  /* 0xffffff581f067810 */ /* 0x010fc40007ffe0ff */
[----:B------:R-:W-:Y:S02]  /*20310*/  ISETP.GE.U32.AND P6, PT, R5, 0x7ffffee1, PT ;  /* 0x7ffffee10500780c */ /* 0x000fe40003fc6070 */
[----:B------:R-:W-:Y:S01]  /*20320*/  IADD3 R5, R31, -0xac, RZ ;  /* 0xffffff541f057810 */ /* 0x000fe20007ffe0ff */
[----:B---3--:R-:W-:-:S04]  /*20330*/  IMAD.WIDE R16, R0, 0x4, R46 ;  /* 0x0000000400107825 */ /* 0x008fc800078e022e */
[C---:B------:R-:W-:Y:S01]  /*20340*/  IMAD.WIDE R14, R0.reuse, 0x4, R40 ;  /* 0x00000004000e7825 */ /* 0x040fe200078e0228 */
[----:B------:R-:W-:Y:S04]  /*20350*/  STL.64 [R1+0xb58], R16 ;  /* 0x000b581001007387 */ /* 0x000fe80000100a00 */
[----:B------:R3:W-:Y:S01]  /*20360*/  LDGSTS.E [R4+-0x6ea00], [R16.64], !P5 ;  /* 0x9160000010047fae */ /* 0x0007e2000e921848 */
[----:B-1----:R-:W-:-:S03]  /*20370*/  IMAD.WIDE R8, R0, 0x4, R38 ;  /* 0x0000000400087825 */ /* 0x002fc600078e0226 */
[----:B------:R-:W-:Y:S01]  /*20380*/  STL.64 [R1+0xb50], R14 ;  /* 0x000b500e01007387 */ /* 0x000fe20000100a00 */
[----:B------:R-:W-:-:S03]  /*20390*/  ISETP.GE.U32.AND P5, PT, R6, 0x7ffffed9, PT ;  /* 0x7ffffed90600780c */ /* 0x000fc60003fa6070 */
[----:B------:R1:W-:Y:S01]  /*203a0*/  LDGSTS.E [R3+-0x6e200], [R14.64], !P4 ;  /* 0x91e000000e037fae */ /* 0x0003e2000e121848 */
[----:B---3--:R-:W-:-:S03]  /*203b0*/  IADD3 R4, R31, -0xb0, RZ ;  /* 0xffffff501f047810 */ /* 0x008fc60007ffe0ff */
[----:B------:R3:W-:Y:S04]  /*203c0*/  STL.64 [R1+0xb48], R8 ;  /* 0x000b480801007387 */ /* 0x0007e80000100a00 */
[----:B------:R3:W-:Y:S01]  /*203d0*/  LDGSTS.E [R2+-0x6da00], [R8.64], !P0 ;  /* 0x9260000008027fae */ /* 0x0007e2000c121848 */
[----:B------:R-:W-:Y:S02]  /*203e0*/  ISETP.GE.U32.AND P0, PT, R4, 0x7ffffed1, PT ;  /* 0x7ffffed10400780c */ /* 0x000fe40003f06070 */
[----:B------:R-:W-:Y:S01]  /*203f0*/  IADD3 R4, R31, -0xb8, RZ ;  /* 0xffffff481f047810 */ /* 0x000fe20007ffe0ff */
[----:B---3--:R-:W-:-:S04]  /*20400*/  IMAD.WIDE R8, R0, 0x4, R36 ;  /* 0x0000000400087825 */ /* 0x008fc800078e0224 */
[----:B------:R-:W-:Y:S01]  /*20410*/  IMAD.WIDE R6, R0, 0x4, R34 ;  /* 0x0000000400067825 */ /* 0x000fe200078e0222 */
[----:B------:R3:W-:Y:S01]  /*20420*/  LDGSTS.E [R3+-0x6d200], [R8.64], !P2 ;  /* 0x92e0000008037fae */ /* 0x0007e2000d121848 */
[----:B------:R-:W-:-:S03]  /*20430*/  ISETP.GE.U32.AND P4, PT, R5, 0x7ffffed5, PT ;  /* 0x7ffffed50500780c */ /* 0x000fc60003f86070 */
[----:B------:R4:W-:Y:S01]  /*20440*/  LDGSTS.E [R2+-0x6ca00], [R6.64], !P1 ;  /* 0x9360000006027fae */ /* 0x0009e2000c921848 */
[----:B------:R-:W-:Y:S02]  /*20450*/  ISETP.GE.U32.AND P1, PT, R4, 0x7ffffec9, PT ;  /* 0x7ffffec90400780c */ /* 0x000fe40003f26070 */
[----:B------:R-:W-:Y:S01]  /*20460*/  IADD3 R4, R250, 0x100000, RZ ;  /* 0x00100000fa047810 */ /* 0x000fe20007ffe0ff */
[----:B------:R3:W-:Y:S01]  /*20470*/  STL.64 [R1+0xb40], R8 ;  /* 0x000b400801007387 */ /* 0x0007e20000100a00 */
[----:B------:R-:W-:-:S03]  /*20480*/  IADD3 R5, R31, -0xb4, RZ ;  /* 0xffffff4c1f057810 */ /* 0x000fc60007ffe0ff */
[----:B------:R4:W-:Y:S01]  /*20490*/  STL.64 [R1+0xb38], R6 ;  /* 0x000b380601007387 */ /* 0x0009e20000100a00 */
[----:B------:R-:W-:Y:S01]  /*204a0*/  ISETP.GE.U32.AND P2, PT, R5, 0x7ffffecd, PT ;  /* 0x7ffffecd0500780c */ /* 0x000fe20003f46070 */
[C---:B---3--:R-:W-:Y:S01]  /*204b0*/  IMAD.WIDE R8, R0.reuse, 0x4, R246 ;  /* 0x0000000400087825 */ /* 0x048fe200078e02f6 */
[C---:B----4-:R-:W-:Y:S02]  /*204c0*/  IADD3 R6, R31.reuse, -0xbc, RZ ;  /* 0xffffff441f067810 */ /* 0x050fe40007ffe0ff */
[----:B------:R-:W-:Y:S02]  /*204d0*/  IADD3 R5, R31, -0xc0, RZ ;  /* 0xffffff401f057810 */ /* 0x000fe40007ffe0ff */
[----:B------:R-:W-:Y:S01]  /*204e0*/  IADD3 R21, R21, -0x80, RZ ;  /* 0xffffff8015157810 */ /* 0x000fe20007ffe0ff */
[----:B--2---:R-:W-:-:S04]  /*204f0*/  IMAD.WIDE R16, R0, 0x4, R32 ;  /* 0x0000000400107825 */ /* 0x004fc800078e0220 */
[----:B-1----:R-:W-:Y:S01]  /*20500*/  IMAD.WIDE R14, R0, 0x4, R28 ;  /* 0x00000004000e7825 */ /* 0x002fe200078e021c */
[----:B------:R-:W-:Y:S04]  /*20510*/  STL.64 [R1+0xb30], R16 ;  /* 0x000b301001007387 */ /* 0x000fe80000100a00 */
[----:B------:R1:W-:Y:S01]  /*20520*/  LDGSTS.E [R4+-0x6c200], [R16.64], !P6 ;  /* 0x93e0000010047fae */ /* 0x0003e2000f121848 */
[----:B------:R-:W-:-:S03]  /*20530*/  ISETP.GE.U32.AND P6, PT, R6, 0x7ffffec5, PT ;  /* 0x7ffffec50600780c */ /* 0x000fc60003fc6070 */
[----:B------:R2:W-:Y:S01]  /*20540*/  STL.64 [R1+0xb28], R14 ;  /* 0x000b280e01007387 */ /* 0x0005e20000100a00 */
[----:B------:R-:W-:-:S03]  /*20550*/  IMAD.WIDE R6, R0, 0x4, R18 ;  /* 0x0000000400067825 */ /* 0x000fc600078e0212 */
[----:B------:R2:W-:Y:S01]  /*20560*/  LDGSTS.E [R3+-0x6ba00], [R14.64], !P3 ;  /* 0x946000000e037fae */ /* 0x0005e2000d921848 */
[----:B-1----:R-:W-:-:S03]  /*20570*/  IADD3 R4, R31, -0xc4, RZ ;  /* 0xffffff3c1f047810 */ /* 0x002fc60007ffe0ff */
[----:B------:R1:W-:Y:S04]  /*20580*/  STL.64 [R1+0xb20], R8 ;  /* 0x000b200801007387 */ /* 0x0003e80000100a00 */
[----:B------:R1:W-:Y:S01]  /*20590*/  LDGSTS.E [R2+-0x6b200], [R8.64], !P5 ;  /* 0x94e0000008027fae */ /* 0x0003e2000e921848 */
[----:B------:R-:W-:Y:S02]  /*205a0*/  ISETP.GE.U32.AND P5, PT, R4, 0x7ffffebd, PT ;  /* 0x7ffffebd0400780c */ /* 0x000fe40003fa6070 */
[----:B------:R-:W-:Y:S01]  /*205b0*/  IADD3 R4, R31, -0xcc, RZ ;  /* 0xffffff341f047810 */ /* 0x000fe20007ffe0ff */
[----:B--2---:R-:W-:-:S04]  /*205c0*/  IMAD.WIDE R14, R0, 0x4, R26 ;  /* 0x00000004000e7825 */ /* 0x004fc800078e021a */
[----:B-1----:R-:W-:Y:S01]  /*205d0*/  IMAD.WIDE R8, R0, 0x4, R10 ;  /* 0x0000000400087825 */ /* 0x002fe200078e020a */
        /* <DEDUP_REMOVED lines=9> */
[----:B------:R-:W-:-:S03]  /*20670*/  ISETP.GE.U32.AND P4, PT, R5, 0x7ffffeb9, PT ;  /* 0x7ffffeb90500780c */ /* 0x000fc60003f86070 */
[----:B------:R-:W-:Y:S01]  /*20680*/  STL.64 [R1+0xb08], R14 ;  /* 0x000b080e01007387 */ /* 0x000fe20000100a00 */
[----:B-1----:R-:W-:-:S03]  /*20690*/  IMAD.WIDE R8, R0, 0x4, R58 ;  /* 0x0000000400087825 */ /* 0x002fc600078e023a */
[----:B------:R1:W-:Y:S01]  /*206a0*/  LDGSTS.E [R4+-0x69a00], [R14.64], !P2 ;  /* 0x966000000e047fae */ /* 0x0003e2000d121848 */
[----:B--2---:R-:W-:-:S03]  /*206b0*/  IADD3 R6, R31, -0xd0, RZ ;  /* 0xffffff301f067810 */ /* 0x004fc60007ffe0ff */
        /* <DEDUP_REMOVED lines=25> */
[----:B---3--:R-:W-:-:S03]  /*20850*/  IADD3 R6, R31, -0xe4, RZ ;  /* 0xffffff1c1f067810 */ /* 0x008fc60007ffe0ff */
[----:B------:R-:W-:Y:S01]  /*20860*/  STL.64 [R1+0xad8], R10 ;  /* 0x000ad80a01007387 */ /* 0x000fe20000100a00 */
[----:B------:R-:W-:-:S03]  /*20870*/  IADD3 R5, R31, -0xe8, RZ ;  /* 0xffffff181f057810 */ /* 0x000fc60007ffe0ff */
[----:B------:R2:W-:Y:S01]  /*20880*/  LDGSTS.E [R3+-0x66a00], [R10.64], !P0 ;  /* 0x996000000a037fae */ /* 0x0005e2000c121848 */
[----:B------:R-:W-:Y:S02]  /*20890*/  ISETP.GE.U32.AND P4, PT, R6, 0x7ffffe9d, PT ;  /* 0x7ffffe9d0600780c */ /* 0x000fe40003f86070 */
[----:B-1----:R-:W-:Y:S01]  /*208a0*/  IADD3 R4, R31, -0xec, RZ ;  /* 0xffffff141f047810 */ /* 0x002fe20007ffe0ff */
[----:B------:R1:W-:Y:S01]  /*208b0*/  STL.64 [R1+0xad0], R8 ;  /* 0x000ad00801007387 */ /* 0x0003e20000100a00 */
[----:B------:R-:W-:-:S03]  /*208c0*/  IMAD.WIDE R6, R0, 0x4, R158 ;  /* 0x0000000400067825 */ /* 0x000fc600078e029e */
[----:B------:R1:W-:Y:S01]  /*208d0*/  LDGSTS.E [R2+-0x66200], [R8.64], !P2 ;  /* 0x99e0000008027fae */ /* 0x0003e2000d121848 */
[----:B------:R-:W-:Y:S02]  /*208e0*/  ISETP.GE.U32.AND P2, PT, R4, 0x7ffffe95, PT ;  /* 0x7ffffe950400780c */ /* 0x000fe40003f46070 */
[----:B------:R-:W-:Y:S02]  /*208f0*/  ISETP.GE.U32.AND P0, PT, R5, 0x7ffffe99, PT ;  /* 0x7ffffe990500780c */ /* 0x000fe40003f06070 */
[C---:B------:R-:W-:Y:S02]  /*20900*/  IADD3 R4, R31.reuse, -0xf4, RZ ;  /* 0xffffff0c1f047810 */ /* 0x040fe40007ffe0ff */
[----:B------:R-:W-:Y:S01]  /*20910*/  IADD3 R5, R31, -0xf0, RZ ;  /* 0xffffff101f057810 */ /* 0x000fe20007ffe0ff */
[----:B-1----:R-:W-:-:S05]  /*20920*/  IMAD.WIDE R8, R0, 0x4, R156 ;  /* 0x0000000400087825 */ /* 0x002fca00078e029c */
[----:B------:R1:W-:Y:S01]  /*20930*/  LDGSTS.E [R3+-0x65a00], [R8.64], !P1 ;  /* 0x9a60000008037fae */ /* 0x0003e2000c921848 */
[----:B------:R-:W-:Y:S01]  /*20940*/  ISETP.GE.U32.AND P1, PT, R5, 0x7ffffe91, PT ;  /* 0x7ffffe910500780c */ /* 0x000fe20003f26070 */
[----:B------:R-:W-:Y:S02]  /*20950*/  IMAD.WIDE R14, R0, 0x4, R160 ;  /* 0x00000004000e7825 */ /* 0x000fe400078e02a0 */
[----:B------:R3:W-:Y:S01]  /*20960*/  LDGSTS.E [R2+-0x65200], [R6.64], !P6 ;  /* 0x9ae0000006027fae */ /* 0x0007e2000f121848 */
[----:B------:R-:W-:Y:S01]  /*20970*/  ISETP.GE.U32.AND P6, PT, R4, 0x7ffffe8d, PT ;  /* 0x7ffffe8d0400780c */ /* 0x000fe20003fc6070 */
[----:B--2---:R-:W-:Y:S01]  /*20980*/  IMAD.WIDE R10, R0, 0x4, R162 ;  /* 0x00000004000a7825 */ /* 0x004fe200078e02a2 */
[----:B------:R-:W-:Y:S01]  /*20990*/  IADD3 R4, R250, 0x100000, RZ ;  /* 0x00100000fa047810 */ /* 0x000fe20007ffe0ff */
[----:B------:R1:W-:Y:S04]  /*209a0*/  STL.64 [R1+0xac8], R8 ;  /* 0x000ac80801007387 */ /* 0x0003e80000100a00 */
[----:B------:R-:W-:Y:S04]  /*209b0*/  STL.64 [R1+0xac0], R6 ;  /* 0x000ac00601007387 */ /* 0x000fe80000100a00 */
[----:B------:R2:W-:Y:S01]  /*209c0*/  STL.64 [R1+0xab8], R14 ;  /* 0x000ab80e01007387 */ /* 0x0005e20000100a00 */
[----:B-1----:R-:W-:-:S03]  /*209d0*/  IMAD.WIDE R8, R0, 0x4, R164 ;  /* 0x0000000400087825 */ /* 0x002fc600078e02a4 */
[----:B------:R2:W-:Y:S04]  /*209e0*/  LDGSTS.E [R4+-0x64a00], [R14.64], !P3 ;  /* 0x9b6000000e047fae */ /* 0x0005e8000d921848 */
[----:B------:R1:W-:Y:S04]  /*209f0*/  STL.64 [R1+0xab0], R10 ;  /* 0x000ab00a01007387 */ /* 0x0003e80000100a00 */
[----:B------:R1:W-:Y:S01]  /*20a00*/  LDGSTS.E [R3+-0x64200], [R10.64], !P5 ;  /* 0x9be000000a037fae */ /* 0x0003e2000e921848 */
[----:B--2---:R-:W-:-:S03]  /*20a10*/  IMAD.WIDE R14, R0, 0x4, R166 ;  /* 0x00000004000e7825 */ /* 0x004fc600078e02a6 */
[----:B------:R2:W-:Y:S04]  /*20a20*/  STL.64 [R1+0xaa8], R8 ;  /* 0x000aa80801007387 */ /* 0x0005e80000100a00 */
[----:B------:R2:W-:Y:S01]  /*20a30*/  LDGSTS.E [R2+-0x63a00], [R8.64], !P4 ;  /* 0x9c60000008027fae */ /* 0x0005e2000e121848 */
[----:B-1----:R-:W-:-:S03]  /*20a40*/  IMAD.WIDE R10, R0, 0x4, R168 ;  /* 0x00000004000a7825 */ /* 0x002fc600078e02a8 */
        /* <DEDUP_REMOVED lines=9> */
[----:B------:R-:W-:Y:S01]  /*20ae0*/  STL.64 [R1+0xa88], R14 ;  /* 0x000a880e01007387 */ /* 0x000fe20000100a00 */
[----:B-1----:R-:W-:-:S03]  /*20af0*/  IMAD.WIDE R8, R0, 0x4, R176 ;  /* 0x0000000400087825 */ /* 0x002fc600078e02b0 */
[----:B------:R-:W-:Y:S04]  /*20b00*/  STL.64 [R1+0xa80], R10 ;  /* 0x000a800a01007387 */ /* 0x000fe80000100a00 */
[----:B------:R1:W-:Y:S04]  /*20b10*/  STL.64 [R1+0xa78], R8 ;  /* 0x000a780801007387 */ /* 0x0003e80000100a00 */
[----:B------:R-:W2:Y:S01]  /*20b20*/  LDL.LU.64 R76, [R1+0x270] ;  /* 0x00027000014c7983 */ /* 0x000ea20000300a00 */
[----:B------:R-:W-:-:S03]  /*20b30*/  ISETP.GE.AND P4, PT, R251, R21, PT ;  /* 0x00000015fb00720c */ /* 0x000fc60003f86270 */
[----:B------:R-:W1:Y:S04]  /*20b40*/  LDL.LU.64 R70, [R1+0x268] ;  /* 0x0002680001467983 */ /* 0x000e680000300a00 */
[----:B------:R-:W4:Y:S04]  /*20b50*/  LDL.LU.64 R28, [R1+0x260] ;  /* 0x00026000011c7983 */ /* 0x000f280000300a00 */
[----:B------:R-:W4:Y:S04]  /*20b60*/  LDL.LU.64 R20, [R1+0x258] ;  /* 0x0002580001147983 */ /* 0x000f280000300a00 */
[----:B------:R-:W4:Y:S01]  /*20b70*/  LDL.LU.64 R66, [R1+0x250] ;  /* 0x0002500001427983 */ /* 0x000f220000300a00 */
[----:B---3--:R-:W-:-:S02]  /*20b80*/  IADD3 R6, R31, -0xf8, RZ ;  /* 0xffffff081f067810 */ /* 0x008fc40007ffe0ff */
[C---:B------:R-:W-:Y:S01]  /*20b90*/  IADD3 R5, R31.reuse, -0xfc, RZ ;  /* 0xffffff041f057810 */ /* 0x040fe20007ffe0ff */
[----:B------:R3:W-:Y:S01]  /*20ba0*/  LDGSTS.E [R4+-0x61a00], [R14.64], !P6 ;  /* 0x9e6000000e047fae */ /* 0x0007e2000f121848 */
[----:B------:R-:W-:Y:S02]  /*20bb0*/  ISETP.GE.U32.AND P3, PT, R6, 0x7ffffe89, PT ;  /* 0x7ffffe890600780c */ /* 0x000fe40003f66070 */
[----:B------:R-:W-:Y:S01]  /*20bc0*/  IADD3 R6, R31, -0x101, RZ ;  /* 0xfffffeff1f067810 */ /* 0x000fe20007ffe0ff */
[----:B------:R-:W-:Y:S01]  /*20bd0*/  IMAD.MOV.U32 R251, RZ, RZ, 0x7f ;  /* 0x0000007ffffb7424 */ /* 0x000fe200078e00ff */
[----:B------:R-:W-:Y:S01]  /*20be0*/  ISETP.GE.U32.AND P5, PT, R5, 0x7ffffe85, PT ;  /* 0x7ffffe850500780c */ /* 0x000fe20003fa6070 */
[----:B------:R-:W-:Y:S01]  /*20bf0*/  ULDC UR4, c[0x0][0x18c] ;  /* 0x0000630000047ab9 */ /* 0x000fe20000000800 */
[----:B------:R-:W-:Y:S01]  /*20c00*/  ISETP.GE.U32.AND P0, PT, R6, 0x7ffffe80, PT ;  /* 0x7ffffe800600780c */ /* 0x000fe20003f06070 */
[----:B------:R-:W4:Y:S01]  /*20c10*/  LDL.LU.64 R60, [R1+0x230] ;  /* 0x00023000013c7983 */ /* 0x000f220000300a00 */
[----:B------:R-:W-:-:S05]  /*20c20*/  IADD3 R6, R31, -0x100, RZ ;  /* 0xffffff001f067810 */ /* 0x000fca0007ffe0ff */
[----:B------:R3:W-:Y:S01]  /*20c30*/  LDGSTS.E [R3+-0x61200], [R10.64], !P3 ;  /* 0x9ee000000a037fae */ /* 0x0007e2000d921848 */
[----:B------:R-:W-:Y:S02]  /*20c40*/  ISETP.GE.U32.AND P3, PT, R6, 0x7ffffe81, PT ;  /* 0x7ffffe810600780c */ /* 0x000fe40003f66070 */
[----:B------:R-:W-:Y:S02]  /*20c50*/  IADD3 R5, R31, -0x105, RZ ;  /* 0xfffffefb1f057810 */ /* 0x000fe40007ffe0ff */
[----:B------:R-:W-:Y:S01]  /*20c60*/  IADD3 R251, R251, c[0x0][0x180], RZ ;  /* 0x00006000fbfb7a10 */ /* 0x000fe20007ffe0ff */
[----:B------:R-:W-:Y:S01]  /*20c70*/  USHF.L.U32 UR4, UR4, 0x7, URZ ;  /* 0x0000000704047899 */ /* 0x000fe2000800063f */
[----:B------:R-:W-:Y:S01]  /*20c80*/  ISETP.GE.U32.AND P2, PT, R5, 0x7ffffe7c, PT ;  /* 0x7ffffe7c0500780c */ /* 0x000fe20003f46070 */
[----:B------:R-:W-:Y:S01]  /*20c90*/  IMAD.WIDE R6, R0, 0x4, R178 ;  /* 0x0000000400067825 */ /* 0x000fe200078e02b2 */
[C---:B------:R-:W-:Y:S01]  /*20ca0*/  IADD3 R5, R31.reuse, -0x109, RZ ;  /* 0xfffffef71f057810 */ /* 0x040fe20007ffe0ff */
[----:B------:R3:W-:Y:S02]  /*20cb0*/  LDGSTS.E [R2+-0x60a00], [R8.64], !P5 ;  /* 0x9f60000008027fae */ /* 0x0007e4000e921848 */
[----:B---3--:R-:W-:-:S02]  /*20cc0*/  IADD3 R4, R31, -0x111, RZ ;  /* 0xfffffeef1f047810 */ /* 0x008fc40007ffe0ff */
[----:B------:R-:W-:Y:S01]  /*20cd0*/  ISETP.GT.AND P5, PT, R251, 0xff, PT ;  /* 0x000000fffb00780c */ /* 0x000fe20003fa4270 */
[----:B------:R3:W-:Y:S01]  /*20ce0*/  LDGSTS.E [R2+-0x60200], [R6.64], !P3 ;  /* 0x9fe0000006027fae */ /* 0x0007e2000d921848 */
[----:B------:R-:W-:Y:S02]  /*20cf0*/  ISETP.GE.U32.AND P1, PT, R5, 0x7ffffe78, PT ;  /* 0x7ffffe780500780c */ /* 0x000fe40003f26070 */
[----:B------:R-:W-:Y:S01]  /*20d00*/  ISETP.GE.U32.AND P6, PT, R4, 0x7ffffe70, PT ;  /* 0x7ffffe700400780c */ /* 0x000fe20003fc6070 */
[----:B------:R-:W4:Y:S01]  /*20d10*/  LDL.LU.64 R250, [R1+0x228] ;  /* 0x0002280001fa7983 */ /* 0x000f220000300a00 */
[C---:B------:R-:W-:Y:S02]  /*20d20*/  IADD3 R5, R31.reuse, -0x10d, RZ ;  /* 0xfffffef31f057810 */ /* 0x040fe40007ffe0ff */
[----:B------:R-:W-:Y:S01]  /*20d30*/  IADD3 R4, R31, -0x115, RZ ;  /* 0xfffffeeb1f047810 */ /* 0x000fe20007ffe0ff */
[----:B------:R-:W4:Y:S01]  /*20d40*/  LDL.LU.64 R56, [R1+0x220] ;  /* 0x0002200001387983 */ /* 0x000f220000300a00 */
[----:B------:R-:W-:-:S03]  /*20d50*/  SEL R3, RZ, 0x4, P4 ;  /* 0x00000004ff037807 */ /* 0x000fc60002000000 */
[----:B------:R-:W4:Y:S01]  /*20d60*/  LDL.LU.64 R50, [R1+0x218] ;  /* 0x0002180001327983 */ /* 0x000f220000300a00 */
[----:B---3--:R-:W-:Y:S01]  /*20d70*/  IMAD.U32 R2, RZ, RZ, UR4 ;  /* 0x00000004ff027e24 */ /* 0x008fe2000f8e00ff */
[----:B------:R-:W-:Y:S02]  /*20d80*/  ISETP.GE.U32.AND P4, PT, R5, 0x7ffffe74, PT ;  /* 0x7ffffe740500780c */ /* 0x000fe40003f86070 */
[----:B------:R4:W-:Y:S01]  /*20d90*/  STL.64 [R1+0xa70], R6 ;  /* 0x000a700601007387 */ /* 0x0009e20000100a00 */
[----:B------:R-:W-:-:S03]  /*20da0*/  ISETP.GE.U32.AND P3, PT, R4, 0x7ffffe6c, PT ;  /* 0x7ffffe6c0400780c */ /* 0x000fc60003f66070 */
[----:B------:R-:W3:Y:S04]  /*20db0*/  LDL.LU.64 R46, [R1+0x1f0] ;  /* 0x0001f000012e7983 */ /* 0x000ee80000300a00 */
[----:B------:R-:W3:Y:S04]  /*20dc0*/  LDL.LU.64 R40, [R1+0x1e8] ;  /* 0x0001e80001287983 */ /* 0x000ee80000300a00 */
[----:B------:R-:W3:Y:S04]  /*20dd0*/  LDL.LU.64 R38, [R1+0x1e0] ;  /* 0x0001e00001267983 */ /* 0x000ee80000300a00 */
[----:B------:R-:W3:Y:S04]  /*20de0*/  LDL.LU.64 R36, [R1+0x1d8] ;  /* 0x0001d80001247983 */ /* 0x000ee80000300a00 */
[----:B------:R-:W3:Y:S04]  /*20df0*/  LDL.LU.64 R34, [R1+0x1b0] ;  /* 0x0001b00001227983 */ /* 0x000ee80000300a00 */
[----:B------:R-:W3:Y:S04]  /*20e00*/  LDL.LU.64 R32, [R1+0x1a8] ;  /* 0x0001a80001207983 */ /* 0x000ee80000300a00 */
[----:B------:R-:W3:Y:S04]  /*20e10*/  LDL.LU.64 R30, [R1+0x1a0] ;  /* 0x0001a000011e7983 */ /* 0x000ee80000300a00 */
[----:B------:R-:W0:Y:S01]  /*20e20*/  LDGDEPBAR ;  /* 0x00000000000079af */ /* 0x000e220000000000 */
[----:B--2---:R-:W-:-:S04]  /*20e30*/  IMAD.WIDE R4, R2, 0x4, R76 ;  /* 0x0000000402047825 */ /* 0x004fc800078e024c */
[C---:B-1----:R-:W-:Y:S01]  /*20e40*/  IMAD.WIDE R8, R2.reuse, 0x4, R70 ;  /* 0x0000000402087825 */ /* 0x042fe200078e0246 */
[----:B------:R1:W-:Y:S03]  /*20e50*/  STL.64 [R1+0xa68], R4 ;  /* 0x000a680401007387 */ /* 0x0003e60000100a00 */
[C---:B----4-:R-:W-:Y:S01]  /*20e60*/  IMAD.WIDE R6, R2.reuse, 0x4, R28 ;  /* 0x0000000402067825 */ /* 0x050fe200078e021c */
[----:B------:R-:W-:Y:S04]  /*20e70*/  STL.64 [R1+0xa60], R8 ;  /* 0x000a600801007387 */ /* 0x000fe80000100a00 */
[----:B------:R-:W2:Y:S01]  /*20e80*/  LDL.LU.64 R28, [R1+0x170] ;  /* 0x00017000011c7983 */ /* 0x000ea20000300a00 */
[----:B-1----:R-:W-:-:S03]  /*20e90*/  IMAD.WIDE R4, R2, 0x4, R20 ;  /* 0x0000000402047825 */ /* 0x002fc600078e0214 */
[----:B------:R1:W-:Y:S04]  /*20ea0*/  STL.64 [R1+0xa58], R6 ;  /* 0x000a580601007387 */ /* 0x0003e80000100a00 */
[----:B------:R-:W4:Y:S04]  /*20eb0*/  LDL.LU.64 R20, [R1+0x168] ;  /* 0x0001680001147983 */ /* 0x000f280000300a00 */
[----:B------:R1:W-:Y:S02]  /*20ec0*/  STL.64 [R1+0xa50], R4 ;  /* 0x000a500401007387 */ /* 0x0003e40000100a00 */
[----:B-1----:R-:W-:-:S02]  /*20ed0*/  IMAD.WIDE R6, R2, 0x4, R196 ;  /* 0x0000000402067825 */ /* 0x002fc400078e02c4 */
[----:B------:R-:W2:Y:S02]  /*20ee0*/  LDL.LU.64 R196, [R1+0x1ac0] ;  /* 0x001ac00001c47983 */ /* 0x000ea40000300a00 */
[----:B------:R-:W-:-:S05]  /*20ef0*/  IMAD.WIDE R4, R2, 0x4, R66 ;  /* 0x0000000402047825 */ /* 0x000fca00078e0242 */
[----:B------:R1:W-:Y:S02]  /*20f00*/  STL.64 [R1+0xa48], R4 ;  /* 0x000a480401007387 */ /* 0x0003e40000100a00 */
[C---:B-1----:R-:W-:Y:S02]  /*20f10*/  IMAD.WIDE R4, R2.reuse, 0x4, R214 ;  /* 0x0000000402047825 */ /* 0x042fe400078e02d6 */
[----:B------:R-:W2:Y:S02]  /*20f20*/  LDL.LU.64 R214, [R1+0x1ab8] ;  /* 0x001ab80001d67983 */ /* 0x000ea40000300a00 */
[C---:B------:R-:W-:Y:S02]  /*20f30*/  IMAD.WIDE R8, R2.reuse, 0x4, R230 ;  /* 0x0000000402087825 */ /* 0x040fe400078e02e6 */
[----:B------:R1:W-:Y:S04]  /*20f40*/  STL.64 [R1+0xa40], R6 ;  /* 0x000a400601007387 */ /* 0x0003e80000100a00 */
[----:B------:R-:W3:Y:S04]  /*20f50*/  LDL.LU.64 R230, [R1+0x1ab0] ;  /* 0x001ab00001e67983 */ /* 0x000ee80000300a00 */
[----:B------:R1:W-:Y:S02]  /*20f60*/  STL.64 [R1+0xa38], R4 ;  /* 0x000a380401007387 */ /* 0x0003e40000100a00 */
[----:B-1----:R-:W-:-:S02]  /*20f70*/  IMAD.WIDE R6, R2, 0x4, R60 ;  /* 0x0000000402067825 */ /* 0x002fc400078e023c */
[----:B------:R1:W-:Y:S02]  /*20f80*/  STL.64 [R1+0xa30], R8 ;  /* 0x000a300801007387 */ /* 0x0003e40000100a00 */
[C---:B------:R-:W-:Y:S02]  /*20f90*/  IMAD.WIDE R4, R2.reuse, 0x4, R250 ;  /* 0x0000000402047825 */ /* 0x040fe400078e02fa */
[----:B------:R-:W3:Y:S02]  /*20fa0*/  LDL.LU.64 R250, [R1+0x130] ;  /* 0x0001300001fa7983 */ /* 0x000ee40000300a00 */
[C---:B-1----:R-:W-:Y:S02]  /*20fb0*/  IMAD.WIDE R8, R2.reuse, 0x4, R56 ;  /* 0x0000000402087825 */ /* 0x042fe400078e0238 */
[----:B------:R1:W-:Y:S04]  /*20fc0*/  STL.64 [R1+0xa28], R6 ;  /* 0x000a280601007387 */ /* 0x0003e80000100a00 */
[----:B------:R-:W-:Y:S04]  /*20fd0*/  STL.64 [R1+0xa20], R4 ;  /* 0x000a200401007387 */ /* 0x000fe80000100a00 */
[----:B------:R1:W-:Y:S02]  /*20fe0*/  STL.64 [R1+0xa18], R8 ;  /* 0x000a180801007387 */ /* 0x0003e40000100a00 */
[----:B-1----:R-:W-:-:S04]  /*20ff0*/  IMAD.WIDE R6, R2, 0x4, R50 ;  /* 0x0000000402067825 */ /* 0x002fc800078e0232 */
[----:B------:R-:W-:-:S04]  /*21000*/  IMAD.WIDE R8, R2, 0x4, R194 ;  /* 0x0000000402087825 */ /* 0x000fc800078e02c2 */
[C---:B--2---:R-:W-:Y:S02]  /*21010*/  IMAD.WIDE R4, R2.reuse, 0x4, R214 ;  /* 0x0000000402047825 */ /* 0x044fe400078e02d6 */
[----:B------:R-:W2:Y:S04]  /*21020*/  LDL.LU.64 R214, [R1+0x1aa8] ;  /* 0x001aa80001d67983 */ /* 0x000ea80000300a00 */
[----:B------:R1:W-:Y:S02]  /*21030*/  STL.64 [R1+0xa10], R6 ;  /* 0x000a100601007387 */ /* 0x0003e40000100a00 */
[C---:B-1----:R-:W-:Y:S02]  /*21040*/  IMAD.WIDE R6, R2.reuse, 0x4, R198 ;  /* 0x0000000402067825 */ /* 0x042fe400078e02c6 */
[----:B------:R-:W2:Y:S04]  /*21050*/  LDL.LU.64 R198, [R1+0x1aa0] ;  /* 0x001aa00001c67983 */ /* 0x000ea80000300a00 */
[----:B------:R1:W-:Y:S02]  /*21060*/  STL.64 [R1+0xa08], R4 ;  /* 0x000a080401007387 */ /* 0x0003e40000100a00 */
[----:B-1----:R-:W-:-:S02]  /*21070*/  IMAD.WIDE R4, R2, 0x4, R182 ;  /* 0x0000000402047825 */ /* 0x002fc400078e02b6 */
[----:B------:R-:W2:Y:S04]  /*21080*/  LDL.LU.64 R182, [R1+0x1a98] ;  /* 0x001a980001b67983 */ /* 0x000ea80000300a00 */
[----:B------:R3:W-:Y:S04]  /*21090*/  STL.64 [R1+0xa00], R6 ;  /* 0x000a000601007387 */ /* 0x0007e80000100a00 */
[----:B------:R-:W2:Y:S04]  /*210a0*/  LDL.LU.64 R194, [R1+0x1a90] ;  /* 0x001a900001c27983 */ /* 0x000ea80000300a00 */
[----:B------:R1:W-:Y:S01]  /*210b0*/  STL.64 [R1+0x9f8], R4 ;  /* 0x0009f80401007387 */ /* 0x0003e20000100a00 */
[----:B---3--:R-:W-:-:S03]  /*210c0*/  IMAD.WIDE R6, R2, 0x4, R46 ;  /* 0x0000000402067825 */ /* 0x008fc600078e022e */
[----:B------:R3:W-:Y:S01]  /*210d0*/  STL.64 [R1+0x9f0], R8 ;  /* 0x0009f00801007387 */ /* 0x0007e20000100a00 */
[----:B-1----:R-:W-:-:S03]  /*210e0*/  IMAD.WIDE R4, R2, 0x4, R40 ;  /* 0x0000000402047825 */ /* 0x002fc600078e0228 */
[----:B------:R-:W-:Y:S01]  /*210f0*/  STL.64 [R1+0x9e8], R6 ;  /* 0x0009e80601007387 */ /* 0x000fe20000100a00 */
[----:B---3--:R-:W-:-:S03]  /*21100*/  IMAD.WIDE R8, R2, 0x4, R38 ;  /* 0x0000000402087825 */ /* 0x008fc600078e0226 */
[----:B------:R1:W-:Y:S04]  /*21110*/  STL.64 [R1+0x9e0], R4 ;  /* 0x0009e00401007387 */ /* 0x0003e80000100a00 */
[----:B------:R3:W-:Y:S01]  /*21120*/  STL.64 [R1+0x9d8], R8 ;  /* 0x0009d80801007387 */ /* 0x0007e20000100a00 */
[----:B-1----:R-:W-:-:S03]  /*21130*/  IMAD.WIDE R4, R2, 0x4, R196 ;  /* 0x0000000402047825 */ /* 0x002fc600078e02c4 */
[----:B------:R-:W2:Y:S01]  /*21140*/  LDL.LU.64 R196, [R1+0x1a88] ;  /* 0x001a880001c47983 */ /* 0x000ea20000300a00 */
[----:B------:R-:W-:-:S05]  /*21150*/  IMAD.WIDE R6, R2, 0x4, R36 ;  /* 0x0000000402067825 */ /* 0x000fca00078e0224 */
[----:B------:R1:W-:Y:S01]  /*21160*/  STL.64 [R1+0x9d0], R6 ;  /* 0x0009d00601007387 */ /* 0x0003e20000100a00 */
[----:B---3--:R-:W-:-:S04]  /*21170*/  IMAD.WIDE R8, R2, 0x4, R32 ;  /* 0x0000000402087825 */ /* 0x008fc800078e0220 */
[C---:B-1----:R-:W-:Y:S02]  /*21180*/  IMAD.WIDE R6, R2.reuse, 0x4, R244 ;  /* 0x0000000402067825 */ /* 0x042fe400078e02f4 */
[----:B------:R-:W3:Y:S04]  /*21190*/  LDL.LU.64 R244, [R1+0x1a80] ;  /* 0x001a800001f47983 */ /* 0x000ee80000300a00 */
[----:B------:R1:W-:Y:S02]  /*211a0*/  STL.64 [R1+0x9c8], R4 ;  /* 0x0009c80401007387 */ /* 0x0003e40000100a00 */
[C---:B-1----:R-:W-:Y:S02]  /*211b0*/  IMAD.WIDE R4, R2.reuse, 0x4, R228 ;  /* 0x0000000402047825 */ /* 0x042fe400078e02e4 */
[----:B------:R-:W3:Y:S04]  /*211c0*/  LDL.LU.64 R228, [R1+0x1a78] ;  /* 0x001a780001e47983 */ /* 0x000ee80000300a00 */
[----:B------:R1:W-:Y:S02]  /*211d0*/  STL.64 [R1+0x9c0], R6 ;  /* 0x0009c00601007387 */ /* 0x0003e40000100a00 */
[----:B-1----:R-:W-:-:S02]  /*211e0*/  IMAD.WIDE R6, R2, 0x4, R212 ;  /* 0x0000000402067825 */ /* 0x002fc400078e02d4 */
[----:B------:R-:W3:Y:S04]  /*211f0*/  LDL.LU.64 R212, [R1+0x1a70] ;  /* 0x001a700001d47983 */ /* 0x000ee80000300a00 */
[----:B------:R1:W-:Y:S04]  /*21200*/  STL.64 [R1+0x9b8], R4 ;  /* 0x0009b80401007387 */ /* 0x0003e80000100a00 */
[----:B------:R4:W-:Y:S01]  /*21210*/  STL.64 [R1+0x9b0], R6 ;  /* 0x0009b00601007387 */ /* 0x0009e20000100a00 */
[----:B-1----:R-:W-:-:S04]  /*21220*/  IMAD.WIDE R4, R2, 0x4, R34 ;  /* 0x0000000402047825 */ /* 0x002fc800078e0222 */
[C---:B----4-:R-:W-:Y:S01]  /*21230*/  IMAD.WIDE R6, R2.reuse, 0x4, R30 ;  /* 0x0000000402067825 */ /* 0x050fe200078e021e */
[----:B------:R2:W-:Y:S04]  /*21240*/  STL.64 [R1+0x9a8], R4 ;  /* 0x0009a80401007387 */ /* 0x0005e80000100a00 */
[----:B------:R-:W-:Y:S01]  /*21250*/  STL.64 [R1+0x9a0], R8 ;  /* 0x0009a00801007387 */ /* 0x000fe20000100a00 */
[----:B--2---:R-:W-:-:S03]  /*21260*/  IMAD.WIDE R4, R2, 0x4, R196 ;  /* 0x0000000402047825 */ /* 0x004fc600078e02c4 */
[----:B------:R-:W2:Y:S04]  /*21270*/  LDL.LU.64 R196, [R1+0x1a68] ;  /* 0x001a680001c47983 */ /* 0x000ea80000300a00 */
[----:B------:R1:W-:Y:S02]  /*21280*/  STL.64 [R1+0x998], R6 ;  /* 0x0009980601007387 */ /* 0x0003e40000100a00 */
[C---:B-1----:R-:W-:Y:S02]  /*21290*/  IMAD.WIDE R6, R2.reuse, 0x4, R210 ;  /* 0x0000000402067825 */ /* 0x042fe400078e02d2 */
[----:B------:R-:W4:Y:S04]  /*212a0*/  LDL.LU.64 R210, [R1+0x1a60] ;  /* 0x001a600001d27983 */ /* 0x000f280000300a00 */
[----:B------:R1:W-:Y:S01]  /*212b0*/  STL.64 [R1+0x990], R4 ;  /* 0x0009900401007387 */ /* 0x0003e20000100a00 */
[----:B------:R-:W-:-:S04]  /*212c0*/  IMAD.WIDE R8, R2, 0x4, R28 ;  /* 0x0000000402087825 */ /* 0x000fc800078e021c */
[C---:B-1----:R-:W-:Y:S02]  /*212d0*/  IMAD.WIDE R4, R2.reuse, 0x4, R180 ;  /* 0x0000000402047825 */ /* 0x042fe400078e02b4 */
        /* <DEDUP_REMOVED lines=8> */
[----:B------:R4:W-:Y:S04]  /*21360*/  STL.64 [R1+0x970], R4 ;  /* 0x0009700401007387 */ /* 0x0009e80000100a00 */
[----:B------:R-:W-:Y:S01]  /*21370*/  STL.64 [R1+0x968], R8 ;  /* 0x0009680801007387 */ /* 0x000fe20000100a00 */
[----:B-1----:R-:W-:-:S04]  /*21380*/  IMAD.WIDE R6, R2, 0x4, R20 ;  /* 0x0000000402067825 */ /* 0x002fc800078e0214 */
[C---:B----4-:R-:W-:Y:S02]  /*21390*/  IMAD.WIDE R4, R2.reuse, 0x4, R210 ;  /* 0x0000000402047825 */ /* 0x050fe400078e02d2 */
[----:B------:R-:W4:Y:S04]  /*213a0*/  LDL.LU.64 R210, [R1+0x1a40] ;  /* 0x001a400001d27983 */ /* 0x000f280000300a00 */
[----:B------:R1:W-:Y:S02]  /*213b0*/  STL.64 [R1+0x960], R6 ;  /* 0x0009600601007387 */ /* 0x0003e40000100a00 */
[C---:B-1----:R-:W-:Y:S02]  /*213c0*/  IMAD.WIDE R6, R2.reuse, 0x4, R194 ;  /* 0x0000000402067825 */ /* 0x042fe400078e02c2 */
[----:B------:R-:W2:Y:S04]  /*213d0*/  LDL.LU.64 R194, [R1+0x1a38] ;  /* 0x001a380001c27983 */ /* 0x000ea80000300a00 */
[----:B------:R1:W-:Y:S02]  /*213e0*/  STL.64 [R1+0x958], R4 ;  /* 0x0009580401007387 */ /* 0x0003e40000100a00 */
[----:B-1----:R-:W-:-:S02]  /*213f0*/  IMAD.WIDE R4, R2, 0x4, R192 ;  /* 0x0000000402047825 */ /* 0x002fc400078e02c0 */
[----:B------:R-:W2:Y:S04]  /*21400*/  LDL.LU.64 R192, [R1+0x1a30] ;  /* 0x001a300001c07983 */ /* 0x000ea80000300a00 */
[----:B------:R1:W-:Y:S02]  /*21410*/  STL.64 [R1+0x950], R6 ;  /* 0x0009500601007387 */ /* 0x0003e40000100a00 */
[C---:B-1----:R-:W-:Y:S02]  /*21420*/  IMAD.WIDE R6, R2.reuse, 0x4, R240 ;  /* 0x0000000402067825 */ /* 0x042fe400078e02f0 */
[----:B------:R-:W3:Y:S04]  /*21430*/  LDL.LU.64 R240, [R1+0x1a28] ;  /* 0x001a280001f07983 */ /* 0x000ee80000300a00 */
[----:B------:R1:W-:Y:S02]  /*21440*/  STL.64 [R1+0x948], R4 ;  /* 0x0009480401007387 */ /* 0x0003e40000100a00 */
[----:B-1----:R-:W-:-:S02]  /*21450*/  IMAD.WIDE R4, R2, 0x4, R224 ;  /* 0x0000000402047825 */ /* 0x002fc400078e02e0 */
[----:B------:R-:W3:Y:S04]  /*21460*/  LDL.LU.64 R224, [R1+0x1a20] ;  /* 0x001a200001e07983 */ /* 0x000ee80000300a00 */
[----:B------:R1:W-:Y:S02]  /*21470*/  STL.64 [R1+0x940], R6 ;  /* 0x0009400601007387 */ /* 0x0003e40000100a00 */
[C---:B-1----:R-:W-:Y:S02]  /*21480*/  IMAD.WIDE R6, R2.reuse, 0x4, R208 ;  /* 0x0000000402067825 */ /* 0x042fe400078e02d0 */
[----:B------:R-:W3:Y:S04]  /*21490*/  LDL.LU.64 R208, [R1+0x1a18] ;  /* 0x001a180001d07983 */ /* 0x000ee80000300a00 */
[----:B------:R1:W-:Y:S04]  /*214a0*/  STL.64 [R1+0x938], R4 ;  /* 0x0009380401007387 */ /* 0x0003e80000100a00 */
[----:B------:R1:W-:Y:S01]  /*214b0*/  STL.64 [R1+0x930], R6 ;  /* 0x0009300601007387 */ /* 0x0003e20000100a00 */
[----:B--2---:R-:W-:-:S03]  /*214c0*/  IMAD.WIDE R8, R2, 0x4, R192 ;  /* 0x0000000402087825 */ /* 0x004fc600078e02c0 */
[----:B------:R-:W2:Y:S01]  /*214d0*/  LDL.LU.64 R192, [R1+0x1a10] ;  /* 0x001a100001c07983 */ /* 0x000ea20000300a00 */
[----:B-1----:R-:W-:-:S05]  /*214e0*/  IMAD.WIDE R4, R2, 0x4, R250 ;  /* 0x0000000402047825 */ /* 0x002fca00078e02fa */
[----:B------:R1:W-:Y:S01]  /*214f0*/  STL.64 [R1+0x928], R4 ;  /* 0x0009280401007387 */ /* 0x0003e20000100a00 */
[----:B------:R-:W-:-:S03]  /*21500*/  IMAD.WIDE R6, R2, 0x4, R182 ;  /* 0x0000000402067825 */ /* 0x000fc600078e02b6 */
[----:B------:R4:W-:Y:S01]  /*21510*/  STL.64 [R1+0x920], R8 ;  /* 0x0009200801007387 */ /* 0x0009e20000100a00 */
[----:B-1----:R-:W-:-:S04]  /*21520*/  IMAD.WIDE R4, R2, 0x4, R180 ;  /* 0x0000000402047825 */ /* 0x002fc800078e02b4 */
[C---:B----4-:R-:W-:Y:S01]  /*21530*/  IMAD.WIDE R8, R2.reuse, 0x4, R184 ;  /* 0x0000000402087825 */ /* 0x050fe200078e02b8 */
[----:B------:R1:W-:Y:S04]  /*21540*/  STL.64 [R1+0x918], R4 ;  /* 0x0009180401007387 */ /* 0x0003e80000100a00 */
[----:B------:R4:W-:Y:S04]  /*21550*/  STL.64 [R1+0x910], R6 ;  /* 0x0009100601007387 */ /* 0x0009e80000100a00 */
[----:B------:R4:W-:Y:S01]  /*21560*/  STL.64 [R1+0x908], R8 ;  /* 0x0009080801007387 */ /* 0x0009e20000100a00 */
[----:B-1----:R-:W-:-:S04]  /*21570*/  IMAD.WIDE R4, R2, 0x4, R186 ;  /* 0x0000000402047825 */ /* 0x002fc800078e02ba */
[C---:B----4-:R-:W-:Y:S01]  /*21580*/  IMAD.WIDE R6, R2.reuse, 0x4, R188 ;  /* 0x0000000402067825 */ /* 0x050fe200078e02bc */
[----:B------:R-:W-:Y:S03]  /*21590*/  STL.64 [R1+0x900], R4 ;  /* 0x0009000401007387 */ /* 0x000fe60000100a00 */
[C---:B------:R-:W-:Y:S01]  /*215a0*/  IMAD.WIDE R8, R2.reuse, 0x4, R190 ;  /* 0x0000000402087825 */ /* 0x040fe200078e02be */
[----:B------:R1:W-:Y:S04]  /*215b0*/  STL.64 [R1+0x8f8], R6 ;  /* 0x0008f80601007387 */ /* 0x0003e80000100a00 */
[----:B------:R4:W-:Y:S01]  /*215c0*/  STL.64 [R1+0x8f0], R8 ;  /* 0x0008f00801007387 */ /* 0x0009e20000100a00 */
[----:B-1----:R-:W-:-:S04]  /*215d0*/  IMAD.WIDE R6, R2, 0x4, R194 ;  /* 0x0000000402067825 */ /* 0x002fc800078e02c2 */
[----:B----4-:R-:W-:-:S04]  /*215e0*/  IMAD.WIDE R8, R2, 0x4, R196 ;  /* 0x0000000402087825 */ /* 0x010fc800078e02c4 */
[----:B--2---:R-:W-:-:S05]  /*215f0*/  IMAD.WIDE R4, R2, 0x4, R192 ;  /* 0x0000000402047825 */ /* 0x004fca00078e02c0 */
[----:B------:R1:W-:Y:S04]  /*21600*/  STL.64 [R1+0x8e8], R4 ;  /* 0x0008e80401007387 */ /* 0x0003e80000100a00 */
[----:B------:R2:W-:Y:S04]  /*21610*/  STL.64 [R1+0x8e0], R6 ;  /* 0x0008e00601007387 */ /* 0x0005e80000100a00 */
[----:B------:R4:W-:Y:S01]  /*21620*/  STL.64 [R1+0x8d8], R8 ;  /* 0x0008d80801007387 */ /* 0x0009e20000100a00 */
[----:B-1----:R-:W-:-:S04]  /*21630*/  IMAD.WIDE R4, R2, 0x4, R198 ;  /* 0x0000000402047825 */ /* 0x002fc800078e02c6 */
[C---:B--2---:R-:W-:Y:S01]  /*21640*/  IMAD.WIDE R6, R2.reuse, 0x4, R200 ;  /* 0x0000000402067825 */ /* 0x044fe200078e02c8 */
[----:B------:R1:W-:Y:S03]  /*21650*/  STL.64 [R1+0x8d0], R4 ;  /* 0x0008d00401007387 */ /* 0x0003e60000100a00 */
[C---:B----4-:R-:W-:Y:S01]  /*21660*/  IMAD.WIDE R8, R2.reuse, 0x4, R202 ;  /* 0x0000000402087825 */ /* 0x050fe200078e02ca */
[----:B------:R2:W-:Y:S04]  /*21670*/  STL.64 [R1+0x8c8], R6 ;  /* 0x0008c80601007387 */ /* 0x0005e80000100a00 */
[----:B------:R3:W-:Y:S01]  /*21680*/  STL.64 [R1+0x8c0], R8 ;  /* 0x0008c00801007387 */ /* 0x0007e20000100a00 */
[----:B-1----:R-:W-:-:S04]  /*21690*/  IMAD.WIDE R4, R2, 0x4, R204 ;  /* 0x0000000402047825 */ /* 0x002fc800078e02cc */
[C---:B--2---:R-:W-:Y:S01]  /*216a0*/  IMAD.WIDE R6, R2.reuse, 0x4, R206 ;  /* 0x0000000402067825 */ /* 0x044fe200078e02ce */
[----:B------:R1:W-:Y:S03]  /*216b0*/  STL.64 [R1+0x8b8], R4 ;  /* 0x0008b80401007387 */ /* 0x0003e60000100a00 */
[C---:B---3--:R-:W-:Y:S01]  /*216c0*/  IMAD.WIDE R8, R2.reuse, 0x4, R208 ;  /* 0x0000000402087825 */ /* 0x048fe200078e02d0 */
[----:B------:R2:W-:Y:S04]  /*216d0*/  STL.64 [R1+0x8b0], R6 ;  /* 0x0008b00601007387 */ /* 0x0005e80000100a00 */
[----:B------:R3:W-:Y:S01]  /*216e0*/  STL.64 [R1+0x8a8], R8 ;  /* 0x0008a80801007387 */ /* 0x0007e20000100a00 */
[----:B-1----:R-:W-:-:S04]  /*216f0*/  IMAD.WIDE R4, R2, 0x4, R210 ;  /* 0x0000000402047825 */ /* 0x002fc800078e02d2 */
[C---:B--2---:R-:W-:Y:S01]  /*21700*/  IMAD.WIDE R6, R2.reuse, 0x4, R212 ;  /* 0x0000000402067825 */ /* 0x044fe200078e02d4 */
[----:B------:R1:W-:Y:S03]  /*21710*/  STL.64 [R1+0x8a0], R4 ;  /* 0x0008a00401007387 */ /* 0x0003e60000100a00 */
[C---:B---3--:R-:W-:Y:S01]  /*21720*/  IMAD.WIDE R8, R2.reuse, 0x4, R214 ;  /* 0x0000000402087825 */ /* 0x048fe200078e02d6 */
[----:B------:R2:W-:Y:S04]  /*21730*/  STL.64 [R1+0x898], R6 ;  /* 0x0008980601007387 */ /* 0x0005e80000100a00 */
[----:B------:R-:W-:Y:S01]  /*21740*/  STL.64 [R1+0x890], R8 ;  /* 0x0008900801007387 */ /* 0x000fe20000100a00 */
[----:B-1----:R-:W-:-:S03]  /*21750*/  IMAD.WIDE R4, R2, 0x4, R216 ;  /* 0x0000000402047825 */ /* 0x002fc600078e02d8 */
[----:B------:R-:W3:Y:S01]  /*21760*/  LDL.LU.64 R36, [R1+0x278] ;  /* 0x0002780001247983 */ /* 0x000ee20000300a00 */
[----:B--2---:R-:W-:-:S03]  /*21770*/  IMAD.WIDE R6, R2, 0x4, R218 ;  /* 0x0000000402067825 */ /* 0x004fc600078e02da */
[----:B------:R1:W-:Y:S04]  /*21780*/  STL.64 [R1+0x888], R4 ;  /* 0x0008880401007387 */ /* 0x0003e80000100a00 */
[----:B------:R2:W-:Y:S04]  /*21790*/  STL.64 [R1+0x880], R6 ;  /* 0x0008800601007387 */ /* 0x0005e80000100a00 */
[----:B------:R-:W4:Y:S01]  /*217a0*/  LDL.LU.64 R38, [R1+0x280] ;  /* 0x0002800001267983 */ /* 0x000f220000300a00 */
[----:B-1----:R-:W-:-:S04]  /*217b0*/  IMAD.WIDE R4, R2, 0x4, R220 ;  /* 0x0000000402047825 */ /* 0x002fc800078e02dc */
[C---:B--2---:R-:W-:Y:S01]  /*217c0*/  IMAD.WIDE R6, R2.reuse, 0x4, R222 ;  /* 0x0000000402067825 */ /* 0x044fe200078e02de */
        /* <DEDUP_REMOVED lines=11> */
[----:B------:R-:W-:Y:S04]  /*21880*/  STL.64 [R1+0x850], R6 ;  /* 0x0008500601007387 */ /* 0x000fe80000100a00 */
[----:B------:R-:W2:Y:S01]  /*21890*/  LDL.LU.64 R96, [R1+0x298] ;  /* 0x0002980001607983 */ /* 0x000ea20000300a00 */
[----:B-1----:R-:W-:-:S03]  /*218a0*/  IMAD.WIDE R4, R2, 0x4, R232 ;  /* 0x0000000402047825 */ /* 0x002fc600078e02e8 */
[----:B------:R-:W2:Y:S04]  /*218b0*/  LDL.LU.64 R50, [R1+0x2a0] ;  /* 0x0002a00001327983 */ /* 0x000ea80000300a00 */
[----:B------:R1:W-:Y:S04]  /*218c0*/  STL.64 [R1+0x848], R4 ;  /* 0x0008480401007387 */ /* 0x0003e80000100a00 */
[----:B------:R-:W2:Y:S04]  /*218d0*/  LDL.LU.64 R94, [R1+0x2a8] ;  /* 0x0002a800015e7983 */ /* 0x000ea80000300a00 */
[----:B------:R-:W2:Y:S01]  /*218e0*/  LDL.LU.64 R46, [R1+0x2b0] ;  /* 0x0002b000012e7983 */ /* 0x000ea20000300a00 */
[----:B-1----:R-:W-:-:S05]  /*218f0*/  IMAD.WIDE R4, R2, 0x4, R234 ;  /* 0x0000000402047825 */ /* 0x002fca00078e02ea */
        /* <DEDUP_REMOVED lines=16> */
[----:B------:R3:W-:Y:S01]  /*21a00*/  STL.64 [R1+0x248], R4 ;  /* 0x0002480401007387 */ /* 0x0007e20000100a00 */
[----:B------:R-:W-:-:S03]  /*21a10*/  IMAD.WIDE R6, R2, 0x4, R244 ;  /* 0x0000000402067825 */ /* 0x000fc600078e02f4 */
[----:B------:R-:W2:Y:S04]  /*21a20*/  LDL.LU.64 R60, [R1+0x2f8] ;  /* 0x0002f800013c7983 */ /* 0x000ea80000300a00 */
[----:B------:R-:W2:Y:S04]  /*21a30*/  LDL.LU.64 R34, [R1+0x300] ;  /* 0x0003000001227983 */ /* 0x000ea80000300a00 */
[----:B------:R-:W-:Y:S04]  /*21a40*/  STL.64 [R1+0xc0], R6 ;  /* 0x0000c00601007387 */ /* 0x000fe80000100a00 */
[----:B------:R-:W2:Y:S01]  /*21a50*/  LDL.LU.64 R66, [R1+0x308] ;  /* 0x0003080001427983 */ /* 0x000ea20000300a00 */
[----:B---3--:R-:W-:-:S03]  /*21a60*/  IMAD.WIDE R4, R2, 0x4, R36 ;  /* 0x0000000402047825 */ /* 0x008fc600078e0224 */
[----:B------:R-:W3:Y:S04]  /*21a70*/  LDL.LU.64 R36, [R1+0x310] ;  /* 0x0003100001247983 */ /* 0x000ee80000300a00 */
[----:B------:R4:W-:Y:S04]  /*21a80*/  STL.64 [R1+0xb8], R4 ;  /* 0x0000b80401007387 */ /* 0x0009e80000100a00 */
[----:B------:R-:W3:Y:S01]  /*21a90*/  LDL.LU.64 R56, [R1+0x318] ;  /* 0x0003180001387983 */ /* 0x000ee20000300a00 */
[----:B----4-:R-:W-:-:S03]  /*21aa0*/  IMAD.WIDE R4, R2, 0x4, R38 ;  /* 0x0000000402047825 */ /* 0x010fc600078e0226 */
[----:B------:R-:W4:Y:S04]  /*21ab0*/  LDL.LU.64 R38, [R1+0x320] ;  /* 0x0003200001267983 */ /* 0x000f280000300a00 */
[----:B------:R1:W-:Y:S04]  /*21ac0*/  STL.64 [R1+0xb0], R4 ;  /* 0x0000b00401007387 */ /* 0x0003e80000100a00 */
[----:B------:R-:W4:Y:S01]  /*21ad0*/  LDL.LU.64 R40, [R1+0x328] ;  /* 0x0003280001287983 */ /* 0x000f220000300a00 */
[----:B-1----:R-:W-:-:S03]  /*21ae0*/  IMAD.WIDE R4, R2, 0x4, R20 ;  /* 0x0000000402047825 */ /* 0x002fc600078e0214 */
[----:B------:R-:W4:Y:S04]  /*21af0*/  LDL.LU.64 R20, [R1+0x330] ;  /* 0x0003300001147983 */ /* 0x000f280000300a00 */
[----:B------:R1:W-:Y:S02]  /*21b00*/  STL.64 [R1+0xa8], R4 ;  /* 0x0000a80401007387 */ /* 0x0003e40000100a00 */
[C---:B-1----:R-:W-:Y:S02]  /*21b10*/  IMAD.WIDE R4, R2.reuse, 0x4, R250 ;  /* 0x0000000402047825 */ /* 0x042fe400078e02fa */
[----:B------:R-:W4:Y:S04]  /*21b20*/  LDL.LU.64 R250, [R1+0x338] ;  /* 0x0003380001fa7983 */ /* 0x000f280000300a00 */
[----:B------:R1:W-:Y:S01]  /*21b30*/  STL.64 [R1+0xa0], R4 ;  /* 0x0000a00401007387 */ /* 0x0003e20000100a00 */
[----:B--2---:R-:W-:-:S04]  /*21b40*/  IMAD.WIDE R6, R2, 0x4, R96 ;  /* 0x0000000402067825 */ /* 0x004fc800078e0260 */
[C---:B-1----:R-:W-:Y:S02]  /*21b50*/  IMAD.WIDE R4, R2.reuse, 0x4, R50 ;  /* 0x0000000402047825 */ /* 0x042fe400078e0232 */
[----:B------:R-:W2:Y:S04]  /*21b60*/  LDL.LU.64 R50, [R1+0x340] ;  /* 0x0003400001327983 */ /* 0x000ea80000300a00 */
[----:B------:R1:W-:Y:S04]  /*21b70*/  STL.64 [R1+0x98], R6 ;  /* 0x0000980601007387 */ /* 0x0003e80000100a00 */
[----:B------:R1:W-:Y:S02]  /*21b80*/  STL.64 [R1+0x90], R4 ;  /* 0x0000900401007387 */ /* 0x0003e40000100a00 */
[----:B-1----:R-:W-:-:S04]  /*21b90*/  IMAD.WIDE R6, R2, 0x4, R94 ;  /* 0x0000000402067825 */ /* 0x002fc800078e025e */
[C---:B------:R-:W-:Y:S02]  /*21ba0*/  IMAD.WIDE R4, R2.reuse, 0x4, R46 ;  /* 0x0000000402047825 */ /* 0x040fe400078e022e */
        /* <DEDUP_REMOVED lines=12> */
[----:B------:R1:W-:Y:S01]  /*21c70*/  STL.64 [R1+0x60], R4 ;  /* 0x0000600401007387 */ /* 0x0003e20000100a00 */
[----:B------:R-:W-:-:S04]  /*21c80*/  IMAD.WIDE R8, R2, 0x4, R76 ;  /* 0x0000000402087825 */ /* 0x000fc800078e024c */
[----:B-1----:R-:W-:-:S04]  /*21c90*/  IMAD.WIDE R6, R2, 0x4, R80 ;  /* 0x0000000402067825 */ /* 0x002fc800078e0250 */
[C---:B------:R-:W-:Y:S02]  /*21ca0*/  IMAD.WIDE R4, R2.reuse, 0x4, R30 ;  /* 0x0000000402047825 */ /* 0x040fe400078e021e */
[----:B------:R-:W2:Y:S04]  /*21cb0*/  LDL.LU.64 R30, [R1+0x360] ;  /* 0x00036000011e7983 */ /* 0x000ea80000300a00 */
[----:B------:R1:W-:Y:S04]  /*21cc0*/  STL.64 [R1+0x58], R6 ;  /* 0x0000580601007387 */ /* 0x0003e80000100a00 */
[----:B------:R1:W-:Y:S04]  /*21cd0*/  STL.64 [R1+0x50], R4 ;  /* 0x0000500401007387 */ /* 0x0003e80000100a00 */
[----:B------:R-:W-:Y:S01]  /*21ce0*/  STL.64 [R1+0x48], R8 ;  /* 0x0000480801007387 */ /* 0x000fe20000100a00 */
[----:B-1----:R-:W-:-:S03]  /*21cf0*/  IMAD.WIDE R6, R2, 0x4, R60 ;  /* 0x0000000402067825 */ /* 0x002fc600078e023c */
[----:B------:R-:W2:Y:S01]  /*21d00*/  LDL.LU.64 R60, [R1+0x368] ;  /* 0x00036800013c7983 */ /* 0x000ea20000300a00 */
[----:B------:R-:W-:-:S05]  /*21d10*/  IMAD.WIDE R4, R2, 0x4, R70 ;  /* 0x0000000402047825 */ /* 0x000fca00078e0246 */
[----:B------:R1:W-:Y:S04]  /*21d20*/  STL.64 [R1+0x40], R4 ;  /* 0x0000400401007387 */ /* 0x0003e80000100a00 */
[----:B------:R1:W-:Y:S02]  /*21d30*/  STL.64 [R1+0x38], R6 ;  /* 0x0000380601007387 */ /* 0x0003e40000100a00 */
[C---:B-1----:R-:W-:Y:S02]  /*21d40*/  IMAD.WIDE R4, R2.reuse, 0x4, R34 ;  /* 0x0000000402047825 */ /* 0x042fe400078e0222 */
[----:B------:R-:W2:Y:S02]  /*21d50*/  LDL.LU.64 R34, [R1+0x370] ;  /* 0x0003700001227983 */ /* 0x000ea40000300a00 */
[----:B------:R-:W-:-:S02]  /*21d60*/  IMAD.WIDE R6, R2, 0x4, R66 ;  /* 0x0000000402067825 */ /* 0x000fc400078e0242 */
[----:B------:R3:W-:Y:S02]  /*21d70*/  STL.64 [R1+0x30], R4 ;  /* 0x0000300401007387 */ /* 0x0007e40000100a00 */
[C---:B---3--:R-:W-:Y:S02]  /*21d80*/  IMAD.WIDE R4, R2.reuse, 0x4, R36 ;  /* 0x0000000402047825 */ /* 0x048fe400078e0224 */
[----:B------:R-:W3:Y:S04]  /*21d90*/  LDL.LU.64 R36, [R1+0x378] ;  /* 0x0003780001247983 */ /* 0x000ee80000300a00 */
[----:B------:R1:W-:Y:S04]  /*21da0*/  STL.64 [R1+0x28], R6 ;  /* 0x0000280601007387 */ /* 0x0003e80000100a00 */
[----:B------:R4:W-:Y:S01]  /*21db0*/  STL.64 [R1+0x20], R4 ;  /* 0x0000200401007387 */ /* 0x0009e20000100a00 */
[----:B-1----:R-:W-:-:S04]  /*21dc0*/  IMAD.WIDE R6, R2, 0x4, R56 ;  /* 0x0000000402067825 */ /* 0x002fc800078e0238 */
[C---:B----4-:R-:W-:Y:S02]  /*21dd0*/  IMAD.WIDE R4, R2.reuse, 0x4, R38 ;  /* 0x0000000402047825 */ /* 0x050fe400078e0226 */
[----:B------:R-:W4:Y:S04]  /*21de0*/  LDL.LU.64 R38, [R1+0x380] ;  /* 0x0003800001267983 */ /* 0x000f280000300a00 */
[----:B------:R1:W-:Y:S04]  /*21df0*/  STL.64 [R1+0x18], R6 ;  /* 0x0000180601007387 */ /* 0x0003e80000100a00 */
[----:B------:R1:W-:Y:S02]  /*21e00*/  STL.64 [R1+0x10], R4 ;  /* 0x0000100401007387 */ /* 0x0003e40000100a00 */
[----:B-1----:R-:W-:-:S02]  /*21e10*/  IMAD.WIDE R6, R2, 0x4, R40 ;  /* 0x0000000402067825 */ /* 0x002fc400078e0228 */
[----:B------:R-:W4:Y:S02]  /*21e20*/  LDL.LU.64 R40, [R1+0x388] ;  /* 0x0003880001287983 */ /* 0x000f240000300a00 */
[C---:B------:R-:W-:Y:S02]  /*21e30*/  IMAD.WIDE R4, R2.reuse, 0x4, R20 ;  /* 0x0000000402047825 */ /* 0x040fe400078e0214 */
[----:B------:R-:W-:Y:S04]  /*21e40*/  STL.64 [R1+0x8], R6 ;  /* 0x0000080601007387 */ /* 0x000fe80000100a00 */
[----:B------:R1:W-:Y:S01]  /*21e50*/  STL.64 [R1], R4 ;  /* 0x0000000401007387 */ /* 0x0003e20000100a00 */
[----:B------:R-:W-:-:S03]  /*21e60*/  IMAD.WIDE R250, R2, 0x4, R250 ;  /* 0x0000000402fa7825 */ /* 0x000fc600078e02fa */
[----:B------:R-:W4:Y:S04]  /*21e70*/  LDL.LU.64 R20, [R1+0x398] ;  /* 0x0003980001147983 */ /* 0x000f280000300a00 */
[----:B------:R-:W-:Y:S04]  /*21e80*/  STL.64 [R1+0x1930], R250 ;  /* 0x001930fa01007387 */ /* 0x000fe80000100a00 */
[----:B------:R-:W4:Y:S01]  /*21e90*/  LDL.LU.64 R56, [R1+0x3a0] ;  /* 0x0003a00001387983 */ /* 0x000f220000300a00 */
[----:B--2---:R-:W-:-:S05]  /*21ea0*/  IMAD.WIDE R248, R2, 0x4, R50 ;  /* 0x0000000402f87825 */ /* 0x004fca00078e0232 */
[----:B------:R-:W-:Y:S04]  /*21eb0*/  STL.64 [R1+0x1910], R248 ;  /* 0x001910f801007387 */ /* 0x000fe80000100a00 */
[----:B------:R-:W2:Y:S01]  /*21ec0*/  LDL.LU.64 R50, [R1+0x3a8] ;  /* 0x0003a80001327983 */ /* 0x000ea20000300a00 */
[----:B------:R-:W-:Y:S01]  /*21ed0*/  SEL R3, R3, RZ, P5 ;  /* 0x000000ff03037207 */ /* 0x000fe20002800000 */
[----:B------:R-:W-:-:S05]  /*21ee0*/  IMAD.WIDE R246, R2, 0x4, R46 ;  /* 0x0000000402f67825 */ /* 0x000fca00078e022e */
[----:B------:R-:W-:Y:S04]  /*21ef0*/  STL.64 [R1+0x18f0], R246 ;  /* 0x0018f0f601007387 */ /* 0x000fe80000100a00 */
[----:B------:R-:W2:Y:S01]  /*21f00*/  LDL.LU.64 R46, [R1+0x3b0] ;  /* 0x0003b000012e7983 */ /* 0x000ea20000300a00 */
[----:B------:R-:W-:Y:S02]  /*21f10*/  ISETP.NE.U32.AND P5, PT, R3, RZ, PT ;  /* 0x000000ff0300720c */ /* 0x000fe40003fa5070 */
[----:B------:R-:W-:Y:S01]  /*21f20*/  IADD3 R3, R13, 0x100000, RZ ;  /* 0x001000000d037810 */ /* 0x000fe20007ffe0ff */
[----:B-1----:R-:W-:-:S05]  /*21f30*/  IMAD.WIDE R4, R2, 0x4, R32 ;  /* 0x0000000402047825 */ /* 0x002fca00078e0220 */
[----:B------:R-:W-:Y:S01]  /*21f40*/  STL.64 [R1+0x18d0], R4 ;  /* 0x0018d00401007387 */ /* 0x000fe20000100a00 */
[----:B------:R-:W-:-:S03]  /*21f50*/  IMAD.WIDE R6, R2, 0x4, R28 ;  /* 0x0000000402067825 */ /* 0x000fc600078e021c */
[----:B------:R-:W2:Y:S04]  /*21f60*/  LDL.LU.64 R28, [R1+0x3b8] ;  /* 0x0003b800011c7983 */ /* 0x000ea80000300a00 */
[----:B------:R-:W-:Y:S01]  /*21f70*/  STL.64 [R1+0x18b0], R6 ;  /* 0x0018b00601007387 */ /* 0x000fe20000100a00 */
[----:B------:R-:W-:-:S03]  /*21f80*/  IMAD.WIDE R8, R2, 0x4, R30 ;  /* 0x0000000402087825 */ /* 0x000fc600078e021e */
[----:B------:R-:W2:Y:S04]  /*21f90*/  LDL.LU.64 R30, [R1+0x3c0] ;  /* 0x0003c000011e7983 */ /* 0x000ea80000300a00 */
[----:B------:R-:W2:Y:S04]  /*21fa0*/  LDL.LU.64 R32, [R1+0x3c8] ;  /* 0x0003c80001207983 */ /* 0x000ea80000300a00 */
[----:B------:R-:W-:Y:S01]  /*21fb0*/  STL.64 [R1+0x19a0], R8 ;  /* 0x0019a00801007387 */ /* 0x000fe20000100a00 */
[----:B------:R-:W-:-:S05]  /*21fc0*/  IMAD.WIDE R10, R2, 0x4, R60 ;  /* 0x00000004020a7825 */ /* 0x000fca00078e023c */
[----:B------:R-:W-:Y:S01]  /*21fd0*/  STL.64 [R1+0x1970], R10 ;  /* 0x0019700a01007387 */ /* 0x000fe20000100a00 */
[----:B------:R-:W-:-:S03]  /*21fe0*/  IMAD.WIDE R12, R2, 0x4, R34 ;  /* 0x00000004020c7825 */ /* 0x000fc600078e0222 */
[----:B------:R-:W2:Y:S04]  /*21ff0*/  LDL.LU.64 R34, [R1+0x3d0] ;  /* 0x0003d00001227983 */ /* 0x000ea80000300a00 */
[----:B------:R1:W-:Y:S01]  /*22000*/  STL.64 [R1+0x1950], R12 ;  /* 0x0019500c01007387 */ /* 0x0003e20000100a00 */
[----:B---3--:R-:W-:-:S03]  /*22010*/  IMAD.WIDE R14, R2, 0x4, R36 ;  /* 0x00000004020e7825 */ /* 0x008fc600078e0224 */
[----:B------:R-:W3:Y:S04]  /*22020*/  LDL.LU.64 R36, [R1+0x3d8] ;  /* 0x0003d80001247983 */ /* 0x000ee80000300a00 */
[----:B------:R-:W-:Y:S01]  /*22030*/  STL.64 [R1+0x1938], R14 ;  /* 0x0019380e01007387 */ /* 0x000fe20000100a00 */
[----:B----4-:R-:W-:-:S03]  /*22040*/  IMAD.WIDE R16, R2, 0x4, R38 ;  /* 0x0000000402107825 */ /* 0x010fc600078e0226 */
[----:B------:R-:W4:Y:S04]  /*22050*/  LDL.LU.64 R38, [R1+0x3e0] ;  /* 0x0003e00001267983 */ /* 0x000f280000300a00 */
[----:B------:R1:W-:Y:S01]  /*22060*/  STL.64 [R1+0x1918], R16 ;  /* 0x0019181001007387 */ /* 0x0003e20000100a00 */
[----:B------:R-:W-:-:S03]  /*22070*/  IMAD.WIDE R18, R2, 0x4, R40 ;  /* 0x0000000402127825 */ /* 0x000fc600078e0228 */
[----:B------:R-:W4:Y:S04]  /*22080*/  LDL.LU.64 R40, [R1+0x3e8] ;  /* 0x0003e80001287983 */ /* 0x000f280000300a00 */
[----:B------:R-:W-:Y:S01]  /*22090*/  STL.64 [R1+0x18f8], R18 ;  /* 0x0018f81201007387 */ /* 0x000fe20000100a00 */
[----:B------:R-:W-:-:S05]  /*220a0*/  IMAD.WIDE R20, R2, 0x4, R20 ;  /* 0x0000000402147825 */ /* 0x000fca00078e0214 */
[----:B------:R-:W-:Y:S01]  /*220b0*/  STL.64 [R1+0x18d8], R20 ;  /* 0x0018d81401007387 */ /* 0x000fe20000100a00 */
[----:B------:R-:W-:-:S03]  /*220c0*/  IMAD.WIDE R22, R2, 0x4, R56 ;  /* 0x0000000402167825 */ /* 0x000fc600078e0238 */
[----:B------:R-:W4:Y:S04]  /*220d0*/  LDL.LU.64 R66, [R1+0x3f0] ;  /* 0x0003f00001427983 */ /* 0x000f280000300a00 */
[----:B------:R-:W-:Y:S04]  /*220e0*/  STL.64 [R1+0x18b8], R22 ;  /* 0x0018b81601007387 */ /* 0x000fe80000100a00 */
[----:B------:R-:W4:Y:S01]  /*220f0*/  LDL.LU.64 R70, [R1+0x3f8] ;  /* 0x0003f80001467983 */ /* 0x000f220000300a00 */
[----:B--2---:R-:W-:-:S05]  /*22100*/  IMAD.WIDE R24, R2, 0x4, R50 ;  /* 0x0000000402187825 */ /* 0x004fca00078e0232 */
[----:B------:R2:W-:Y:S01]  /*22110*/  STL.64 [R1+0x19a8], R24 ;  /* 0x0019a81801007387 */ /* 0x0005e20000100a00 */
[----:B------:R-:W-:-:S03]  /*22120*/  IMAD.WIDE R26, R2, 0x4, R46 ;  /* 0x00000004021a7825 */ /* 0x000fc600078e022e */
[----:B------:R-:W2:Y:S04]  /*22130*/  LDL.LU.64 R46, [R1+0x400] ;  /* 0x00040000012e7983 */ /* 0x000ea80000300a00 */
[----:B------:R-:W-:Y:S04]  /*22140*/  STL.64 [R1+0x1978], R26 ;  /* 0x0019781a01007387 */ /* 0x000fe80000100a00 */
[----:B------:R-:W2:Y:S01]  /*22150*/  LDL.LU.64 R76, [R1+0x408] ;  /* 0x00040800014c7983 */ /* 0x000ea20000300a00 */
[----:B------:R-:W-:-:S05]  /*22160*/  IMAD.WIDE R28, R2, 0x4, R28 ;  /* 0x00000004021c7825 */ /* 0x000fca00078e021c */
[----:B------:R-:W-:Y:S01]  /*22170*/  STL.64 [R1+0x1958], R28 ;  /* 0x0019581c01007387 */ /* 0x000fe20000100a00 */
[----:B------:R-:W-:-:S04]  /*22180*/  IMAD.WIDE R30, R2, 0x4, R30 ;  /* 0x00000004021e7825 */ /* 0x000fc800078e021e */
[C---:B------:R-:W-:Y:S01]  /*22190*/  IMAD.WIDE R32, R2.reuse, 0x4, R32 ;  /* 0x0000000402207825 */ /* 0x040fe200078e0220 */
[----:B------:R-:W-:Y:S04]  /*221a0*/  STL.64 [R1+0x1940], R30 ;  /* 0x0019401e01007387 */ /* 0x000fe80000100a00 */
[----:B------:R-:W2:Y:S04]  /*221b0*/  LDL.LU.64 R50, [R1+0x410] ;  /* 0x0004100001327983 */ /* 0x000ea80000300a00 */
[----:B------:R-:W2:Y:S04]  /*221c0*/  LDL.LU.64 R52, [R1+0x418] ;  /* 0x0004180001347983 */ /* 0x000ea80000300a00 */
[----:B------:R-:W-:Y:S04]  /*221d0*/  STL.64 [R1+0x1920], R32 ;  /* 0x0019202001007387 */ /* 0x000fe80000100a00 */
[----:B------:R-:W2:Y:S01]  /*221e0*/  LDL.LU.64 R96, [R1+0x420] ;  /* 0x0004200001607983 */ /* 0x000ea20000300a00 */
[----:B------:R-:W-:-:S05]  /*221f0*/  IMAD.WIDE R34, R2, 0x4, R34 ;  /* 0x0000000402227825 */ /* 0x000fca00078e0222 */
[----:B------:R-:W-:Y:S04]  /*22200*/  STL.64 [R1+0x1900], R34 ;  /* 0x0019002201007387 */ /* 0x000fe80000100a00 */
[----:B------:R-:W2:Y:S04]  /*22210*/  LDL.LU.64 R56, [R1+0x428] ;  /* 0x0004280001387983 */ /* 0x000ea80000300a00 */
[----:B------:R-:W2:Y:S01]  /*22220*/  LDL.LU.64 R80, [R1+0x430] ;  /* 0x0004300001507983 */ /* 0x000ea20000300a00 */
[----:B---3--:R-:W-:-:S05]  /*22230*/  IMAD.WIDE R36, R2, 0x4, R36 ;  /* 0x0000000402247825 */ /* 0x008fca00078e0224 */
[----:B------:R-:W-:Y:S04]  /*22240*/  STL.64 [R1+0x18e0], R36 ;  /* 0x0018e02401007387 */ /* 0x000fe80000100a00 */
[----:B------:R-:W3:Y:S01]  /*22250*/  LDL.LU.64 R60, [R1+0x438] ;  /* 0x00043800013c7983 */ /* 0x000ee20000300a00 */
[----:B----4-:R-:W-:-:S05]  /*22260*/  IMAD.WIDE R38, R2, 0x4, R38 ;  /* 0x0000000402267825 */ /* 0x010fca00078e0226 */
[----:B------:R-:W-:Y:S04]  /*22270*/  STL.64 [R1+0x18c0], R38 ;  /* 0x0018c02601007387 */ /* 0x000fe80000100a00 */
[----:B------:R-:W4:Y:S04]  /*22280*/  LDL.LU.64 R62, [R1+0x440] ;  /* 0x00044000013e7983 */ /* 0x000f280000300a00 */
[----:B------:R-:W4:Y:S01]  /*22290*/  LDL.LU.64 R72, [R1+0x448] ;  /* 0x0004480001487983 */ /* 0x000f220000300a00 */
[----:B------:R-:W-:-:S05]  /*222a0*/  IMAD.WIDE R40, R2, 0x4, R40 ;  /* 0x0000000402287825 */ /* 0x000fca00078e0228 */
[----:B------:R-:W-:Y:S01]  /*222b0*/  STL.64 [R1+0x19b0], R40 ;  /* 0x0019b02801007387 */ /* 0x000fe20000100a00 */
[----:B------:R-:W-:-:S03]  /*222c0*/  IMAD.WIDE R42, R2, 0x4, R66 ;  /* 0x00000004022a7825 */ /* 0x000fc600078e0242 */
[----:B------:R-:W4:Y:S04]  /*222d0*/  LDL.LU.64 R66, [R1+0x450] ;  /* 0x0004500001427983 */ /* 0x000f280000300a00 */
[----:B------:R-:W-:Y:S01]  /*222e0*/  STL.64 [R1+0x1980], R42 ;  /* 0x0019802a01007387 */ /* 0x000fe20000100a00 */
[----:B------:R-:W-:-:S03]  /*222f0*/  IMAD.WIDE R44, R2, 0x4, R70 ;  /* 0x00000004022c7825 */ /* 0x000fc600078e0246 */
[----:B------:R-:W4:Y:S04]  /*22300*/  LDL.LU.64 R94, [R1+0x458] ;  /* 0x00045800015e7983 */ /* 0x000f280000300a00 */
[----:B------:R-:W4:Y:S04]  /*22310*/  LDL.LU.64 R70, [R1+0x460] ;  /* 0x0004600001467983 */ /* 0x000f280000300a00 */
[----:B------:R-:W-:Y:S04]  /*22320*/  STL.64 [R1+0x1960], R44 ;  /* 0x0019602c01007387 */ /* 0x000fe80000100a00 */
[----:B------:R-:W4:Y:S01]  /*22330*/  LDL.LU.64 R90, [R1+0x468] ;  /* 0x00046800015a7983 */ /* 0x000f220000300a00 */
[----:B--2---:R-:W-:-:S05]  /*22340*/  IMAD.WIDE R46, R2, 0x4, R46 ;  /* 0x00000004022e7825 */ /* 0x004fca00078e022e */
[----:B------:R-:W-:Y:S04]  /*22350*/  STL.64 [R1+0x1948], R46 ;  /* 0x0019482e01007387 */ /* 0x000fe80000100a00 */
[----:B------:R-:W2:Y:S01]  /*22360*/  LDL.LU.64 R86, [R1+0x470] ;  /* 0x0004700001567983 */ /* 0x000ea20000300a00 */
[----:B------:R-:W-:-:S03]  /*22370*/  IMAD.WIDE R48, R2, 0x4, R76 ;  /* 0x0000000402307825 */ /* 0x000fc600078e024c */
[----:B------:R-:W2:Y:S04]  /*22380*/  LDL.LU.64 R76, [R1+0x478] ;  /* 0x00047800014c7983 */ /* 0x000ea80000300a00 */
[----:B------:R-:W-:Y:S01]  /*22390*/  STL.64 [R1+0x1928], R48 ;  /* 0x0019283001007387 */ /* 0x000fe20000100a00 */
[----:B------:R-:W-:-:S04]  /*223a0*/  IMAD.WIDE R50, R2, 0x4, R50 ;  /* 0x0000000402327825 */ /* 0x000fc800078e0232 */
[C---:B------:R-:W-:Y:S01]  /*223b0*/  IMAD.WIDE R52, R2.reuse, 0x4, R52 ;  /* 0x0000000402347825 */ /* 0x040fe200078e0234 */
[----:B------:R-:W-:Y:S04]  /*223c0*/  STL.64 [R1+0x1908], R50 ;  /* 0x0019083201007387 */ /* 0x000fe80000100a00 */
[----:B------:R-:W-:Y:S01]  /*223d0*/  STL.64 [R1+0x18e8], R52 ;  /* 0x0018e83401007387 */ /* 0x000fe20000100a00 */
[----:B------:R-:W-:-:S03]  /*223e0*/  IMAD.WIDE R54, R2, 0x4, R96 ;  /* 0x0000000402367825 */ /* 0x000fc600078e0260 */
[----:B------:R-:W2:Y:S04]  /*223f0*/  LDL.LU.64 R96, [R1+0x480] ;  /* 0x0004800001607983 */ /* 0x000ea80000300a00 */
[----:B------:R-:W-:Y:S01]  /*22400*/  STL.64 [R1+0x18c8], R54 ;  /* 0x0018c83601007387 */ /* 0x000fe20000100a00 */
[----:B------:R-:W-:-:S04]  /*22410*/  IMAD.WIDE R56, R2, 0x4, R56 ;  /* 0x0000000402387825 */ /* 0x000fc800078e0238 */
[C---:B------:R-:W-:Y:S01]  /*22420*/  IMAD.WIDE R58, R2.reuse, 0x4, R80 ;  /* 0x00000004023a7825 */ /* 0x040fe200078e0250 */
[----:B------:R-:W-:Y:S04]  /*22430*/  STL.64 [R1+0x19b8], R56 ;  /* 0x0019b83801007387 */ /* 0x000fe80000100a00 */
[----:B------:R-:W-:Y:S04]  /*22440*/  STL.64 [R1+0x1988], R58 ;  /* 0x0019883a01007387 */ /* 0x000fe80000100a00 */
[----:B------:R-:W2:Y:S01]  /*22450*/  LDL.LU.64 R80, [R1+0x488] ;  /* 0x0004880001507983 */ /* 0x000ea20000300a00 */
[----:B---3--:R-:W-:-:S05]  /*22460*/  IMAD.WIDE R60, R2, 0x4, R60 ;  /* 0x00000004023c7825 */ /* 0x008fca00078e023c */
[----:B------:R-:W-:Y:S01]  /*22470*/  STL.64 [R1+0x1968], R60 ;  /* 0x0019683c01007387 */ /* 0x000fe20000100a00 */
[----:B----4-:R-:W-:-:S04]  /*22480*/  IMAD.WIDE R62, R2, 0x4, R62 ;  /* 0x00000004023e7825 */ /* 0x010fc800078e023e */
[C---:B------:R-:W-:Y:S01]  /*22490*/  IMAD.WIDE R64, R2.reuse, 0x4, R72 ;  /* 0x0000000402407825 */ /* 0x040fe200078e0248 */
[----:B------:R-:W-:Y:S04]  /*224a0*/  STL.64 [R1+0x1990], R62 ;  /* 0x0019903e01007387 */ /* 0x000fe80000100a00 */
[----:B------:R3:W-:Y:S04]  /*224b0*/  STL.64 [R1+0x1998], R64 ;  /* 0x0019984001007387 */ /* 0x0007e80000100a00 */
[----:B------:R-:W4:Y:S01]  /*224c0*/  LDL.LU.64 R82, [R1+0x490] ;  /* 0x0004900001527983 */ /* 0x000f220000300a00 */
[----:B------:R-:W-:-:S04]  /*224d0*/  IMAD.WIDE R66, R2, 0x4, R66 ;  /* 0x0000000402427825 */ /* 0x000fc800078e0242 */
[C---:B------:R-:W-:Y:S01]  /*224e0*/  IMAD.WIDE R68, R2.reuse, 0x4, R94 ;  /* 0x0000000402447825 */ /* 0x040fe200078e025e */
[----:B------:R-:W-:Y:S03]  /*224f0*/  STL.64 [R1+0x19c0], R66 ;  /* 0x0019c04201007387 */ /* 0x000fe60000100a00 */
[C---:B------:R-:W-:Y:S01]  /*22500*/  IMAD.WIDE R70, R2.reuse, 0x4, R70 ;  /* 0x0000000402467825 */ /* 0x040fe200078e0246 */
[----:B------:R-:W-:Y:S04]  /*22510*/  STL.64 [R1+0x19c8], R68 ;  /* 0x0019c84401007387 */ /* 0x000fe80000100a00 */
[----:B------:R-:W-:Y:S04]  /*22520*/  STL.64 [R1+0x19d0], R70 ;  /* 0x0019d04601007387 */ /* 0x000fe80000100a00 */
[----:B------:R-:W3:Y:S01]  /*22530*/  LDL.LU.64 R84, [R1+0x498] ;  /* 0x0004980001547983 */ /* 0x000ee20000300a00 */
[----:B------:R-:W-:-:S05]  /*22540*/  IMAD.WIDE R72, R2, 0x4, R90 ;  /* 0x0000000402487825 */ /* 0x000fca00078e025a */
[----:B------:R-:W-:Y:S01]  /*22550*/  STL.64 [R1+0x19d8], R72 ;  /* 0x0019d84801007387 */ /* 0x000fe20000100a00 */
[----:B--2---:R-:W-:-:S04]  /*22560*/  IMAD.WIDE R74, R2, 0x4, R86 ;  /* 0x00000004024a7825 */ /* 0x004fc800078e0256 */
[C---:B------:R-:W-:Y:S01]  /*22570*/  IMAD.WIDE R76, R2.reuse, 0x4, R76 ;  /* 0x00000004024c7825 */ /* 0x040fe200078e024c */
[----:B------:R-:W-:Y:S04]  /*22580*/  STL.64 [R1+0x19e0], R74 ;  /* 0x0019e04a01007387 */ /* 0x000fe80000100a00 */
[----:B------:R-:W2:Y:S04]  /*22590*/  LDL.LU.64 R86, [R1+0x4a0] ;  /* 0x0004a00001567983 */ /* 0x000ea80000300a00 */
[----:B------:R-:W2:Y:S04]  /*225a0*/  LDL.LU.64 R88, [R1+0x4a8] ;  /* 0x0004a80001587983 */ /* 0x000ea80000300a00 */
[----:B------:R-:W2:Y:S04]  /*225b0*/  LDL.LU.64 R90, [R1+0x4b0] ;  /* 0x0004b000015a7983 */ /* 0x000ea80000300a00 */
[----:B------:R-:W2:Y:S04]  /*225c0*/  LDL.LU.64 R92, [R1+0x4b8] ;  /* 0x0004b800015c7983 */ /* 0x000ea80000300a00 */
[----:B------:R-:W2:Y:S04]  /*225d0*/  LDL.LU.64 R94, [R1+0x4c0] ;  /* 0x0004c000015e7983 */ /* 0x000ea80000300a00 */
[----:B------:R-:W-:Y:S01]  /*225e0*/  STL.64 [R1+0x19e8], R76 ;  /* 0x0019e84c01007387 */ /* 0x000fe20000100a00 */
[----:B------:R-:W-:-:S03]  /*225f0*/  IMAD.WIDE R78, R2, 0x4, R96 ;  /* 0x00000004024e7825 */ /* 0x000fc600078e0260 */
[----:B------:R-:W2:Y:S04]  /*22600*/  LDL.LU.64 R96, [R1+0x4c8] ;  /* 0x0004c80001607983 */ /* 0x000ea80000300a00 */
[----:B------:R-:W2:Y:S04]  /*22610*/  LDL.LU.64 R98, [R1+0x4d0] ;  /* 0x0004d00001627983 */ /* 0x000ea80000300a00 */
[----:B------:R-:W2:Y:S04]  /*22620*/  LDL.LU.64 R100, [R1+0x4d8] ;  /* 0x0004d80001647983 */ /* 0x000ea80000300a00 */
[----:B------:R-:W2:Y:S04]  /*22630*/  LDL.LU.64 R102, [R1+0x4e0] ;  /* 0x0004e00001667983 */ /* 0x000ea80000300a00 */
[----:B------:R-:W-:Y:S04]  /*22640*/  STL.64 [R1+0x19f0], R78 ;  /* 0x0019f04e01007387 */ /* 0x000fe80000100a00 */
[----:B------:R-:W2:Y:S04]  /*22650*/  LDL.LU.64 R104, [R1+0x4e8] ;  /* 0x0004e80001687983 */ /* 0x000ea80000300a00 */
[----:B------:R-:W2:Y:S04]  /*22660*/  LDL.LU.64 R106, [R1+0x4f0] ;  /* 0x0004f000016a7983 */ /* 0x000ea80000300a00 */
[----:B------:R-:W2:Y:S04]  /*22670*/  LDL.LU.64 R108, [R1+0x4f8] ;  /* 0x0004f800016c7983 */ /* 0x000ea80000300a00 */
[----:B------:R-:W2:Y:S01]  /*22680*/  LDL.LU.64 R110, [R1+0x500] ;  /* 0x00050000016e7983 */ /* 0x000ea20000300a00 */
[----:B------:R-:W-:-:S03]  /*22690*/  IMAD.WIDE R80, R2, 0x4, R80 ;  /* 0x0000000402507825 */ /* 0x000fc600078e0250 */
[----:B------:R-:W2:Y:S04]  /*226a0*/  LDL.LU.64 R112, [R1+0x508] ;  /* 0x0005080001707983 */ /* 0x000ea80000300a00 */
[----:B------:R-:W2:Y:S04]  /*226b0*/  LDL.LU.64 R114, [R1+0x510] ;  /* 0x0005100001727983 */ /* 0x000ea80000300a00 */
[----:B------:R-:W-:Y:S04]  /*226c0*/  STL.64 [R1+0x19f8], R80 ;  /* 0x0019f85001007387 */ /* 0x000fe80000100a00 */
[----:B------:R-:W2:Y:S04]  /*226d0*/  LDL.LU.64 R116, [R1+0x518] ;  /* 0x0005180001747983 */ /* 0x000ea80000300a00 */
[----:B------:R-:W2:Y:S04]  /*226e0*/  LDL.LU.64 R118, [R1+0x520] ;  /* 0x0005200001767983 */ /* 0x000ea80000300a00 */
[----:B------:R-:W2:Y:S04]  /*226f0*/  LDL.LU.64 R120, [R1+0x528] ;  /* 0x0005280001787983 */ /* 0x000ea80000300a00 */
[----:B------:R-:W2:Y:S01]  /*22700*/  LDL.LU.64 R122, [R1+0x530] ;  /* 0x00053000017a7983 */ /* 0x000ea20000300a00 */
[----:B----4-:R-:W-:-:S05]  /*22710*/  IMAD.WIDE R82, R2, 0x4, R82 ;  /* 0x0000000402527825 */ /* 0x010fca00078e0252 */
[----:B------:R-:W-:Y:S04]  /*22720*/  STL.64 [R1+0x1a00], R82 ;  /* 0x001a005201007387 */ /* 0x000fe80000100a00 */
[----:B------:R-:W4:Y:S04]  /*22730*/  LDL.LU.64 R124, [R1+0x538] ;  /* 0x00053800017c7983 */ /* 0x000f280000300a00 */
[----:B------:R-:W2:Y:S04]  /*22740*/  LDL.LU.64 R126, [R1+0x540] ;  /* 0x00054000017e7983 */ /* 0x000ea80000300a00 */
[----:B------:R-:W2:Y:S01]  /*22750*/  LDL.LU.64 R128, [R1+0x548] ;  /* 0x0005480001807983 */ /* 0x000ea20000300a00 */
[----:B---3--:R-:W-:-:S05]  /*22760*/  IMAD.WIDE R84, R2, 0x4, R84 ;  /* 0x0000000402547825 */ /* 0x008fca00078e0254 */
[----:B------:R-:W-:Y:S04]  /*22770*/  STL.64 [R1+0x1a08], R84 ;  /* 0x001a085401007387 */ /* 0x000fe80000100a00 */
[----:B------:R-:W3:Y:S04]  /*22780*/  LDL.LU.64 R130, [R1+0x550] ;  /* 0x0005500001827983 */ /* 0x000ee80000300a00 */
[----:B------:R-:W2:Y:S04]  /*22790*/  LDL.LU.64 R132, [R1+0x558] ;  /* 0x0005580001847983 */ /* 0x000ea80000300a00 */
        /* <DEDUP_REMOVED lines=56> */
[----:B-1----:R-:W2:Y:S04]  /*22b20*/  LDL.LU.64 R12, [R1+0x728] ;  /* 0x00072800010c7983 */ /* 0x002ea80000300a00 */
[----:B------:R-:W3:Y:S04]  /*22b30*/  LDL.LU.64 R10, [R1+0x730] ;  /* 0x00073000010a7983 */ /* 0x000ee80000300a00 */
[----:B------:R-:W4:Y:S04]  /*22b40*/  LDL.LU.64 R16, [R1+0x738] ;  /* 0x0007380001107983 */ /* 0x000f280000300a00 */
[----:B------:R-:W4:Y:S04]  /*22b50*/  LDL.LU.64 R14, [R1+0x740] ;  /* 0x00074000010e7983 */ /* 0x000f280000300a00 */
[----:B------:R-:W4:Y:S04]  /*22b60*/  LDL.LU.64 R8, [R1+0x748] ;  /* 0x0007480001087983 */ /* 0x000f280000300a00 */
[----:B------:R-:W4:Y:S04]  /*22b70*/  LDL.LU.64 R4, [R1+0x750] ;  /* 0x0007500001047983 */ /* 0x000f280000300a00 */
[----:B------:R-:W4:Y:S04]  /*22b80*/  LDL.LU.64 R248, [R1+0x758] ;  /* 0x0007580001f87983 */ /* 0x000f280000300a00 */
[----:B------:R-:W4:Y:S04]  /*22b90*/  LDL.LU.64 R250, [R1+0x760] ;  /* 0x0007600001fa7983 */ /* 0x000f280000300a00 */
[----:B------:R-:W4:Y:S04]  /*22ba0*/  LDL.LU.64 R246, [R1+0x768] ;  /* 0x0007680001f67983 */ /* 0x000f280000300a00 */
[----:B------:R-:W4:Y:S04]  /*22bb0*/  LDL.LU.64 R24, [R1+0x770] ;  /* 0x0007700001187983 */ /* 0x000f280000300a00 */
[----:B------:R-:W4:Y:S01]  /*22bc0*/  LDL.LU.64 R6, [R1+0x778] ;  /* 0x0007780001067983 */ /* 0x000f220000300a00 */
[----:B--2---:R-:W-:-:S03]  /*22bd0*/  IMAD.WIDE R18, R2, 0x4, R12 ;  /* 0x0000000402127825 */ /* 0x004fc600078e020c */
[----:B------:R-:W2:Y:S01]  /*22be0*/  LDL.LU.64 R12, [R1+0x780] ;  /* 0x00078000010c7983 */ /* 0x000ea20000300a00 */
[----:B---3--:R-:W-:-:S03]  /*22bf0*/  IMAD.WIDE R64, R2, 0x4, R10 ;  /* 0x0000000402407825 */ /* 0x008fc600078e020a */
[----:B------:R1:W-:Y:S04]  /*22c00*/  STL.64 [R1+0xc8], R18 ;  /* 0x0000c81201007387 */ /* 0x0003e80000100a00 */
[----:B------:R-:W3:Y:S01]  /*22c10*/  LDL.LU.64 R10, [R1+0x788] ;  /* 0x00078800010a7983 */ /* 0x000ee20000300a00 */
[----:B----4-:R-:W-:-:S03]  /*22c20*/  IMAD.WIDE R60, R2, 0x4, R16 ;  /* 0x00000004023c7825 */ /* 0x010fc600078e0210 */
[----:B------:R-:W4:Y:S04]  /*22c30*/  LDL.LU.64 R22, [R1+0x790] ;  /* 0x0007900001167983 */ /* 0x000f280000300a00 */
[----:B------:R-:W4:Y:S04]  /*22c40*/  LDL.LU.64 R20, [R1+0x798] ;  /* 0x0007980001147983 */ /* 0x000f280000300a00 */
[----:B-1----:R-:W4:Y:S04]  /*22c50*/  LDL.LU.64 R18, [R1+0x7a0] ;  /* 0x0007a00001127983 */ /* 0x002f280000300a00 */
[----:B------:R-:W4:Y:S01]  /*22c60*/  LDL.LU.64 R16, [R1+0x7a8] ;  /* 0x0007a80001107983 */ /* 0x000f220000300a00 */
[----:B------:R-:W-:-:S03]  /*22c70*/  IMAD.WIDE R46, R2, 0x4, R14 ;  /* 0x00000004022e7825 */ /* 0x000fc600078e020e */
[----:B------:R-:W-:Y:S01]  /*22c80*/  STL.64 [R1+0xd0], R64 ;  /* 0x0000d04001007387 */ /* 0x000fe20000100a00 */
[----:B------:R-:W-:-:S03]  /*22c90*/  IMAD.WIDE R48, R2, 0x4, R8 ;  /* 0x0000000402307825 */ /* 0x000fc600078e0208 */
[----:B------:R-:W4:Y:S04]  /*22ca0*/  LDL.LU.64 R14, [R1+0x7b0] ;  /* 0x0007b000010e7983 */ /* 0x000f280000300a00 */
[----:B------:R-:W4:Y:S01]  /*22cb0*/  LDL.LU.64 R8, [R1+0x7b8] ;  /* 0x0007b80001087983 */ /* 0x000f220000300a00 */
[----:B------:R-:W-:-:S03]  /*22cc0*/  IMAD.WIDE R50, R2, 0x4, R4 ;  /* 0x0000000402327825 */ /* 0x000fc600078e0204 */
[----:B------:R-:W-:Y:S01]  /*22cd0*/  STL.64 [R1+0xd8], R60 ;  /* 0x0000d83c01007387 */ /* 0x000fe20000100a00 */
[----:B------:R-:W-:-:S03]  /*22ce0*/  IMAD.WIDE R52, R2, 0x4, R248 ;  /* 0x0000000402347825 */ /* 0x000fc600078e02f8 */
[----:B------:R-:W-:Y:S01]  /*22cf0*/  STL.64 [R1+0xe0], R46 ;  /* 0x0000e02e01007387 */ /* 0x000fe20000100a00 */
[----:B------:R-:W-:-:S03]  /*22d00*/  IMAD.WIDE R54, R2, 0x4, R250 ;  /* 0x0000000402367825 */ /* 0x000fc600078e02fa */
[----:B------:R-:W4:Y:S01]  /*22d10*/  LDL.LU.64 R4, [R1+0x7c0] ;  /* 0x0007c00001047983 */ /* 0x000f220000300a00 */
[----:B------:R-:W-:-:S03]  /*22d20*/  IMAD.WIDE R26, R2, 0x4, R246 ;  /* 0x00000004021a7825 */ /* 0x000fc600078e02f6 */
[----:B------:R-:W4:Y:S04]  /*22d30*/  LDL.LU.64 R248, [R1+0x7c8] ;  /* 0x0007c80001f87983 */ /* 0x000f280000300a00 */
[----:B------:R-:W4:Y:S04]  /*22d40*/  LDL.LU.64 R250, [R1+0x7d0] ;  /* 0x0007d00001fa7983 */ /* 0x000f280000300a00 */
[----:B------:R-:W-:Y:S01]  /*22d50*/  STL.64 [R1+0xe8], R48 ;  /* 0x0000e83001007387 */ /* 0x000fe20000100a00 */
[----:B------:R-:W-:-:S03]  /*22d60*/  IMAD.WIDE R44, R2, 0x4, R6 ;  /* 0x00000004022c7825 */ /* 0x000fc600078e0206 */
[----:B------:R-:W4:Y:S04]  /*22d70*/  LDL.LU.64 R246, [R1+0x7d8] ;  /* 0x0007d80001f67983 */ /* 0x000f280000300a00 */
[----:B------:R-:W-:Y:S01]  /*22d80*/  STL.64 [R1+0xf0], R50 ;  /* 0x0000f03201007387 */ /* 0x000fe20000100a00 */
[----:B------:R-:W-:-:S03]  /*22d90*/  IMAD.WIDE R62, R2, 0x4, R24 ;  /* 0x00000004023e7825 */ /* 0x000fc600078e0218 */
[----:B------:R-:W-:Y:S04]  /*22da0*/  STL.64 [R1+0x108], R26 ;  /* 0x0001081a01007387 */ /* 0x000fe80000100a00 */
[----:B------:R-:W-:Y:S04]  /*22db0*/  STL.64 [R1+0xf8], R52 ;  /* 0x0000f83401007387 */ /* 0x000fe80000100a00 */
[----:B------:R-:W4:Y:S04]  /*22dc0*/  LDL.LU.64 R6, [R1+0x7e0] ;  /* 0x0007e00001067983 */ /* 0x000f280000300a00 */
[----:B------:R-:W-:Y:S04]  /*22dd0*/  STL.64 [R1+0x100], R54 ;  /* 0x0001003601007387 */ /* 0x000fe80000100a00 */
[----:B------:R-:W-:Y:S01]  /*22de0*/  STL.64 [R1+0x110], R62 ;  /* 0x0001103e01007387 */ /* 0x000fe20000100a00 */
[----:B--2---:R-:W-:-:S03]  /*22df0*/  IMAD.WIDE R30, R2, 0x4, R12 ;  /* 0x00000004021e7825 */ /* 0x004fc600078e020c */
[----:B------:R-:W2:Y:S01]  /*22e00*/  LDL.LU.64 R12, [R1+0x7e8] ;  /* 0x0007e800010c7983 */ /* 0x000ea20000300a00 */
[----:B---3--:R-:W-:-:S03]  /*22e10*/  IMAD.WIDE R32, R2, 0x4, R10 ;  /* 0x0000000402207825 */ /* 0x008fc600078e020a */
[----:B------:R-:W3:Y:S01]  /*22e20*/  LDL.LU.64 R10, [R1+0x7f0] ;  /* 0x0007f000010a7983 */ /* 0x000ee20000300a00 */
[----:B----4-:R-:W-:-:S03]  /*22e30*/  IMAD.WIDE R34, R2, 0x4, R22 ;  /* 0x0000000402227825 */ /* 0x010fc600078e0216 */
[----:B------:R-:W-:Y:S01]  /*22e40*/  STL.64 [R1+0x118], R44 ;  /* 0x0001182c01007387 */ /* 0x000fe20000100a00 */
[----:B------:R-:W-:-:S03]  /*22e50*/  IMAD.WIDE R36, R2, 0x4, R20 ;  /* 0x0000000402247825 */ /* 0x000fc600078e0214 */
[----:B------:R-:W-:Y:S01]  /*22e60*/  STL.64 [R1+0x120], R30 ;  /* 0x0001201e01007387 */ /* 0x000fe20000100a00 */
[----:B------:R-:W-:-:S03]  /*22e70*/  IMAD.WIDE R16, R2, 0x4, R16 ;  /* 0x0000000402107825 */ /* 0x000fc600078e0210 */
[----:B------:R-:W-:Y:S04]  /*22e80*/  STL.64 [R1+0x128], R32 ;  /* 0x0001282001007387 */ /* 0x000fe80000100a00 */
[----:B------:R-:W-:Y:S04]  /*22e90*/  STL.64 [R1+0x130], R34 ;  /* 0x0001302201007387 */ /* 0x000fe80000100a00 */
[----:B------:R1:W-:Y:S01]  /*22ea0*/  STL.64 [R1+0x148], R16 ;  /* 0x0001481001007387 */ /* 0x0003e20000100a00 */
[----:B------:R-:W-:-:S03]  /*22eb0*/  IMAD.WIDE R28, R2, 0x4, R8 ;  /* 0x00000004021c7825 */ /* 0x000fc600078e0208 */
[----:B------:R-:W-:Y:S04]  /*22ec0*/  STL.64 [R1+0x138], R36 ;  /* 0x0001382401007387 */ /* 0x000fe80000100a00 */
[----:B------:R-:W4:Y:S01]  /*22ed0*/  LDL.LU.64 R8, [R1+0x7f8] ;  /* 0x0007f80001087983 */ /* 0x000f220000300a00 */
[----:B------:R-:W-:-:S04]  /*22ee0*/  IMAD.WIDE R38, R2, 0x4, R18 ;  /* 0x0000000402267825 */ /* 0x000fc800078e0212 */
[C---:B------:R-:W-:Y:S01]  /*22ef0*/  IMAD.WIDE R58, R2.reuse, 0x4, R14 ;  /* 0x00000004023a7825 */ /* 0x040fe200078e020e */
[----:B------:R-:W-:Y:S03]  /*22f00*/  STL.64 [R1+0x140], R38 ;  /* 0x0001402601007387 */ /* 0x000fe60000100a00 */
[C---:B------:R-:W-:Y:S01]  /*22f10*/  IMAD.WIDE R14, R2.reuse, 0x4, R4 ;  /* 0x00000004020e7825 */ /* 0x040fe200078e0204 */
[----:B------:R-:W-:Y:S03]  /*22f20*/  STL.64 [R1+0x150], R58 ;  /* 0x0001503a01007387 */ /* 0x000fe60000100a00 */
[C---:B-1----:R-:W-:Y:S01]  /*22f30*/  IMAD.WIDE R16, R2.reuse, 0x4, R248 ;  /* 0x0000000402107825 */ /* 0x042fe200078e02f8 */
[----:B------:R-:W-:Y:S03]  /*22f40*/  STL.64 [R1+0x158], R28 ;  /* 0x0001581c01007387 */ /* 0x000fe60000100a00 */
[----:B------:R-:W-:-:S02]  /*22f50*/  IMAD.WIDE R18, R2, 0x4, R250 ;  /* 0x0000000402127825 */ /* 0x000fc400078e02fa */
[----:B------:R-:W3:Y:S04]  /*22f60*/  LDL.LU.64 R250, [R1+0x800] ;  /* 0x0008000001fa7983 */ /* 0x000ee80000300a00 */
[----:B------:R-:W3:Y:S01]  /*22f70*/  LDL.LU.64 R248, [R1+0x808] ;  /* 0x0008080001f87983 */ /* 0x000ee20000300a00 */
[----:B------:R-:W-:-:S03]  /*22f80*/  IMAD.WIDE R20, R2, 0x4, R246 ;  /* 0x0000000402147825 */ /* 0x000fc600078e02f6 */
[----:B------:R-:W3:Y:S04]  /*22f90*/  LDL.LU.64 R246, [R1+0x810] ;  /* 0x0008100001f67983 */ /* 0x000ee80000300a00 */
[----:B------:R-:W3:Y:S04]  /*22fa0*/  LDL.LU.64 R4, [R1+0x820] ;  /* 0x0008200001047983 */ /* 0x000ee80000300a00 */
[----:B------:R-:W-:Y:S01]  /*22fb0*/  STL.64 [R1+0x160], R14 ;  /* 0x0001600e01007387 */ /* 0x000fe20000100a00 */
[----:B------:R-:W-:-:S03]  /*22fc0*/  IMAD.WIDE R22, R2, 0x4, R6 ;  /* 0x0000000402167825 */ /* 0x000fc600078e0206 */
[----:B------:R-:W3:Y:S04]  /*22fd0*/  LDL.LU.64 R6, [R1+0x818] ;  /* 0x0008180001067983 */ /* 0x000ee80000300a00 */
[----:B------:R-:W3:Y:S04]  /*22fe0*/  LDL.LU.64 R84, [R1+0x828] ;  /* 0x0008280001547983 */ /* 0x000ee80000300a00 */
[----:B------:R-:W-:Y:S04]  /*22ff0*/  STL.64 [R1+0x168], R16 ;  /* 0x0001681001007387 */ /* 0x000fe80000100a00 */
[----:B------:R-:W3:Y:S04]  /*23000*/  LDL.LU.64 R82, [R1+0xe68] ;  /* 0x000e680001527983 */ /* 0x000ee80000300a00 */
[----:B------:R-:W-:Y:S01]  /*23010*/  STL.64 [R1+0x170], R18 ;  /* 0x0001701201007387 */ /* 0x000fe20000100a00 */
[----:B--2---:R-:W-:-:S05]  /*23020*/  IMAD.WIDE R12, R2, 0x4, R12 ;  /* 0x00000004020c7825 */ /* 0x004fca00078e020c */
[----:B------:R4:W-:Y:S04]  /*23030*/  STL.64 [R1+0x188], R12 ;  /* 0x0001880c01007387 */ /* 0x0009e80000100a00 */
        /* <DEDUP_REMOVED lines=8> */
[----:B------:R-:W2:Y:S01]  /*230c0*/  LDL.64 R56, [R1+0x868] ;  /* 0x0008680001387983 */ /* 0x000ea20000100a00 */
[----:B----4-:R-:W-:-:S03]  /*230d0*/  IMAD.WIDE R12, R2, 0x4, R8 ;  /* 0x00000004020c7825 */ /* 0x010fc600078e0208 */
[----:B------:R-:W-:Y:S04]  /*230e0*/  STL.64 [R1+0x178], R20 ;  /* 0x0001781401007387 */ /* 0x000fe80000100a00 */
[----:B------:R-:W4:Y:S04]  /*230f0*/  LDL.64 R40, [R1+0x268] ;  /* 0x0002680001287983 */ /* 0x000f280000100a00 */
[----:B------:R-:W4:Y:S04]  /*23100*/  LDL.64 R24, [R1+0x90] ;  /* 0x0000900001187983 */ /* 0x000f280000100a00 */
[----:B------:R-:W4:Y:S01]  /*23110*/  LDL.64 R8, [R1+0x50] ;  /* 0x0000500001087983 */ /* 0x000f220000100a00 */
[----:B---3--:R-:W-:-:S03]  /*23120*/  IMAD.WIDE R42, R2, 0x4, R10 ;  /* 0x00000004022a7825 */ /* 0x008fc600078e020a */
[----:B------:R-:W1:Y:S01]  /*23130*/  S2R R11, SR_TID.X ;  /* 0x00000000000b7919 */ /* 0x000e620000002100 */
[----:B------:R-:W-:-:S03]  /*23140*/  IMAD.WIDE R250, R2, 0x4, R250 ;  /* 0x0000000402fa7825 */ /* 0x000fc600078e02fa */
[----:B------:R-:W4:Y:S01]  /*23150*/  LDL.64 R26, [R1+0x10] ;  /* 0x00001000011a7983 */ /* 0x000f220000100a00 */
[----:B------:R-:W-:-:S03]  /*23160*/  IMAD.WIDE R248, R2, 0x4, R248 ;  /* 0x0000000402f87825 */ /* 0x000fc600078e02f8 */
[----:B------:R-:W-:Y:S01]  /*23170*/  STL.64 [R1+0x180], R22 ;  /* 0x0001801601007387 */ /* 0x000fe20000100a00 */
[----:B------:R-:W-:-:S03]  /*23180*/  IMAD.WIDE R246, R2, 0x4, R246 ;  /* 0x0000000402f67825 */ /* 0x000fc600078e02f6 */
[----:B------:R-:W-:Y:S01]  /*23190*/  STL.64 [R1+0x190], R42 ;  /* 0x0001902a01007387 */ /* 0x000fe20000100a00 */
[----:B------:R-:W-:-:S03]  /*231a0*/  IMAD.WIDE R4, R2, 0x4, R4 ;  /* 0x0000000402047825 */ /* 0x000fc600078e0204 */
[----:B------:R-:W-:Y:S04]  /*231b0*/  STL.64 [R1+0x198], R12 ;  /* 0x0001980c01007387 */ /* 0x000fe80000100a00 */
[----:B------:R-:W-:Y:S01]  /*231c0*/  STL.64 [R1+0x1a0], R250 ;  /* 0x0001a0fa01007387 */ /* 0x000fe20000100a00 */
[C---:B------:R-:W-:Y:S01]  /*231d0*/  IMAD.WIDE R84, R2.reuse, 0x4, R84 ;  /* 0x0000000402547825 */ /* 0x040fe200078e0254 */
[----:B-1----:R-:W-:Y:S02]  /*231e0*/  LOP3.LUT R11, R11, 0x7f, RZ, 0xc0, !PT ;  /* 0x0000007f0b0b7812 */ /* 0x002fe400078ec0ff */
[----:B------:R-:W-:Y:S01]  /*231f0*/  STL.64 [R1+0x1a8], R248 ;  /* 0x0001a8f801007387 */ /* 0x000fe20000100a00 */
[----:B------:R-:W-:-:S03]  /*23200*/  IMAD.WIDE R6, R2, 0x4, R6 ;  /* 0x0000000402067825 */ /* 0x000fc600078e0206 */
[----:B------:R1:W-:Y:S01]  /*23210*/  STL.64 [R1+0x1c8], R84 ;  /* 0x0001c85401007387 */ /* 0x0003e20000100a00 */
[----:B------:R-:W-:-:S04]  /*23220*/  IMAD.WIDE R82, R0, 0x4, R82 ;  /* 0x0000000400527825 */ /* 0x000fc800078e0252 */
[----:B------:R-:W-:Y:S01]  /*23230*/  IMAD.SHL.U32 R10, R11, 0x4, RZ ;  /* 0x000000040b0a7824 */ /* 0x000fe200078e00ff */
[----:B-1----:R-:W4:Y:S04]  /*23240*/  LDL.LU.64 R84, [R1+0x1a08] ;  /* 0x001a080001547983 */ /* 0x002f280000300a00 */
[----:B------:R-:W-:Y:S04]  /*23250*/  STL.64 [R1+0x1b0], R246 ;  /* 0x0001b0f601007387 */ /* 0x000fe80000100a00 */
[----:B------:R1:W-:Y:S04]  /*23260*/  STL.64 [R1+0x1d0], R82 ;  /* 0x0001d05201007387 */ /* 0x0003e80000100a00 */
[----:B-1----:R-:W4:Y:S04]  /*23270*/  LDL.LU.64 R82, [R1+0x1a00] ;  /* 0x001a000001527983 */ /* 0x002f280000300a00 */
[----:B------:R-:W-:Y:S04]  /*23280*/  STL.64 [R1+0x1b8], R4 ;  /* 0x0001b80401007387 */ /* 0x000fe80000100a00 */
[----:B------:R-:W-:Y:S04]  /*23290*/  STL.64 [R1+0x1c0], R6 ;  /* 0x0001c00601007387 */ /* 0x000fe80000100a00 */
[----:B--2---:R1:W-:Y:S04]  /*232a0*/  LDGSTS.E [R10+0x20000], [R80.64], P5 ;  /* 0x20000000500a7fae */ /* 0x0043e8000a921848 */
[----:B------:R2:W-:Y:S04]  /*232b0*/  LDGSTS.E [R10+0x21000], [R78.64], P5 ;  /* 0x210000004e0a7fae */ /* 0x0005e8000a921848 */
[----:B------:R2:W-:Y:S04]  /*232c0*/  LDGSTS.E [R10+0x22000], [R76.64], P5 ;  /* 0x220000004c0a7fae */ /* 0x0005e8000a921848 */
[----:B-1----:R-:W3:Y:S04]  /*232d0*/  LDL.LU.64 R80, [R1+0x19f8] ;  /* 0x0019f80001507983 */ /* 0x002ee80000300a00 */
[----:B--2---:R-:W2:Y:S04]  /*232e0*/  LDL.LU.64 R78, [R1+0x19f0] ;  /* 0x0019f000014e7983 */ /* 0x004ea80000300a00 */
[----:B------:R-:W2:Y:S04]  /*232f0*/  LDL.LU.64 R76, [R1+0x19e8] ;  /* 0x0019e800014c7983 */ /* 0x000ea80000300a00 */
        /* <DEDUP_REMOVED lines=10> */
[----:B------:R-:W2:Y:S04]  /*233a0*/  LDL.LU.64 R66, [R1+0x19c0] ;  /* 0x0019c00001427983 */ /* 0x000ea80000300a00 */
[----:B------:R-:W2:Y:S04]  /*233b0*/  LDL.LU.64 R56, [R1+0x19b8] ;  /* 0x0019b80001387983 */ /* 0x000ea80000300a00 */
[----:B----4-:R1:W-:Y:S04]  /*233c0*/  LDGSTS.E [R10+0x29000], [R40.64], P5 ;  /* 0x29000000280a7fae */ /* 0x0103e8000a921848 */
[----:B------:R4:W-:Y:S04]  /*233d0*/  LDGSTS.E [R10+0x2a000], [R24.64], P5 ;  /* 0x2a000000180a7fae */ /* 0x0009e8000a921848 */
[----:B------:R4:W-:Y:S04]  /*233e0*/  LDGSTS.E [R10+0x2b000], [R8.64], P5 ;  /* 0x2b000000080a7fae */ /* 0x0009e8000a921848 */
[----:B-1----:R-:W2:Y:S04]  /*233f0*/  LDL.LU.64 R40, [R1+0x19b0] ;  /* 0x0019b00001287983 */ /* 0x002ea80000300a00 */
[----:B----4-:R-:W4:Y:S04]  /*23400*/  LDL.LU.64 R24, [R1+0x19a8] ;  /* 0x0019a80001187983 */ /* 0x010f280000300a00 */
[----:B------:R-:W2:Y:S04]  /*23410*/  LDL.LU.64 R8, [R1+0x19a0] ;  /* 0x0019a00001087983 */ /* 0x000ea80000300a00 */
[----:B------:R-:W1:Y:S04]  /*23420*/  S2R R11, SR_TID.X ;  /* 0x00000000000b7919 */ /* 0x000e680000002100 */
[----:B------:R1:W-:Y:S02]  /*23430*/  LDGSTS.E [R10+0x2c000], [R26.64], P5 ;  /* 0x2c0000001a0a7fae */ /* 0x0003e4000a921848 */
[----:B-1----:R-:W-:-:S02]  /*23440*/  LOP3.LUT R11, R11, 0x7f, RZ, 0xc0, !PT ;  /* 0x0000007f0b0b7812 */ /* 0x002fc400078ec0ff */
[----:B--2---:R1:W-:Y:S04]  /*23450*/  LDGSTS.E [R10+0x2d000], [R8.64], P5 ;  /* 0x2d000000080a7fae */ /* 0x0043e8000a921848 */
[----:B------:R1:W-:Y:S02]  /*23460*/  STL.64 [R1+0x1648], R8 ;  /* 0x0016480801007387 */ /* 0x0003e40000100a00 */
[----:B-1----:R-:W-:Y:S02]  /*23470*/  IMAD.SHL.U32 R9, R11, 0x4, RZ ;  /* 0x000000040b097824 */ /* 0x002fe400078e00ff */
[----:B------:R-:W1:Y:S04]  /*23480*/  S2R R11, SR_TID.X ;  /* 0x00000000000b7919 */ /* 0x000e680000002100 */
[----:B----4-:R2:W-:Y:S04]  /*23490*/  LDGSTS.E [R9+0x2e000], [R24.64], P5 ;  /* 0x2e00000018097fae */ /* 0x0105e8000a921848 */
[----:B------:R2:W-:Y:S04]  /*234a0*/  STL.64 [R1+0x1650], R24 ;  /* 0x0016501801007387 */ /* 0x0005e80000100a00 */
[----:B------:R4:W-:Y:S04]  /*234b0*/  LDGSTS.E [R9+0x2f000], [R40.64], P5 ;  /* 0x2f00000028097fae */ /* 0x0009e8000a921848 */
[----:B------:R1:W-:Y:S04]  /*234c0*/  LDGSTS.E [R9+0x30000], [R56.64], P5 ;  /* 0x3000000038097fae */ /* 0x0003e8000a921848 */
[----:B--2---:R-:W2:Y:S04]  /*234d0*/  LDL.LU.64 R24, [R1+0x8] ;  /* 0x0000080001187983 */ /* 0x004ea80000300a00 */
[----:B------:R4:W-:Y:S04]  /*234e0*/  STL.64 [R1+0x1658], R40 ;  /* 0x0016582801007387 */ /* 0x0009e80000100a00 */
[----:B----4-:R-:W4:Y:S04]  /*234f0*/  LDL.LU.64 R40, [R1+0x860] ;  /* 0x0008600001287983 */ /* 0x010f280000300a00 */
[----:B------:R1:W-:Y:S04]  /*23500*/  STL.64 [R1+0x1660], R56 ;  /* 0x0016603801007387 */ /* 0x0003e80000100a00 */
[----:B------:R-:W2:Y:S01]  /*23510*/  LDL.64 R26, [R1+0xa60] ;  /* 0x000a6000011a7983 */ /* 0x000ea20000100a00 */
[----:B-1----:R-:W-:-:S03]  /*23520*/  LOP3.LUT R56, R11, 0x7f, RZ, 0xc0, !PT ;  /* 0x0000007f0b387812 */ /* 0x002fc600078ec0ff */
[----:B------:R-:W3:Y:S01]  /*23530*/  LDL.64 R10, [R1+0xa20] ;  /* 0x000a2000010a7983 */ /* 0x000ee20000100a00 */
[----:B------:R-:W-:-:S04]  /*23540*/  IMAD.WIDE R88, R2, 0x4, R88 ;  /* 0x0000000402587825 */ /* 0x000fc800078e0258 */
[----:B------:R-:W-:Y:S02]  /*23550*/  IMAD.SHL.U32 R57, R56, 0x4, RZ ;  /* 0x0000000438397824 */ /* 0x000fe400078e00ff */
[C---:B------:R-:W-:Y:S01]  /*23560*/  IMAD.WIDE R104, R2.reuse, 0x4, R104 ;  /* 0x0000000402687825 */ /* 0x040fe200078e0268 */
[----:B------:R-:W-:Y:S03]  /*23570*/  STL.64 [R1+0x1668], R72 ;  /* 0x0016684801007387 */ /* 0x000fe60000100a00 */
[C---:B------:R-:W-:Y:S01]  /*23580*/  IMAD.WIDE R120, R2.reuse, 0x4, R120 ;  /* 0x0000000402787825 */ /* 0x040fe200078e0278 */
[----:B------:R1:W-:Y:S03]  /*23590*/  LDGSTS.E [R57+0x31000], [R72.64], P5 ;  /* 0x3100000048397fae */ /* 0x0003e6000a921848 */
[C---:B------:R-:W-:Y:S01]  /*235a0*/  IMAD.WIDE R136, R2.reuse, 0x4, R136 ;  /* 0x0000000402887825 */ /* 0x040fe200078e0288 */
[----:B------:R1:W-:Y:S04]  /*235b0*/  LDGSTS.E [R57+0x32000], [R88.64], P5 ;  /* 0x3200000058397fae */ /* 0x0003e8000a921848 */
[----:B------:R1:W-:Y:S01]  /*235c0*/  STL.64 [R1+0x1670], R88 ;  /* 0x0016705801007387 */ /* 0x0003e20000100a00 */
[----:B------:R-:W-:-:S03]  /*235d0*/  IMAD.WIDE R152, R2, 0x4, R152 ;  /* 0x0000000402987825 */ /* 0x000fc600078e0298 */
[----:B------:R1:W-:Y:S01]  /*235e0*/  LDGSTS.E [R57+0x33000], [R104.64], P5 ;  /* 0x3300000068397fae */ /* 0x0003e2000a921848 */
[----:B------:R-:W-:-:S03]  /*235f0*/  IMAD.WIDE R168, R2, 0x4, R168 ;  /* 0x0000000402a87825 */ /* 0x000fc600078e02a8 */
[----:B------:R1:W-:Y:S04]  /*23600*/  LDGSTS.E [R57+0x34000], [R120.64], P5 ;  /* 0x3400000078397fae */ /* 0x0003e8000a921848 */
[----:B-1----:R-:W4:Y:S04]  /*23610*/  LDL.64 R88, [R1+0x88] ;  /* 0x0000880001587983 */ /* 0x002f280000100a00 */
        /* <DEDUP_REMOVED lines=12> */
[----:B------:R-:W-:Y:S04]  /*236e0*/  STL.64 [R1+0x1688], R136 ;  /* 0x0016888801007387 */ /* 0x000fe80000100a00 */
[----:B------:R1:W-:Y:S04]  /*236f0*/  STL.64 [R1+0x1690], R152 ;  /* 0x0016909801007387 */ /* 0x0003e80000100a00 */
[----:B------:R1:W-:Y:S04]  /*23700*/  LDGSTS.E [R57+0x39000], [R200.64], P5 ;  /* 0x39000000c8397fae */ /* 0x0003e8000a921848 */
[----:B------:R1:W-:Y:S04]  /*23710*/  LDGSTS.E [R57+0x3a000], [R216.64], P5 ;  /* 0x3a000000d8397fae */ /* 0x0003e8000a921848 */
[----:B-1----:R-:W4:Y:S04]  /*23720*/  LDL.LU.64 R152, [R1+0x48] ;  /* 0x0000480001987983 */ /* 0x002f280000300a00 */
[----:B------:R1:W-:Y:S04]  /*23730*/  STL.64 [R1+0x1698], R168 ;  /* 0x001698a801007387 */ /* 0x0003e80000100a00 */
[----:B------:R1:W-:Y:S01]  /*23740*/  LDGSTS.E [R57+0x3b000], [R232.64], P5 ;  /* 0x3b000000e8397fae */ /* 0x0003e2000a921848 */
[----:B------:R-:W-:-:S03]  /*23750*/  LOP3.LUT R72, R9, 0x10, RZ, 0x3c, !PT ;  /* 0x0000001009487812 */ /* 0x000fc600078e3cff */
[----:B------:R1:W-:Y:S04]  /*23760*/  LDGSTS.E [R57+0x3c000], [R64.64], P5 ;  /* 0x3c00000040397fae */ /* 0x0003e8000a921848 */
[----:B-1----:R-:W4:Y:S04]  /*23770*/  LDL.64 R168, [R1+0x8e0] ;  /* 0x0008e00001a87983 */ /* 0x002f280000100a00 */
[----:B------:R1:W-:Y:S04]  /*23780*/  STL.64 [R1+0x16a0], R184 ;  /* 0x0016a0b801007387 */ /* 0x0003e80000100a00 */
[----:B------:R1:W-:Y:S04]  /*23790*/  LDGSTS.E [R57+0x3d000], [R62.64], P5 ;  /* 0x3d0000003e397fae */ /* 0x0003e8000a921848 */
[----:B------:R1:W-:Y:S04]  /*237a0*/  LDGSTS.E [R57+0x3e000], [R58.64], P5 ;  /* 0x3e0000003a397fae */ /* 0x0003e8000a921848 */
[----:B-1----:R-:W4:Y:S04]  /*237b0*/  LDL.64 R184, [R1+0x920] ;  /* 0x0009200001b87983 */ /* 0x002f280000100a00 */
[----:B------:R1:W-:Y:S04]  /*237c0*/  STL.64 [R1+0x16a8], R200 ;  /* 0x0016a8c801007387 */ /* 0x0003e80000100a00 */
[----:B------:R1:W-:Y:S04]  /*237d0*/  LDGSTS.E [R57+0x3f000], [R42.64], P5 ;  /* 0x3f0000002a397fae */ /* 0x0003e8000a921848 */
[----:B-1----:R-:W4:Y:S04]  /*237e0*/  LDL.64 R200, [R1+0x960] ;  /* 0x0009600001c87983 */ /* 0x002f280000100a00 */
[----:B------:R1:W-:Y:S04]  /*237f0*/  STL.64 [R1+0x16b0], R216 ;  /* 0x0016b0d801007387 */ /* 0x0003e80000100a00 */
[----:B-1----:R-:W4:Y:S04]  /*23800*/  LDL.64 R216, [R1+0x9a0] ;  /* 0x0009a00001d87983 */ /* 0x002f280000100a00 */
[----:B------:R1:W-:Y:S04]  /*23810*/  STL.64 [R1+0x16b8], R232 ;  /* 0x0016b8e801007387 */ /* 0x0003e80000100a00 */
[----:B-1----:R-:W4:Y:S04]  /*23820*/  LDL.64 R232, [R1+0x9e0] ;  /* 0x0009e00001e87983 */ /* 0x002f280000100a00 */
[----:B------:R-:W4:Y:S04]  /*23830*/  LDL.LU.64 R64, [R1+0x1998] ;  /* 0x0019980001407983 */ /* 0x000f280000300a00 */
[----:B------:R-:W4:Y:S04]  /*23840*/  LDL.LU.64 R62, [R1+0x1990] ;  /* 0x00199000013e7983 */ /* 0x000f280000300a00 */
[----:B------:R-:W4:Y:S04]  /*23850*/  LDL.LU.64 R58, [R1+0x1988] ;  /* 0x00198800013a7983 */ /* 0x000f280000300a00 */
[----:B------:R-:W4:Y:S04]  /*23860*/  LDL.LU.64 R42, [R1+0x1980] ;  /* 0x00198000012a7983 */ /* 0x000f280000300a00 */
[----:B------:R-:W4:Y:S04]  /*23870*/  LDL.LU.64 R136, [R1+0x40] ;  /* 0x0000400001887983 */ /* 0x000f280000300a00 */
[----:B------:R-:W4:Y:S04]  /*23880*/  LDL.LU.64 R8, [R1] ;  /* 0x0000000001087983 */ /* 0x000f280000300a00 */
[----:B--2---:R1:W-:Y:S04]  /*23890*/  LDGSTS.E [R72+0x20200], [R26.64], P5 ;  /* 0x202000001a487fae */ /* 0x0043e8000a921848 */
[----:B---3--:R2:W-:Y:S04]  /*238a0*/  LDGSTS.E [R72+0x21200], [R10.64], P5 ;  /* 0x212000000a487fae */ /* 0x0085e8000a921848 */
[----:B-1----:R-:W2:Y:S04]  /*238b0*/  LDL.LU.64 R26, [R1+0x1978] ;  /* 0x00197800011a7983 */ /* 0x002ea80000300a00 */
[----:B--2---:R-:W2:Y:S04]  /*238c0*/  LDL.LU.64 R10, [R1+0x1970] ;  /* 0x00197000010a7983 */ /* 0x004ea80000300a00 */
[----:B----4-:R1:W-:Y:S01]  /*238d0*/  STL.64 [R1+0x1750], R40 ;  /* 0x0017502801007387 */ /* 0x0103e20000100a00 */
[----:B------:R-:W-:-:S04]  /*238e0*/  IMAD.WIDE R90, R2, 0x4, R90 ;  /* 0x00000004025a7825 */ /* 0x000fc800078e025a */
        /* <DEDUP_REMOVED lines=8> */
[----:B------:R-:W-:Y:S01]  /*23970*/  IMAD.WIDE R234, R2, 0x4, R234 ;  /* 0x0000000402ea7825 */ /* 0x000fe200078e02ea */
        /* <DEDUP_REMOVED lines=9> */
[----:B-1----:R-:W3:Y:S04]  /*23a10*/  LDL.64 R40, [R1+0xa18] ;  /* 0x000a180001287983 */ /* 0x002ee80000100a00 */
[----:B----4-:R-:W4:Y:S04]  /*23a20*/  LDL.64 R232, [R1+0x9d8] ;  /* 0x0009d80001e87983 */ /* 0x010f280000100a00 */
[----:B------:R-:W3:Y:S04]  /*23a30*/  LDL.64 R216, [R1+0x998] ;  /* 0x0009980001d87983 */ /* 0x000ee80000100a00 */
[----:B------:R-:W3:Y:S04]  /*23a40*/  LDL.64 R200, [R1+0x958] ;  /* 0x0009580001c87983 */ /* 0x000ee80000100a00 */
[----:B------:R-:W3:Y:S04]  /*23a50*/  LDL.64 R184, [R1+0x918] ;  /* 0x0009180001b87983 */ /* 0x000ee80000100a00 */
[----:B------:R-:W3:Y:S04]  /*23a60*/  LDL.64 R104, [R1+0x8d8] ;  /* 0x0008d80001687983 */ /* 0x000ee80000100a00 */
[----:B------:R-:W3:Y:S04]  /*23a70*/  LDL.64 R88, [R1+0x858] ;  /* 0x0008580001587983 */ /* 0x000ee80000100a00 */
[----:B------:R-:W3:Y:S04]  /*23a80*/  LDL.LU.64 R168, [R1+0x898] ;  /* 0x0008980001a87983 */ /* 0x000ee80000300a00 */
[----:B------:R1:W-:Y:S04]  /*23a90*/  LDGSTS.E [R72+0x2b200], [R152.64], P5 ;  /* 0x2b20000098487fae */ /* 0x0003e8000a921848 */
[----:B------:R-:W-:Y:S04]  /*23aa0*/  STL.64 [R1+0x16c0], R152 ;  /* 0x0016c09801007387 */ /* 0x000fe80000100a00 */
[----:B------:R1:W-:Y:S04]  /*23ab0*/  LDGSTS.E [R72+0x2c200], [R24.64], P5 ;  /* 0x2c20000018487fae */ /* 0x0003e8000a921848 */
[----:B------:R1:W-:Y:S04]  /*23ac0*/  STL.64 [R1+0x16c8], R24 ;  /* 0x0016c81801007387 */ /* 0x0003e80000100a00 */
[----:B-1----:R-:W4:Y:S04]  /*23ad0*/  LDL.LU.64 R24, [R1+0x80] ;  /* 0x0000800001187983 */ /* 0x002f280000300a00 */
[----:B--2---:R1:W-:Y:S04]  /*23ae0*/  LDGSTS.E [R72+0x2d200], [R10.64], P5 ;  /* 0x2d2000000a487fae */ /* 0x0043e8000a921848 */
[----:B------:R1:W-:Y:S04]  /*23af0*/  STL.64 [R1+0x16d0], R10 ;  /* 0x0016d00a01007387 */ /* 0x0003e80000100a00 */
[----:B------:R2:W-:Y:S04]  /*23b00*/  LDGSTS.E [R72+0x2e200], [R26.64], P5 ;  /* 0x2e2000001a487fae */ /* 0x0005e8000a921848 */
[----:B------:R2:W-:Y:S04]  /*23b10*/  LDGSTS.E [R72+0x2f200], [R42.64], P5 ;  /* 0x2f2000002a487fae */ /* 0x0005e8000a921848 */
[----:B-1----:R-:W4:Y:S04]  /*23b20*/  LDL.64 R10, [R1+0xa58] ;  /* 0x000a5800010a7983 */ /* 0x002f280000100a00 */
[----:B------:R-:W-:Y:S04]  /*23b30*/  STL.64 [R1+0x16d8], R26 ;  /* 0x0016d81a01007387 */ /* 0x000fe80000100a00 */
[----:B------:R-:W-:Y:S04]  /*23b40*/  STL.64 [R1+0x16e0], R42 ;  /* 0x0016e02a01007387 */ /* 0x000fe80000100a00 */
[----:B------:R1:W-:Y:S04]  /*23b50*/  LDGSTS.E [R72+0x30200], [R58.64], P5 ;  /* 0x302000003a487fae */ /* 0x0003e8000a921848 */
        /* <DEDUP_REMOVED lines=26> */
[----:B------:R2:W-:Y:S04]  /*23d00*/  LDGSTS.E [R72+0x3e200], [R28.64], P5 ;  /* 0x3e2000001c487fae */ /* 0x0005e8000a921848 */
[----:B-1----:R-:W4:Y:S04]  /*23d10*/  LDL.LU.64 R60, [R1+0x1968] ;  /* 0x00196800013c7983 */ /* 0x002f280000300a00 */
[----:B--2---:R-:W2:Y:S04]  /*23d20*/  LDL.LU.64 R44, [R1+0x1960] ;  /* 0x00196000012c7983 */ /* 0x004ea80000300a00 */
[----:B------:R-:W2:Y:S04]  /*23d30*/  LDL.LU.64 R28, [R1+0x1958] ;  /* 0x00195800011c7983 */ /* 0x000ea80000300a00 */
[----:B------:R1:W-:Y:S04]  /*23d40*/  LDGSTS.E [R72+0x3f200], [R12.64], P5 ;  /* 0x3f2000000c487fae */ /* 0x0003e8000a921848 */
[----:B-1----:R-:W2:Y:S04]  /*23d50*/  LDL.LU.64 R12, [R1+0x1950] ;  /* 0x00195000010c7983 */ /* 0x002ea80000300a00 */
[----:B------:R-:W1:Y:S04]  /*23d60*/  S2R R73, SR_TID.X ;  /* 0x0000000000497919 */ /* 0x000e680000002100 */
[----:B------:R-:W2:Y:S04]  /*23d70*/  LDL.LU.64 R234, [R1+0x850] ;  /* 0x0008500001ea7983 */ /* 0x000ea80000300a00 */
[----:B------:R-:W2:Y:S04]  /*23d80*/  LDL.LU.64 R106, [R1+0xb8] ;  /* 0x0000b800016a7983 */ /* 0x000ea80000300a00 */
[----:B------:R-:W2:Y:S04]  /*23d90*/  LDL.LU.64 R152, [R1+0x78] ;  /* 0x0000780001987983 */ /* 0x000ea80000300a00 */
[----:B------:R-:W2:Y:S01]  /*23da0*/  LDL.LU.64 R120, [R1+0x38] ;  /* 0x0000380001787983 */ /* 0x000ea20000300a00 */
[----:B-1----:R-:W-:-:S05]  /*23db0*/  LOP3.LUT R73, R73, 0x7f, RZ, 0xc0, !PT ;  /* 0x0000007f49497812 */ /* 0x002fca00078ec0ff */
[----:B------:R-:W-:-:S05]  /*23dc0*/  IMAD.SHL.U32 R73, R73, 0x4, RZ ;  /* 0x0000000449497824 */ /* 0x000fca00078e00ff */
[----:B------:R-:W-:Y:S01]  /*23dd0*/  LOP3.LUT R73, R73, 0x20, RZ, 0x3c, !PT ;  /* 0x0000002049497812 */ /* 0x000fe200078e3cff */
[----:B---3--:R1:W-:Y:S04]  /*23de0*/  STL.64 [R1+0x1780], R168 ;  /* 0x001780a801007387 */ /* 0x0083e80000100a00 */
[----:B------:R-:W3:Y:S01]  /*23df0*/  LDL.LU.64 R26, [R1+0x8d0] ;  /* 0x0008d000011a7983 */ /* 0x000ee20000300a00 */
        /* <DEDUP_REMOVED lines=10> */
[----:B----4-:R4:W-:Y:S04]  /*23ea0*/  LDGSTS.E [R73+0x20400], [R10.64], P5 ;  /* 0x204000000a497fae */ /* 0x0109e8000a921848 */
        /* <DEDUP_REMOVED lines=8> */
[----:B-1----:R-:W3:Y:S01]  /*23f30*/  LDL.64 R216, [R1+0xa10] ;  /* 0x000a100001d87983 */ /* 0x002ee20000100a00 */
[----:B------:R-:W-:-:S03]  /*23f40*/  IMAD.SHL.U32 R169, R56, 0x4, RZ ;  /* 0x0000000438a97824 */ /* 0x000fc600078e00ff */
[----:B------:R-:W3:Y:S04]  /*23f50*/  LDL.64 R200, [R1+0x9d0] ;  /* 0x0009d00001c87983 */ /* 0x000ee80000100a00 */
[----:B------:R-:W3:Y:S04]  /*23f60*/  LDL.64 R184, [R1+0x990] ;  /* 0x0009900001b87983 */ /* 0x000ee80000100a00 */
[----:B------:R-:W3:Y:S04]  /*23f70*/  LDL.64 R88, [R1+0x950] ;  /* 0x0009500001587983 */ /* 0x000ee80000100a00 */
[----:B------:R1:W-:Y:S04]  /*23f80*/  LDGSTS.E [R73+0x29400], [R122.64], P5 ;  /* 0x294000007a497fae */ /* 0x0003e8000a921848 */
[----:B------:R1:W-:Y:S04]  /*23f90*/  STL.64 [R1+0x1748], R122 ;  /* 0x0017487a01007387 */ /* 0x0003e80000100a00 */
[----:B------:R-:W-:Y:S01]  /*23fa0*/  STL.64 [R1+0x1758], R24 ;  /* 0x0017581801007387 */ /* 0x000fe20000100a00 */
[----:B-1----:R-:W-:-:S03]  /*23fb0*/  LOP3.LUT R123, R169, 0x20, RZ, 0x3c, !PT ;  /* 0x00000020a97b7812 */ /* 0x002fc600078e3cff */
[----:B------:R-:W-:Y:S04]  /*23fc0*/  STL.64 [R1+0x1760], R136 ;  /* 0x0017608801007387 */ /* 0x000fe80000100a00 */
[----:B------:R1:W-:Y:S04]  /*23fd0*/  LDGSTS.E [R123+0x2a400], [R24.64], P5 ;  /* 0x2a400000187b7fae */ /* 0x0003e8000a921848 */
[----:B------:R1:W-:Y:S04]  /*23fe0*/  LDGSTS.E [R123+0x2b400], [R136.64], P5 ;  /* 0x2b400000887b7fae */ /* 0x0003e8000a921848 */
[----:B------:R1:W-:Y:S04]  /*23ff0*/  LDGSTS.E [R123+0x2c400], [R8.64], P5 ;  /* 0x2c400000087b7fae */ /* 0x0003e8000a921848 */
[----:B------:R-:W-:Y:S04]  /*24000*/  STL.64 [R1+0x1768], R8 ;  /* 0x0017680801007387 */ /* 0x000fe80000100a00 */
[----:B--2---:R2:W-:Y:S04]  /*24010*/  LDGSTS.E [R123+0x2d400], [R12.64], P5 ;  /* 0x2d4000000c7b7fae */ /* 0x0045e8000a921848 */
[----:B------:R-:W-:Y:S04]  /*24020*/  STL.64 [R1+0x1770], R12 ;  /* 0x0017700c01007387 */ /* 0x000fe80000100a00 */
[----:B------:R1:W-:Y:S04]  /*24030*/  LDGSTS.E [R123+0x2e400], [R28.64], P5 ;  /* 0x2e4000001c7b7fae */ /* 0x0003e8000a921848 */
[----:B------:R1:W-:Y:S04]  /*24040*/  STL.64 [R1+0x1778], R28 ;  /* 0x0017781c01007387 */ /* 0x0003e80000100a00 */
[----:B------:R2:W-:Y:S04]  /*24050*/  LDGSTS.E [R123+0x2f400], [R44.64], P5 ;  /* 0x2f4000002c7b7fae */ /* 0x0005e8000a921848 */
[----:B------:R2:W-:Y:S04]  /*24060*/  LDGSTS.E [R123+0x30400], [R60.64], P5 ;  /* 0x304000003c7b7fae */ /* 0x0005e8000a921848 */
[----:B-1----:R-:W3:Y:S04]  /*24070*/  LDL.LU.64 R28, [R1+0x890] ;  /* 0x00089000011c7983 */ /* 0x002ee80000300a00 */
[----:B------:R-:W-:Y:S04]  /*24080*/  STL.64 [R1+0x1788], R44 ;  /* 0x0017882c01007387 */ /* 0x000fe80000100a00 */
        /* <DEDUP_REMOVED lines=26> */
[----:B------:R2:W-:Y:S04]  /*24230*/  LDGSTS.E [R123+0x3d400], [R30.64], P5 ;  /* 0x3d4000001e7b7fae */ /* 0x0005e8000a921848 */
[----:B------:R4:W-:Y:S04]  /*24240*/  LDGSTS.E [R123+0x3e400], [R14.64], P5 ;  /* 0x3e4000000e7b7fae */ /* 0x0009e8000a921848 */
[----:B-1----:R-:W3:Y:S04]  /*24250*/  LDL.LU.64 R46, [R1+0x1948] ;  /* 0x00194800012e7983 */ /* 0x002ee80000300a00 */
[----:B--2---:R-:W2:Y:S04]  /*24260*/  LDL.LU.64 R30, [R1+0x1940] ;  /* 0x00194000011e7983 */ /* 0x004ea80000300a00 */
[----:B----4-:R-:W2:Y:S04]  /*24270*/  LDL.LU.64 R14, [R1+0x1938] ;  /* 0x00193800010e7983 */ /* 0x010ea80000300a00 */
[----:B------:R1:W-:Y:S04]  /*24280*/  LDGSTS.E [R123+0x3f400], [R250.64], P5 ;  /* 0x3f400000fa7b7fae */ /* 0x0003e8000a921848 */
[----:B-1----:R-:W2:Y:S04]  /*24290*/  LDL.LU.64 R250, [R1+0x1930] ;  /* 0x0019300001fa7983 */ /* 0x002ea80000300a00 */
[----:B------:R-:W1:Y:S04]  /*242a0*/  S2R R73, SR_TID.X ;  /* 0x0000000000497919 */ /* 0x000e680000002100 */
[----:B------:R-:W2:Y:S04]  /*242b0*/  LDL.LU.64 R172, [R1+0x908] ;  /* 0x0009080001ac7983 */ /* 0x000ea80000300a00 */
[----:B------:R-:W2:Y:S04]  /*242c0*/  LDL.LU.64 R10, [R1+0x8c8] ;  /* 0x0008c800010a7983 */ /* 0x000ea80000300a00 */
[----:B------:R-:W2:Y:S04]  /*242d0*/  LDL.LU.64 R12, [R1+0x888] ;  /* 0x00088800010c7983 */ /* 0x000ea80000300a00 */
[----:B------:R-:W2:Y:S04]  /*242e0*/  LDL.LU.64 R218, [R1+0x848] ;  /* 0x0008480001da7983 */ /* 0x000ea80000300a00 */
[----:B------:R-:W2:Y:S01]  /*242f0*/  LDL.LU.64 R90, [R1+0xb0] ;  /* 0x0000b000015a7983 */ /* 0x000ea20000300a00 */
[----:B-1----:R-:W-:-:S03]  /*24300*/  LOP3.LUT R73, R73, 0x7f, RZ, 0xc0, !PT ;  /* 0x0000007f49497812 */ /* 0x002fc600078ec0ff */
[----:B------:R-:W2:Y:S01]  /*24310*/  LDL.LU.64 R232, [R1+0x70] ;  /* 0x0000700001e87983 */ /* 0x000ea20000300a00 */
[----:B------:R-:W-:-:S03]  /*24320*/  SHF.L.U32 R73, R73, 0x2, RZ ;  /* 0x0000000249497819 */ /* 0x000fc600000006ff */
[----:B------:R-:W2:Y:S01]  /*24330*/  LDL.LU.64 R104, [R1+0x30] ;  /* 0x0000300001687983 */ /* 0x000ea20000300a00 */
[----:B------:R-:W-:Y:S01]  /*24340*/  LOP3.LUT R73, R73, 0x30, RZ, 0x3c, !PT ;  /* 0x0000003049497812 */ /* 0x000fe200078e3cff */
        /* <DEDUP_REMOVED lines=10> */
[----:B---3--:R1:W-:Y:S04]  /*243f0*/  LDGSTS.E [R73+0x20600], [R108.64], P5 ;  /* 0x206000006c497fae */ /* 0x0083e8000a921848 */
[----:B------:R3:W-:Y:S04]  /*24400*/  LDGSTS.E [R73+0x21600], [R216.64], P5 ;  /* 0x21600000d8497fae */ /* 0x0007e8000a921848 */
[----:B------:R1:W-:Y:S04]  /*24410*/  LDGSTS.E [R73+0x22600], [R200.64], P5 ;  /* 0x22600000c8497fae */ /* 0x0003e8000a921848 */
[----:B------:R1:W-:Y:S04]  /*24420*/  LDGSTS.E [R73+0x23600], [R184.64], P5 ;  /* 0x23600000b8497fae */ /* 0x0003e8000a921848 */
[----:B------:R-:W-:Y:S04]  /*24430*/  STL.64 [R1+0x1890], R108 ;  /* 0x0018906c01007387 */ /* 0x000fe80000100a00 */
[----:B------:R1:W-:Y:S04]  /*24440*/  LDGSTS.E [R73+0x24600], [R88.64], P5 ;  /* 0x2460000058497fae */ /* 0x0003e8000a921848 */
[----:B------:R1:W-:Y:S04]  /*24450*/  LDGSTS.E [R73+0x25600], [R188.64], P5 ;  /* 0x25600000bc497fae */ /* 0x0003e8000a921848 */
[----:B------:R-:W-:Y:S04]  /*24460*/  STL.64 [R1+0x17f0], R188 ;  /* 0x0017f0bc01007387 */ /* 0x000fe80000100a00 */
[----:B------:R1:W-:Y:S04]  /*24470*/  LDGSTS.E [R73+0x26600], [R26.64], P5 ;  /* 0x266000001a497fae */ /* 0x0003e8000a921848 */
[----:B------:R1:W-:Y:S04]  /*24480*/  STL.64 [R1+0x17f8], R26 ;  /* 0x0017f81a01007387 */ /* 0x0003e80000100a00 */
[----:B------:R3:W-:Y:S04]  /*24490*/  LDGSTS.E [R73+0x27600], [R28.64], P5 ;  /* 0x276000001c497fae */ /* 0x0007e8000a921848 */
[----:B------:R2:W-:Y:S04]  /*244a0*/  LDGSTS.E [R73+0x28600], [R234.64], P5 ;  /* 0x28600000ea497fae */ /* 0x0005e8000a921848 */
[----:B-1----:R-:W4:Y:S04]  /*244b0*/  LDL.LU.64 R26, [R1+0x948] ;  /* 0x00094800011a7983 */ /* 0x002f280000300a00 */
[----:B------:R3:W-:Y:S04]  /*244c0*/  STL.64 [R1+0x1800], R28 ;  /* 0x0018001c01007387 */ /* 0x0007e80000100a00 */
[----:B------:R1:W-:Y:S04]  /*244d0*/  LDGSTS.E [R73+0x29600], [R106.64], P5 ;  /* 0x296000006a497fae */ /* 0x0003e8000a921848 */
[----:B------:R1:W-:Y:S04]  /*244e0*/  LDGSTS.E [R73+0x2a600], [R152.64], P5 ;  /* 0x2a60000098497fae */ /* 0x0003e8000a921848 */
[----:B---3--:R-:W3:Y:S04]  /*244f0*/  LDL.LU.64 R28, [R1+0xa08] ;  /* 0x000a0800011c7983 */ /* 0x008ee80000300a00 */
[----:B------:R-:W-:Y:S04]  /*24500*/  STL.64 [R1+0x1808], R234 ;  /* 0x001808ea01007387 */ /* 0x000fe80000100a00 */
[----:B------:R-:W-:Y:S04]  /*24510*/  STL.64 [R1+0x1810], R106 ;  /* 0x0018106a01007387 */ /* 0x000fe80000100a00 */
[----:B------:R-:W-:Y:S04]  /*24520*/  STL.64 [R1+0x1818], R152 ;  /* 0x0018189801007387 */ /* 0x000fe80000100a00 */
[----:B------:R1:W-:Y:S04]  /*24530*/  LDGSTS.E [R73+0x2b600], [R120.64], P5 ;  /* 0x2b60000078497fae */ /* 0x0003e8000a921848 */
[----:B------:R-:W-:Y:S04]  /*24540*/  STL.64 [R1+0x1820], R120 ;  /* 0x0018207801007387 */ /* 0x000fe80000100a00 */
[----:B--2---:R2:W-:Y:S04]  /*24550*/  LDGSTS.E [R73+0x2c600], [R250.64], P5 ;  /* 0x2c600000fa497fae */ /* 0x0045e8000a921848 */
[----:B------:R2:W-:Y:S04]  /*24560*/  STL.64 [R1+0x1828], R250 ;  /* 0x001828fa01007387 */ /* 0x0005e80000100a00 */
[----:B------:R1:W-:Y:S04]  /*24570*/  LDGSTS.E [R73+0x2d600], [R14.64], P5 ;  /* 0x2d6000000e497fae */ /* 0x0003e8000a921848 */
[----:B------:R1:W-:Y:S04]  /*24580*/  LDGSTS.E [R73+0x2e600], [R30.64], P5 ;  /* 0x2e6000001e497fae */ /* 0x0003e8000a921848 */
[----:B--2---:R-:W2:Y:S04]  /*24590*/  LDL.LU.64 R250, [R1+0x988] ;  /* 0x0009880001fa7983 */ /* 0x004ea80000300a00 */
        /* <DEDUP_REMOVED lines=29> */
[----:B------:R1:W-:Y:S04]  /*24770*/  STL.64 [R1+0x18a8], R238 ;  /* 0x0018a8ee01007387 */ /* 0x0003e80000100a00 */
[----:B------:R1:W-:Y:S04]  /*24780*/  LDGSTS.E [R73+0x3c600], [R48.64], P5 ;  /* 0x3c60000030497fae */ /* 0x0003e8000a921848 */
[----:B------:R1:W-:Y:S04]  /*24790*/  LDGSTS.E [R73+0x3d600], [R32.64], P5 ;  /* 0x3d60000020497fae */ /* 0x0003e8000a921848 */
[----:B------:R1:W-:Y:S04]  /*247a0*/  LDGSTS.E [R73+0x3e600], [R16.64], P5 ;  /* 0x3e60000010497fae */ /* 0x0003e8000a921848 */
[----:B-1----:R-:W4:Y:S04]  /*247b0*/  LDL.LU.64 R48, [R1+0x1928] ;  /* 0x0019280001307983 */ /* 0x002f280000300a00 */
[----:B------:R-:W4:Y:S04]  /*247c0*/  LDL.LU.64 R32, [R1+0x1920] ;  /* 0x0019200001207983 */ /* 0x000f280000300a00 */
[----:B------:R-:W4:Y:S04]  /*247d0*/  LDL.LU.64 R16, [R1+0x1918] ;  /* 0x0019180001107983 */ /* 0x000f280000300a00 */
[----:B------:R1:W-:Y:S04]  /*247e0*/  LDGSTS.E [R73+0x3f600], [R248.64], P5 ;  /* 0x3f600000f8497fae */ /* 0x0003e8000a921848 */
[----:B-1----:R-:W4:Y:S01]  /*247f0*/  LDL.LU.64 R248, [R1+0x1910] ;  /* 0x0019100001f87983 */ /* 0x002f220000300a00 */
[----:B------:R-:W-:-:S02]  /*24800*/  IMAD.SHL.U32 R235, R56, 0x4, RZ ;  /* 0x0000000438eb7824 */ /* 0x000fc400078e00ff */
[C---:B------:R-:W-:Y:S01]  /*24810*/  IMAD.WIDE R96, R2.reuse, 0x4, R96 ;  /* 0x0000000402607825 */ /* 0x040fe200078e0260 */
[----:B------:R-:W4:Y:S02]  /*24820*/  LDL.LU.64 R30, [R1+0xa40] ;  /* 0x000a4000011e7983 */ /* 0x000f240000300a00 */
[----:B------:R-:W-:Y:S01]  /*24830*/  LOP3.LUT R159, R235, 0x40, RZ, 0x3c, !PT ;  /* 0x00000040eb9f7812 */ /* 0x000fe200078e3cff */
[C---:B------:R-:W-:Y:S01]  /*24840*/  IMAD.WIDE R112, R2.reuse, 0x4, R112 ;  /* 0x0000000402707825 */ /* 0x040fe200078e0270 */
[----:B------:R-:W4:Y:S03]  /*24850*/  LDL.LU.64 R142, [R1+0xa00] ;  /* 0x000a0000018e7983 */ /* 0x000f260000300a00 */
        /* <DEDUP_REMOVED lines=15> */
[----:B------:R-:W4:Y:S04]  /*24950*/  LDL.LU.64 R74, [R1+0xa8] ;  /* 0x0000a800014a7983 */ /* 0x000f280000300a00 */
[----:B------:R-:W4:Y:S04]  /*24960*/  LDL.LU.64 R216, [R1+0x68] ;  /* 0x0000680001d87983 */ /* 0x000f280000300a00 */
[----:B------:R-:W4:Y:S04]  /*24970*/  LDL.LU.64 R88, [R1+0x28] ;  /* 0x0000280001587983 */ /* 0x000f280000300a00 */
[----:B--2---:R1:W-:Y:S04]  /*24980*/  LDGSTS.E [R159+0x20800], [R190.64], P5 ;  /* 0x20800000be9f7fae */ /* 0x0043e8000a921848 */
[----:B---3--:R1:W-:Y:S04]  /*24990*/  LDGSTS.E [R159+0x21800], [R28.64], P5 ;  /* 0x218000001c9f7fae */ /* 0x0083e8000a921848 */
[----:B------:R1:W-:Y:S04]  /*249a0*/  LDGSTS.E [R159+0x22800], [R78.64], P5 ;  /* 0x228000004e9f7fae */ /* 0x0003e8000a921848 */
[----:B------:R1:W-:Y:S04]  /*249b0*/  LDGSTS.E [R159+0x23800], [R250.64], P5 ;  /* 0x23800000fa9f7fae */ /* 0x0003e8000a921848 */
        /* <DEDUP_REMOVED lines=28> */
[----:B---3--:R-:W3:Y:S04]  /*24b80*/  LDL.LU.64 R34, [R1+0x1900] ;  /* 0x0019000001227983 */ /* 0x008ee80000300a00 */
[----:B----4-:R-:W4:Y:S04]  /*24b90*/  LDL.LU.64 R18, [R1+0x18f8] ;  /* 0x0018f80001127983 */ /* 0x010f280000300a00 */
[----:B------:R1:W-:Y:S04]  /*24ba0*/  LDGSTS.E [R159+0x3f800], [R246.64], P5 ;  /* 0x3f800000f69f7fae */ /* 0x0003e8000a921848 */
[----:B-1----:R-:W2:Y:S01]  /*24bb0*/  LDL.LU.64 R246, [R1+0x18f0] ;  /* 0x0018f00001f67983 */ /* 0x002ea20000300a00 */
[----:B------:R-:W-:Y:S01]  /*24bc0*/  LOP3.LUT R57, R57, 0x50, RZ, 0x3c, !PT ;  /* 0x0000005039397812 */ /* 0x000fe200078e3cff */
[----:B------:R-:W-:-:S02]  /*24bd0*/  IMAD.WIDE R98, R2, 0x4, R98 ;  /* 0x0000000402627825 */ /* 0x000fc400078e0262 */
        /* <DEDUP_REMOVED lines=11> */
[----:B------:R1:W-:Y:S01]  /*24c90*/  LDGSTS.E [R57+0x2aa00], [R216.64], P5 ;  /* 0x2aa00000d8397fae */ /* 0x0003e2000a921848 */
[----:B------:R-:W-:-:S03]  /*24ca0*/  IMAD.WIDE R114, R2, 0x4, R114 ;  /* 0x0000000402727825 */ /* 0x000fc600078e0272 */
[----:B------:R1:W-:Y:S01]  /*24cb0*/  LDGSTS.E [R57+0x2ba00], [R88.64], P5 ;  /* 0x2ba0000058397fae */ /* 0x0003e2000a921848 */
[----:B------:R-:W-:-:S03]  /*24cc0*/  IMAD.WIDE R130, R2, 0x4, R130 ;  /* 0x0000000402827825 */ /* 0x000fc600078e0282 */
[----:B------:R-:W3:Y:S01]  /*24cd0*/  LDL.LU.64 R126, [R1+0x9f8] ;  /* 0x0009f800017e7983 */ /* 0x000ee20000300a00 */
        /* <DEDUP_REMOVED lines=13> */
[----:B------:R-:W3:Y:S04]  /*24db0*/  LDL.LU.64 R186, [R1+0x838] ;  /* 0x0008380001ba7983 */ /* 0x000ee80000300a00 */
[----:B------:R-:W3:Y:S04]  /*24dc0*/  LDL.LU.64 R58, [R1+0xa0] ;  /* 0x0000a000013a7983 */ /* 0x000ee80000300a00 */
[----:B------:R-:W3:Y:S04]  /*24dd0*/  LDL.LU.64 R200, [R1+0x60] ;  /* 0x0000600001c87983 */ /* 0x000ee80000300a00 */
[----:B------:R-:W3:Y:S04]  /*24de0*/  LDL.LU.64 R72, [R1+0x20] ;  /* 0x0000200001487983 */ /* 0x000ee80000300a00 */
[----:B--2---:R1:W-:Y:S04]  /*24df0*/  LDGSTS.E [R57+0x2ca00], [R246.64], P5 ;  /* 0x2ca00000f6397fae */ /* 0x0043e8000a921848 */
        /* <DEDUP_REMOVED lines=81> */
[----:B-1----:R-:W2:Y:S04]  /*25310*/  LDL.LU.64 R6, [R1+0x18b0] ;  /* 0x0018b00001067983 */ /* 0x002ea80000300a00 */
[----:B------:R-:W3:Y:S04]  /*25320*/  LDL.64 R238, [R1+0xc8] ;  /* 0x0000c80001ee7983 */ /* 0x000ee80000100a00 */
[----:B------:R-:W3:Y:S04]  /*25330*/  LDL.64 R220, [R1+0x108] ;  /* 0x0001080001dc7983 */ /* 0x000ee80000100a00 */
[----:B------:R-:W3:Y:S04]  /*25340*/  LDL.64 R222, [R1+0x148] ;  /* 0x0001480001de7983 */ /* 0x000ee80000100a00 */
[----:B------:R-:W3:Y:S04]  /*25350*/  LDL.64 R204, [R1+0x188] ;  /* 0x0001880001cc7983 */ /* 0x000ee80000100a00 */
[----:B------:R-:W3:Y:S04]  /*25360*/  LDL.64 R206, [R1+0x1c8] ;  /* 0x0001c80001ce7983 */ /* 0x000ee80000100a00 */
[----:B------:R-:W3:Y:S04]  /*25370*/  LDL.64 R124, [R1+0x1d0] ;  /* 0x0001d000017c7983 */ /* 0x000ee80000100a00 */
[----:B------:R-:W3:Y:S04]  /*25380*/  LDL.LU.64 R106, [R1+0xe48] ;  /* 0x000e4800016a7983 */ /* 0x000ee80000300a00 */
[----:B------:R-:W3:Y:S01]  /*25390*/  LDL.LU.64 R108, [R1+0xe28] ;  /* 0x000e2800016c7983 */ /* 0x000ee20000300a00 */
        /* <DEDUP_REMOVED lines=16> */
[----:B------:R1:W-:Y:S01]  /*254a0*/  LDGSTS.E [R95+0x2be00], [R56.64], P5 ;  /* 0x2be00000385f7fae */ /* 0x0003e2000a921848 */
[----:B------:R-:W-:-:S04]  /*254b0*/  IMAD.WIDE R134, R2, 0x4, R134 ;  /* 0x0000000402867825 */ /* 0x000fc800078e0286 */
[----:B------:R-:W-:-:S04]  /*254c0*/  IMAD.WIDE R150, R2, 0x4, R150 ;  /* 0x0000000402967825 */ /* 0x000fc800078e0296 */
[----:B------:R-:W-:-:S04]  /*254d0*/  IMAD.WIDE R166, R2, 0x4, R166 ;  /* 0x0000000402a67825 */ /* 0x000fc800078e02a6 */
[----:B------:R-:W-:-:S04]  /*254e0*/  IMAD.WIDE R182, R2, 0x4, R182 ;  /* 0x0000000402b67825 */ /* 0x000fc800078e02b6 */
[----:B------:R-:W-:-:S04]  /*254f0*/  IMAD.WIDE R198, R2, 0x4, R198 ;  /* 0x0000000402c67825 */ /* 0x000fc800078e02c6 */
[----:B------:R-:W-:-:S04]  /*25500*/  IMAD.WIDE R214, R2, 0x4, R214 ;  /* 0x0000000402d67825 */ /* 0x000fc800078e02d6 */
[----:B------:R-:W-:Y:S01]  /*25510*/  IMAD.WIDE R230, R2, 0x4, R230 ;  /* 0x0000000402e67825 */ /* 0x000fe200078e02e6 */
        /* <DEDUP_REMOVED lines=20> */
[----:B------:R-:W0:Y:S04]  /*25660*/  LDGDEPBAR ;  /* 0x00000000000079af */ /* 0x000e280000000000 */
[----:B------:R-:W-:Y:S06]  /*25670*/  BAR.SYNC.DEFER_BLOCKING 0x0 ;  /* 0x0000000000007b1d */ /* 0x000fec0000010000 */
[----:B--2---:R-:W2:Y:S04]  /*25680*/  LDL.LU.64 R220, [R1+0xdf8] ;  /* 0x000df80001dc7983 */ /* 0x004ea80000300a00 */
[----:B---3--:R-:W3:Y:S01]  /*25690*/  LDL.LU.64 R204, [R1+0xde0] ;  /* 0x000de00001cc7983 */ /* 0x008ee20000300a00 */
[----:B-1----:R-:W-:-:S02]  /*256a0*/  IMAD.MOV.U32 R95, RZ, RZ, c[0x0][0x180] ;  /* 0x00006000ff5f7624 */ /* 0x002fc400078e00ff */
[C---:B------:R-:W-:Y:S01]  /*256b0*/  IMAD.WIDE R222, R0.reuse, 0x4, R106 ;  /* 0x0000000400de7825 */ /* 0x040fe200078e026a */
[----:B------:R-:W4:Y:S04]  /*256c0*/  LDL.LU.64 R206, [R1+0xdc8] ;  /* 0x000dc80001ce7983 */ /* 0x000f280000300a00 */
[----:B------:R-:W4:Y:S01]  /*256d0*/  LDL.LU.64 R106, [R1+0xdb0] ;  /* 0x000db000016a7983 */ /* 0x000f220000300a00 */
[----:B------:R-:W-:-:S03]  /*256e0*/  IMAD.WIDE R108, R0, 0x4, R108 ;  /* 0x00000004006c7825 */ /* 0x000fc600078e026c */
[----:B------:R-:W-:Y:S01]  /*256f0*/  @!PT LDS RZ, [RZ] ;  /* 0x00000000fffff984 */ /* 0x000fe20000000800 */
[----:B------:R-:W-:Y:S01]  /*25700*/  @!PT LDS RZ, [RZ] ;  /* 0x00000000fffff984 */ /* 0x000fe20000000800 */
[----:B------:R-:W-:Y:S01]  /*25710*/  @!PT LDS RZ, [RZ] ;  /* 0x00000000fffff984 */ /* 0x000fe20000000800 */
[----:B------:R1:W-:Y:S04]  /*25720*/  LDGSTS.E [R3+-0x60000], [R124.64], !P0 ;  /* 0xa00000007c037fae */ /* 0x0003e8000c121848 */
[----:B------:R1:W-:Y:S02]  /*25730*/  STL.64 [R1+0x1d8], R222 ;  /* 0x0001d8de01007387 */ /* 0x0003e40000100a00 */
[----:B-1----:R-:W-:Y:S02]  /*25740*/  IADD3 R125, R235, 0x100000, RZ ;  /* 0x00100000eb7d7810 */ /* 0x002fe40007ffe0ff */
[----:B------:R-:W-:Y:S01]  /*25750*/  IADD3 R124, R95, -0x121, RZ ;  /* 0xfffffedf5f7c7810 */ /* 0x000fe20007ffe0ff */
[----:B------:R1:W-:Y:S04]  /*25760*/  STL.64 [R1+0x1e0], R108 ;  /* 0x0001e06c01007387 */ /* 0x0003e80000100a00 */
[----:B------:R1:W-:Y:S01]  /*25770*/  LDGSTS.E [R125+-0x5f800], [R222.64], !P2 ;  /* 0xa0800000de7d7fae */ /* 0x0003e2000d121848 */
[----:B------:R-:W-:-:S03]  /*25780*/  ISETP.GE.U32.AND P2, PT, R124, 0x7ffffe60, PT ;  /* 0x7ffffe607c00780c */ /* 0x000fc60003f46070 */
[----:B-1----:R-:W4:Y:S01]  /*25790*/  LDL.LU.64 R124, [R1+0xd98] ;  /* 0x000d9800017c7983 */ /* 0x002f220000300a00 */
[----:B------:R-:W-:Y:S01]  /*257a0*/  IMAD.MOV.U32 R234, RZ, RZ, c[0x0][0x180] ;  /* 0x00006000ffea7624 */ /* 0x000fe200078e00ff */
[----:B------:R-:W-:Y:S01]  /*257b0*/  IADD3 R3, R235, 0x100000, RZ ;  /* 0x00100000eb037810 */ /* 0x000fe20007ffe0ff */
[----:B------:R-:W-:Y:S01]  /*257c0*/  IMAD.WIDE R238, R0, 0x4, R168 ;  /* 0x0000000400ee7825 */ /* 0x000fe200078e02a8 */
[----:B------:R-:W-:Y:S01]  /*257d0*/  IADD3 R94, R95, -0x11d, RZ ;  /* 0xfffffee35f5e7810 */ /* 0x000fe20007ffe0ff */
[----:B------:R-:W4:Y:S01]  /*257e0*/  LDL.LU.64 R168, [R1+0xd80] ;  /* 0x000d800001a87983 */ /* 0x000f220000300a00 */
[----:B------:R-:W-:Y:S02]  /*257f0*/  IADD3 R234, R234, -0x119, RZ ;  /* 0xfffffee7eaea7810 */ /* 0x000fe40007ffe0ff */
[----:B------:R-:W-:Y:S01]  /*25800*/  IADD3 R223, R235, 0x100000, RZ ;  /* 0x00100000ebdf7810 */ /* 0x000fe20007ffe0ff */
[----:B------:R1:W-:Y:S01]  /*25810*/  LDGSTS.E [R3+-0x5f000], [R108.64], !P1 ;  /* 0xa10000006c037fae */ /* 0x0003e2000c921848 */
[----:B------:R-:W-:-:S02]  /*25820*/  ISETP.GE.U32.AND P5, PT, R234, 0x7ffffe68, PT ;  /* 0x7ffffe68ea00780c */ /* 0x000fc40003fa6070 */
[----:B------:R-:W-:Y:S01]  /*25830*/  IADD3 R158, R235, 0x100000, RZ ;  /* 0x00100000eb9e7810 */ /* 0x000fe20007ffe0ff */
[----:B------:R-:W-:Y:S01]  /*25840*/  STL.64 [R1+0x1e8], R238 ;  /* 0x0001e8ee01007387 */ /* 0x000fe20000100a00 */
[----:B------:R-:W-:Y:S02]  /*25850*/  ISETP.GE.U32.AND P0, PT, R94, 0x7ffffe64, PT ;  /* 0x7ffffe645e00780c */ /* 0x000fe40003f06070 */
[----:B------:R-:W-:Y:S01]  /*25860*/  IADD3 R222, R95, -0x129, RZ ;  /* 0xfffffed75fde7810 */ /* 0x000fe20007ffe0ff */
[----:B------:R4:W-:Y:S04]  /*25870*/  LDGSTS.E [R223+-0x5e800], [R238.64], !P4 ;  /* 0xa1800000eedf7fae */ /* 0x0009e8000e121848 */
[----:B-1----:R-:W4:Y:S01]  /*25880*/  LDL.LU.64 R108, [R1+0xd68] ;  /* 0x000d6800016c7983 */ /* 0x002f220000300a00 */
[----:B------:R-:W-:Y:S01]  /*25890*/  ISETP.GE.U32.AND P4, PT, R222, 0x7ffffe58, PT ;  /* 0x7ffffe58de00780c */ /* 0x000fe20003f86070 */
[----:B--2---:R-:W-:-:S04]  /*258a0*/  IMAD.WIDE R220, R0, 0x4, R220 ;  /* 0x0000000400dc7825 */ /* 0x004fc800078e02dc */
[C---:B---3--:R-:W-:Y:S01]  /*258b0*/  IMAD.WIDE R204, R0.reuse, 0x4, R204 ;  /* 0x0000000400cc7825 */ /* 0x048fe200078e02cc */
[----:B------:R1:W-:Y:S04]  /*258c0*/  STL.64 [R1+0x1f0], R220 ;  /* 0x0001f0dc01007387 */ /* 0x0003e80000100a00 */
[----:B------:R1:W-:Y:S01]  /*258d0*/  LDGSTS.E [R158+-0x5e000], [R220.64], !P6 ;  /* 0xa2000000dc9e7fae */ /* 0x0003e2000f121848 */
[----:B----4-:R-:W-:-:S03]  /*258e0*/  IMAD.WIDE R222, R0, 0x4, R206 ;  /* 0x0000000400de7825 */ /* 0x010fc600078e02ce */
[----:B------:R2:W-:Y:S01]  /*258f0*/  STL.64 [R1+0x1f8], R204 ;  /* 0x0001f8cc01007387 */ /* 0x0005e20000100a00 */
[----:B------:R-:W-:-:S03]  /*25900*/  IMAD.WIDE R106, R0, 0x4, R106 ;  /* 0x00000004006a7825 */ /* 0x000fc600078e026a */
[----:B------:R2:W-:Y:S01]  /*25910*/  LDGSTS.E [R3+-0x5d800], [R204.64], !P3 ;  /* 0xa2800000cc037fae */ /* 0x0005e2000d921848 */
[----:B-1----:R-:W-:-:S05]  /*25920*/  IADD3 R220, R235, 0x100000, RZ ;  /* 0x00100000ebdc7810 */ /* 0x002fca0007ffe0ff */
[----:B------:R1:W-:Y:S04]  /*25930*/  LDGSTS.E [R220+-0x5d000], [R222.64], !P5 ;  /* 0xa3000000dedc7fae */ /* 0x0003e8000e921848 */
[----:B--2---:R-:W2:Y:S04]  /*25940*/  LDL.LU.64 R204, [R1+0xd50] ;  /* 0x000d500001cc7983 */ /* 0x004ea80000300a00 */
[----:B------:R-:W3:Y:S04]  /*25950*/  LDL.LU.64 R206, [R1+0xd40] ;  /* 0x000d400001ce7983 */ /* 0x000ee80000300a00 */
[----:B------:R-:W-:Y:S04]  /*25960*/  STL.64 [R1+0x200], R222 ;  /* 0x000200de01007387 */ /* 0x000fe80000100a00 */
[----:B------:R4:W-:Y:S04]  /*25970*/  STL.64 [R1+0x208], R106 ;  /* 0x0002086a01007387 */ /* 0x0009e80000100a00 */
[----:B------:R4:W-:Y:S01]  /*25980*/  LDGSTS.E [R3+-0x5c800], [R106.64], !P0 ;  /* 0xa38000006a037fae */ /* 0x0009e2000c121848 */
[----:B------:R-:W-:-:S03]  /*25990*/  IMAD.WIDE R238, R0, 0x4, R124 ;  /* 0x0000000400ee7825 */ /* 0x000fc600078e027c */
[----:B----4-:R-:W4:Y:S04]  /*259a0*/  LDL.LU.64 R106, [R1+0xd30] ;  /* 0x000d3000016a7983 */ /* 0x010f280000300a00 */
[----:B------:R-:W4:Y:S01]  /*259b0*/  LDL.LU.64 R124, [R1+0xd20] ;  /* 0x000d2000017c7983 */ /* 0x000f220000300a00 */
[----:B------:R-:W-:-:S04]  /*259c0*/  IADD3 R94, R95, -0x125, RZ ;  /* 0xfffffedb5f5e7810 */ /* 0x000fc80007ffe0ff */
[----:B------:R-:W-:Y:S02]  /*259d0*/  ISETP.GE.U32.AND P1, PT, R94, 0x7ffffe5c, PT ;  /* 0x7ffffe5c5e00780c */ /* 0x000fe40003f26070 */
[C---:B------:R-:W-:Y:S02]  /*259e0*/  IADD3 R94, R95.reuse, -0x12d, RZ ;  /* 0xfffffed35f5e7810 */ /* 0x040fe40007ffe0ff */
[----:B------:R-:W-:Y:S01]  /*259f0*/  IADD3 R158, R95, -0x135, RZ ;  /* 0xfffffecb5f9e7810 */ /* 0x000fe20007ffe0ff */
[----:B-1----:R-:W-:Y:S01]  /*25a00*/  IMAD.WIDE R220, R0, 0x4, R168 ;  /* 0x0000000400dc7825 */ /* 0x002fe200078e02a8 */
[----:B------:R-:W-:Y:S01]  /*25a10*/  ISETP.GE.U32.AND P6, PT, R94, 0x7ffffe54, PT ;  /* 0x7ffffe545e00780c */ /* 0x000fe20003fc6070 */
[----:B------:R-:W-:Y:S01]  /*25a20*/  STL.64 [R1+0x210], R238 ;  /* 0x000210ee01007387 */ /* 0x000fe20000100a00 */
[----:B------:R-:W-:Y:S02]  /*25a30*/  ISETP.GE.U32.AND P5, PT, R158, 0x7ffffe4c, PT ;  /* 0x7ffffe4c9e00780c */ /* 0x000fe40003fa6070 */
[C---:B------:R-:W-:Y:S01]  /*25a40*/  IADD3 R223, R235.reuse, 0x100000, RZ ;  /* 0x00100000ebdf7810 */ /* 0x040fe20007ffe0ff */
[----:B------:R-:W4:Y:S01]  /*25a50*/  LDL.LU.64 R168, [R1+0xd10] ;  /* 0x000d100001a87983 */ /* 0x000f220000300a00 */
[----:B------:R-:W-:Y:S01]  /*25a60*/  IADD3 R158, R235, 0x100000, RZ ;  /* 0x00100000eb9e7810 */ /* 0x000fe20007ffe0ff */
[----:B------:R-:W-:Y:S01]  /*25a70*/  IMAD.WIDE R108, R0, 0x4, R108 ;  /* 0x00000004006c7825 */ /* 0x000fe200078e026c */
[C---:B------:R-:W-:Y:S01]  /*25a80*/  IADD3 R94, R95.reuse, -0x131, RZ ;  /* 0xfffffecf5f5e7810 */ /* 0x040fe20007ffe0ff */
[----:B------:R2:W-:Y:S01]  /*25a90*/  LDGSTS.E [R223+-0x5c000], [R238.64], !P2 ;  /* 0xa4000000eedf7fae */ /* 0x0005e2000d121848 */
[----:B------:R-:W-:-:S02]  /*25aa0*/  IADD3 R222, R95, -0x13d, RZ ;  /* 0xfffffec35fde7810 */ /* 0x000fc40007ffe0ff */
[----:B------:R-:W-:Y:S01]  /*25ab0*/  ISETP.GE.U32.AND P3, PT, R94, 0x7ffffe50, PT ;  /* 0x7ffffe505e00780c */ /* 0x000fe20003f66070 */
[----:B------:R1:W-:Y:S01]  /*25ac0*/  STL.64 [R1+0x218], R220 ;  /* 0x000218dc01007387 */ /* 0x0003e20000100a00 */
[----:B------:R-:W-:-:S03]  /*25ad0*/  ISETP.GE.U32.AND P2, PT, R222, 0x7ffffe44, PT ;  /* 0x7ffffe44de00780c */ /* 0x000fc60003f46070 */
[----:B------:R1:W-:Y:S04]  /*25ae0*/  LDGSTS.E [R158+-0x5b800], [R220.64], !P1 ;  /* 0xa4800000dc9e7fae */ /* 0x0003e8000c921848 */
[----:B------:R1:W-:Y:S04]  /*25af0*/  STL.64 [R1+0x220], R108 ;  /* 0x0002206c01007387 */ /* 0x0003e80000100a00 */
[----:B------:R1:W-:Y:S02]  /*25b00*/  LDGSTS.E [R3+-0x5b000], [R108.64], !P4 ;  /* 0xa50000006c037fae */ /* 0x0003e4000e121848 */
[----:B-1----:R-:W-:-:S02]  /*25b10*/  IADD3 R220, R235, 0x100000, RZ ;  /* 0x00100000ebdc7810 */ /* 0x002fc40007ffe0ff */
[----:B------:R-:W4:Y:S01]  /*25b20*/  LDL.LU.64 R108, [R1+0xd00] ;  /* 0x000d0000016c7983 */ /* 0x000f220000300a00 */
[----:B--2---:R-:W-:-:S03]  /*25b30*/  IMAD.WIDE R222, R0, 0x4, R204 ;  /* 0x0000000400de7825 */ /* 0x004fc600078e02cc */
[----:B------:R-:W2:Y:S01]  /*25b40*/  LDL.LU.64 R204, [R1+0xcf0] ;  /* 0x000cf00001cc7983 */ /* 0x000ea20000300a00 */
[----:B---3--:R-:W-:-:S03]  /*25b50*/  IMAD.WIDE R206, R0, 0x4, R206 ;  /* 0x0000000400ce7825 */ /* 0x008fc600078e02ce */
[----:B------:R-:W-:Y:S04]  /*25b60*/  STL.64 [R1+0x228], R222 ;  /* 0x000228de01007387 */ /* 0x000fe80000100a00 */
[----:B------:R1:W-:Y:S04]  /*25b70*/  LDGSTS.E [R220+-0x5a800], [R222.64], !P6 ;  /* 0xa5800000dedc7fae */ /* 0x0003e8000f121848 */
[----:B------:R3:W-:Y:S04]  /*25b80*/  STL.64 [R1+0x230], R206 ;  /* 0x000230ce01007387 */ /* 0x0007e80000100a00 */
[----:B------:R3:W-:Y:S04]  /*25b90*/  LDGSTS.E [R3+-0x5a000], [R206.64], !P3 ;  /* 0xa6000000ce037fae */ /* 0x0007e8000d921848 */
[----:B-1----:R-:W2:Y:S01]  /*25ba0*/  LDL.LU.64 R220, [R1+0xce0] ;  /* 0x000ce00001dc7983 */ /* 0x002ea20000300a00 */
[----:B----4-:R-:W-:-:S03]  /*25bb0*/  IMAD.WIDE R238, R0, 0x4, R106 ;  /* 0x0000000400ee7825 */ /* 0x010fc600078e026a */
[----:B------:R-:W4:Y:S01]  /*25bc0*/  LDL.LU.64 R106, [R1+0xcd0] ;  /* 0x000cd000016a7983 */ /* 0x000f220000300a00 */
[----:B---3--:R-:W-:-:S03]  /*25bd0*/  IMAD.WIDE R206, R0, 0x4, R124 ;  /* 0x0000000400ce7825 */ /* 0x008fc600078e027c */
[----:B------:R-:W-:Y:S04]  /*25be0*/  STL.64 [R1+0x238], R238 ;  /* 0x000238ee01007387 */ /* 0x000fe80000100a00 */
[----:B------:R-:W3:Y:S01]  /*25bf0*/  LDL.LU.64 R124, [R1+0xcc0] ;  /* 0x000cc000017c7983 */ /* 0x000ee20000300a00 */
[----:B------:R-:W-:-:S04]  /*25c00*/  IADD3 R94, R95, -0x139, RZ ;  /* 0xfffffec75f5e7810 */ /* 0x000fc80007ffe0ff */
[----:B------:R-:W-:Y:S02]  /*25c10*/  ISETP.GE.U32.AND P0, PT, R94, 0x7ffffe48, PT ;  /* 0x7ffffe485e00780c */ /* 0x000fe40003f06070 */
[C---:B------:R-:W-:Y:S02]  /*25c20*/  IADD3 R94, R95.reuse, -0x141, RZ ;  /* 0xfffffebf5f5e7810 */ /* 0x040fe40007ffe0ff */
[C---:B------:R-:W-:Y:S02]  /*25c30*/  IADD3 R158, R95.reuse, -0x149, RZ ;  /* 0xfffffeb75f9e7810 */ /* 0x040fe40007ffe0ff */
[----:B------:R-:W-:Y:S02]  /*25c40*/  ISETP.GE.U32.AND P1, PT, R94, 0x7ffffe40, PT ;  /* 0x7ffffe405e00780c */ /* 0x000fe40003f26070 */
[----:B------:R-:W-:Y:S02]  /*25c50*/  IADD3 R94, R95, -0x145, RZ ;  /* 0xfffffebb5f5e7810 */ /* 0x000fe40007ffe0ff */
[----:B------:R-:W-:-:S02]  /*25c60*/  ISETP.GE.U32.AND P6, PT, R158, 0x7ffffe38, PT ;  /* 0x7ffffe389e00780c */ /* 0x000fc40003fc6070 */
[C---:B------:R-:W-:Y:S01]  /*25c70*/  IADD3 R223, R235.reuse, 0x100000, RZ ;  /* 0x00100000ebdf7810 */ /* 0x040fe20007ffe0ff */
[----:B------:R-:W-:Y:S01]  /*25c80*/  IMAD.WIDE R168, R0, 0x4, R168 ;  /* 0x0000000400a87825 */ /* 0x000fe200078e02a8 */
[----:B------:R-:W-:Y:S02]  /*25c90*/  ISETP.GE.U32.AND P4, PT, R94, 0x7ffffe3c, PT ;  /* 0x7ffffe3c5e00780c */ /* 0x000fe40003f86070 */
[----:B------:R-:W-:Y:S01]  /*25ca0*/  IADD3 R158, R235, 0x100000, RZ ;  /* 0x00100000eb9e7810 */ /* 0x000fe20007ffe0ff */
[----:B------:R1:W-:Y:S01]  /*25cb0*/  LDGSTS.E [R223+-0x59800], [R238.64], !P5 ;  /* 0xa6800000eedf7fae */ /* 0x0003e2000e921848 */
[----:B------:R-:W-:-:S03]  /*25cc0*/  IADD3 R222, R95, -0x151, RZ ;  /* 0xfffffeaf5fde7810 */ /* 0x000fc60007ffe0ff */
[----:B------:R1:W-:Y:S01]  /*25cd0*/  STL.64 [R1+0x240], R206 ;  /* 0x000240ce01007387 */ /* 0x0003e20000100a00 */
[----:B------:R-:W-:-:S03]  /*25ce0*/  ISETP.GE.U32.AND P5, PT, R222, 0x7ffffe30, PT ;  /* 0x7ffffe30de00780c */ /* 0x000fc60003fa6070 */
[----:B------:R1:W-:Y:S01]  /*25cf0*/  LDGSTS.E [R158+-0x59000], [R206.64], !P0 ;  /* 0xa7000000ce9e7fae */ /* 0x0003e2000c121848 */
[----:B------:R-:W-:-:S03]  /*25d00*/  IADD3 R94, R95, -0x14d, RZ ;  /* 0xfffffeb35f5e7810 */ /* 0x000fc60007ffe0ff */
[----:B------:R1:W-:Y:S04]  /*25d10*/  STL.64 [R1+0x250], R168 ;  /* 0x000250a801007387 */ /* 0x0003e80000100a00 */
[----:B------:R1:W-:Y:S02]  /*25d20*/  LDGSTS.E [R3+-0x58800], [R168.64], !P2 ;  /* 0xa7800000a8037fae */ /* 0x0003e4000d121848 */
[----:B-1----:R-:W-:Y:S01]  /*25d30*/  IADD3 R206, R235, 0x100000, RZ ;  /* 0x00100000ebce7810 */ /* 0x002fe20007ffe0ff */
[----:B------:R-:W-:Y:S01]  /*25d40*/  IMAD.WIDE R222, R0, 0x4, R108 ;  /* 0x0000000400de7825 */ /* 0x000fe200078e026c */
[----:B------:R-:W-:Y:S02]  /*25d50*/  ISETP.GE.U32.AND P3, PT, R94, 0x7ffffe34, PT ;  /* 0x7ffffe345e00780c */ /* 0x000fe40003f66070 */
[----:B------:R-:W-:-:S02]  /*25d60*/  IADD3 R158, R95, -0x15d, RZ ;  /* 0xfffffea35f9e7810 */ /* 0x000fc40007ffe0ff */
[----:B------:R1:W-:Y:S04]  /*25d70*/  LDGSTS.E [R206+-0x58000], [R222.64], !P1 ;  /* 0xa8000000dece7fae */ /* 0x0003e8000c921848 */
[----:B------:R-:W3:Y:S04]  /*25d80*/  LDL.LU.64 R168, [R1+0xcb0] ;  /* 0x000cb00001a87983 */ /* 0x000ee80000300a00 */
[----:B------:R-:W3:Y:S04]  /*25d90*/  LDL.LU.64 R108, [R1+0xca0] ;  /* 0x000ca000016c7983 */ /* 0x000ee80000300a00 */
[----:B------:R1:W-:Y:S01]  /*25da0*/  STL.64 [R1+0x258], R222 ;  /* 0x000258de01007387 */ /* 0x0003e20000100a00 */
[----:B------:R-:W-:-:S02]  /*25db0*/  ISETP.GE.U32.AND P1, PT, R158, 0x7ffffe24, PT ;  /* 0x7ffffe249e00780c */ /* 0x000fc40003f26070 */
[C---:B------:R-:W-:Y:S02]  /*25dc0*/  IADD3 R158, R235.reuse, 0x100000, RZ ;  /* 0x00100000eb9e7810 */ /* 0x040fe40007ffe0ff */
[----:B-1----:R-:W-:Y:S01]  /*25dd0*/  IADD3 R223, R235, 0x100000, RZ ;  /* 0x00100000ebdf7810 */ /* 0x002fe20007ffe0ff */
[----:B--2---:R-:W-:-:S05]  /*25de0*/  IMAD.WIDE R204, R0, 0x4, R204 ;  /* 0x0000000400cc7825 */ /* 0x004fca00078e02cc */
[----:B------:R1:W-:Y:S04]  /*25df0*/  STL.64 [R1+0x260], R204 ;  /* 0x000260cc01007387 */ /* 0x0003e80000100a00 */
[----:B------:R1:W-:Y:S01]  /*25e00*/  LDGSTS.E [R3+-0x57800], [R204.64], !P4 ;  /* 0xa8800000cc037fae */ /* 0x0003e2000e121848 */
[----:B------:R-:W-:-:S03]  /*25e10*/  IMAD.WIDE R238, R0, 0x4, R220 ;  /* 0x0000000400ee7825 */ /* 0x000fc600078e02dc */
[----:B-1----:R-:W2:Y:S04]  /*25e20*/  LDL.LU.64 R204, [R1+0xc90] ;  /* 0x000c900001cc7983 */ /* 0x002ea80000300a00 */
[----:B------:R-:W2:Y:S01]  /*25e30*/  LDL.LU.64 R220, [R1+0xc80] ;  /* 0x000c800001dc7983 */ /* 0x000ea20000300a00 */
[----:B----4-:R-:W-:-:S03]  /*25e40*/  IMAD.WIDE R206, R0, 0x4, R106 ;  /* 0x0000000400ce7825 */ /* 0x010fc600078e026a */
[----:B------:R-:W-:Y:S04]  /*25e50*/  STL.64 [R1+0x270], R238 ;  /* 0x000270ee01007387 */ /* 0x000fe80000100a00 */
[----:B------:R-:W4:Y:S01]  /*25e60*/  LDL.LU.64 R106, [R1+0xc70] ;  /* 0x000c7000016a7983 */ /* 0x000f220000300a00 */
[----:B---3--:R-:W-:-:S03]  /*25e70*/  IMAD.WIDE R124, R0, 0x4, R124 ;  /* 0x00000004007c7825 */ /* 0x008fc600078e027c */
[----:B------:R1:W-:Y:S04]  /*25e80*/  LDGSTS.E [R223+-0x57000], [R238.64], !P6 ;  /* 0xa9000000eedf7fae */ /* 0x0003e8000f121848 */
[----:B------:R-:W-:Y:S04]  /*25e90*/  STL.64 [R1+0x278], R206 ;  /* 0x000278ce01007387 */ /* 0x000fe80000100a00 */
[----:B------:R3:W-:Y:S04]  /*25ea0*/  LDGSTS.E [R158+-0x56800], [R206.64], !P3 ;  /* 0xa9800000ce9e7fae */ /* 0x0007e8000d921848 */
[----:B------:R1:W-:Y:S04]  /*25eb0*/  STL.64 [R1+0x2f8], R124 ;  /* 0x0002f87c01007387 */ /* 0x0003e80000100a00 */
[----:B------:R1:W-:Y:S04]  /*25ec0*/  LDGSTS.E [R3+-0x56000], [R124.64], !P5 ;  /* 0xaa0000007c037fae */ /* 0x0003e8000e921848 */
[----:B-1----:R-:W4:Y:S01]  /*25ed0*/  LDL.LU.64 R124, [R1+0xc60] ;  /* 0x000c6000017c7983 */ /* 0x002f220000300a00 */
[----:B------:R-:W-:-:S04]  /*25ee0*/  IADD3 R94, R95, -0x155, RZ ;  /* 0xfffffeab5f5e7810 */ /* 0x000fc80007ffe0ff */
[----:B------:R-:W-:Y:S02]  /*25ef0*/  ISETP.GE.U32.AND P0, PT, R94, 0x7ffffe2c, PT ;  /* 0x7ffffe2c5e00780c */ /* 0x000fe40003f06070 */
[C---:B------:R-:W-:Y:S02]  /*25f00*/  IADD3 R94, R95.reuse, -0x159, RZ ;  /* 0xfffffea75f5e7810 */ /* 0x040fe40007ffe0ff */
[----:B------:R-:W-:Y:S02]  /*25f10*/  IADD3 R222, R95, -0x165, RZ ;  /* 0xfffffe9b5fde7810 */ /* 0x000fe40007ffe0ff */
[----:B------:R-:W-:Y:S02]  /*25f20*/  ISETP.GE.U32.AND P2, PT, R94, 0x7ffffe28, PT ;  /* 0x7ffffe285e00780c */ /* 0x000fe40003f46070 */
[----:B------:R-:W-:Y:S02]  /*25f30*/  ISETP.GE.U32.AND P6, PT, R222, 0x7ffffe1c, PT ;  /* 0x7ffffe1cde00780c */ /* 0x000fe40003fc6070 */
[----:B---3--:R-:W-:-:S02]  /*25f40*/  IADD3 R206, R235, 0x100000, RZ ;  /* 0x00100000ebce7810 */ /* 0x008fc40007ffe0ff */
[C---:B------:R-:W-:Y:S01]  /*25f50*/  IADD3 R94, R95.reuse, -0x161, RZ ;  /* 0xfffffe9f5f5e7810 */ /* 0x040fe20007ffe0ff */
[C---:B------:R-:W-:Y:S02]  /*25f60*/  IMAD.WIDE R222, R0.reuse, 0x4, R168 ;  /* 0x0000000400de7825 */ /* 0x040fe400078e02a8 */
[----:B------:R-:W3:Y:S02]  /*25f70*/  LDL.LU.64 R168, [R1+0xc50] ;  /* 0x000c500001a87983 */ /* 0x000ee40000300a00 */
[----:B------:R-:W-:Y:S01]  /*25f80*/  IMAD.WIDE R108, R0, 0x4, R108 ;  /* 0x00000004006c7825 */ /* 0x000fe200078e026c */
[----:B------:R-:W-:Y:S01]  /*25f90*/  ISETP.GE.U32.AND P4, PT, R94, 0x7ffffe20, PT ;  /* 0x7ffffe205e00780c */ /* 0x000fe20003f86070 */
[----:B------:R1:W-:Y:S01]  /*25fa0*/  STL.64 [R1+0x2f0], R222 ;  /* 0x0002f0de01007387 */ /* 0x0003e20000100a00 */
[----:B------:R-:W-:-:S03]  /*25fb0*/  IADD3 R158, R95, -0x171, RZ ;  /* 0xfffffe8f5f9e7810 */ /* 0x000fc60007ffe0ff */
[----:B------:R1:W-:Y:S04]  /*25fc0*/  LDGSTS.E [R206+-0x55800], [R222.64], !P0 ;  /* 0xaa800000dece7fae */ /* 0x0003e8000c121848 */
[----:B------:R1:W-:Y:S04]  /*25fd0*/  STL.64 [R1+0x2e0], R108 ;  /* 0x0002e06c01007387 */ /* 0x0003e80000100a00 */
[----:B------:R1:W-:Y:S01]  /*25fe0*/  LDGSTS.E [R3+-0x55000], [R108.64], !P2 ;  /* 0xab0000006c037fae */ /* 0x0003e2000d121848 */
[----:B------:R-:W-:Y:S02]  /*25ff0*/  ISETP.GE.U32.AND P0, PT, R158, 0x7ffffe10, PT ;  /* 0x7ffffe109e00780c */ /* 0x000fe40003f06070 */
[----:B------:R-:W-:-:S02]  /*26000*/  IADD3 R158, R235, 0x100000, RZ ;  /* 0x00100000eb9e7810 */ /* 0x000fc40007ffe0ff */
[----:B-1----:R-:W-:Y:S01]  /*26010*/  IADD3 R223, R235, 0x100000, RZ ;  /* 0x00100000ebdf7810 */ /* 0x002fe20007ffe0ff */
[----:B------:R-:W3:Y:S01]  /*26020*/  LDL.LU.64 R108, [R1+0xc40] ;  /* 0x000c4000016c7983 */ /* 0x000ee20000300a00 */
[----:B------:R-:W-:Y:S01]  /*26030*/  IADD3 R222, R95, -0x179, RZ ;  /* 0xfffffe875fde7810 */ /* 0x000fe20007ffe0ff */
[C---:B--2---:R-:W-:Y:S02]  /*26040*/  IMAD.WIDE R238, R0.reuse, 0x4, R204 ;  /* 0x0000000400ee7825 */ /* 0x044fe400078e02cc */
[----:B------:R-:W2:Y:S02]  /*26050*/  LDL.LU.64 R204, [R1+0xc30] ;  /* 0x000c300001cc7983 */ /* 0x000ea40000300a00 */
[C---:B------:R-:W-:Y:S02]  /*26060*/  IMAD.WIDE R220, R0.reuse, 0x4, R220 ;  /* 0x0000000400dc7825 */ /* 0x040fe400078e02dc */
[----:B------:R-:W-:Y:S04]  /*26070*/  STL.64 [R1+0x2d8], R238 ;  /* 0x0002d8ee01007387 */ /* 0x000fe80000100a00 */
[----:B------:R1:W-:Y:S01]  /*26080*/  LDGSTS.E [R223+-0x54800], [R238.64], !P1 ;  /* 0xab800000eedf7fae */ /* 0x0003e2000c921848 */
[----:B----4-:R-:W-:-:S03]  /*26090*/  IMAD.WIDE R206, R0, 0x4, R106 ;  /* 0x0000000400ce7825 */ /* 0x010fc600078e026a */
[----:B------:R-:W4:Y:S01]  /*260a0*/  LDL.LU.64 R106, [R1+0xc20] ;  /* 0x000c2000016a7983 */ /* 0x000f220000300a00 */
[----:B------:R-:W-:-:S03]  /*260b0*/  ISETP.GE.U32.AND P1, PT, R222, 0x7ffffe08, PT ;  /* 0x7ffffe08de00780c */ /* 0x000fc60003f26070 */
[----:B------:R1:W-:Y:S04]  /*260c0*/  STL.64 [R1+0x2d0], R220 ;  /* 0x0002d0dc01007387 */ /* 0x0003e80000100a00 */
[----:B------:R1:W-:Y:S04]  /*260d0*/  STL.64 [R1+0x2c0], R206 ;  /* 0x0002c0ce01007387 */ /* 0x0003e80000100a00 */
[----:B------:R1:W-:Y:S01]  /*260e0*/  LDGSTS.E [R158+-0x54000], [R220.64], !P4 ;  /* 0xac000000dc9e7fae */ /* 0x0003e2000e121848 */
[----:B------:R-:W-:-:S03]  /*260f0*/  IADD3 R94, R95, -0x169, RZ ;  /* 0xfffffe975f5e7810 */ /* 0x000fc60007ffe0ff */
[----:B------:R1:W-:Y:S04]  /*26100*/  LDGSTS.E [R3+-0x53800], [R206.64], !P6 ;  /* 0xac800000ce037fae */ /* 0x0003e8000f121848 */
[----:B-1----:R-:W4:Y:S01]  /*26110*/  LDL.LU.64 R220, [R1+0xc10] ;  /* 0x000c100001dc7983 */ /* 0x002f220000300a00 */
[----:B------:R-:W-:-:S03]  /*26120*/  IMAD.WIDE R222, R0, 0x4, R124 ;  /* 0x0000000400de7825 */ /* 0x000fc600078e027c */
[----:B------:R-:W4:Y:S01]  /*26130*/  LDL.LU.64 R124, [R1+0xe60] ;  /* 0x000e6000017c7983 */ /* 0x000f220000300a00 */
[----:B------:R-:W-:Y:S02]  /*26140*/  ISETP.GE.U32.AND P3, PT, R94, 0x7ffffe18, PT ;  /* 0x7ffffe185e00780c */ /* 0x000fe40003f66070 */
[----:B------:R-:W-:-:S04]  /*26150*/  IADD3 R94, R95, -0x16d, RZ ;  /* 0xfffffe935f5e7810 */ /* 0x000fc80007ffe0ff */
[----:B------:R-:W-:Y:S02]  /*26160*/  ISETP.GE.U32.AND P5, PT, R94, 0x7ffffe14, PT ;  /* 0x7ffffe145e00780c */ /* 0x000fe40003fa6070 */
[----:B------:R-:W-:Y:S02]  /*26170*/  IADD3 R94, R95, -0x175, RZ ;  /* 0xfffffe8b5f5e7810 */ /* 0x000fe40007ffe0ff */
[----:B------:R-:W-:Y:S02]  /*26180*/  IADD3 R206, R235, 0x100000, RZ ;  /* 0x00100000ebce7810 */ /* 0x000fe40007ffe0ff */
[----:B------:R-:W-:Y:S02]  /*26190*/  ISETP.GE.U32.AND P2, PT, R94, 0x7ffffe0c, PT ;  /* 0x7ffffe0c5e00780c */ /* 0x000fe40003f46070 */
[C---:B------:R-:W-:Y:S01]  /*261a0*/  IADD3 R94, R95.reuse, -0x17d, RZ ;  /* 0xfffffe835f5e7810 */ /* 0x040fe20007ffe0ff */
[----:B------:R1:W-:Y:S01]  /*261b0*/  STL.64 [R1+0x2b8], R222 ;  /* 0x0002b8de01007387 */ /* 0x0003e20000100a00 */
[----:B------:R-:W-:-:S03]  /*261c0*/  IADD3 R158, R95, -0x106, RZ ;  /* 0xfffffefa5f9e7810 */ /* 0x000fc60007ffe0ff */
[----:B------:R1:W-:Y:S01]  /*261d0*/  LDGSTS.E [R206+-0x53000], [R222.64], !P3 ;  /* 0xad000000dece7fae */ /* 0x0003e2000d921848 */
[----:B---3--:R-:W-:Y:S01]  /*261e0*/  IMAD.WIDE R168, R0, 0x4, R168 ;  /* 0x0000000400a87825 */ /* 0x008fe200078e02a8 */
[----:B------:R-:W-:Y:S02]  /*261f0*/  ISETP.GE.U32.AND P4, PT, R94, 0x7ffffe04, PT ;  /* 0x7ffffe045e00780c */ /* 0x000fe40003f86070 */
[----:B------:R-:W-:Y:S02]  /*26200*/  IADD3 R94, R95, -0x102, RZ ;  /* 0xfffffefe5f5e7810 */ /* 0x000fe40007ffe0ff */
[----:B------:R3:W-:Y:S04]  /*26210*/  STL.64 [R1+0x2b0], R168 ;  /* 0x0002b0a801007387 */ /* 0x0007e80000100a00 */
[----:B------:R3:W-:Y:S01]  /*26220*/  LDGSTS.E [R3+-0x52800], [R168.64], !P5 ;  /* 0xad800000a8037fae */ /* 0x0007e2000e921848 */
[----:B------:R-:W-:-:S02]  /*26230*/  ISETP.GE.U32.AND P3, PT, R158, 0x7ffffe7b, PT ;  /* 0x7ffffe7b9e00780c */ /* 0x000fc40003f66070 */
[C---:B-1----:R-:W-:Y:S02]  /*26240*/  IADD3 R223, R235.reuse, 0x100000, RZ ;  /* 0x00100000ebdf7810 */ /* 0x042fe40007ffe0ff */
[----:B------:R-:W-:Y:S02]  /*26250*/  ISETP.GE.U32.AND P6, PT, R94, 0x7ffffe7f, PT ;  /* 0x7ffffe7f5e00780c */ /* 0x000fe40003fc6070 */
[----:B------:R-:W-:Y:S01]  /*26260*/  IADD3 R158, R235, 0x100000, RZ ;  /* 0x00100000eb9e7810 */ /* 0x000fe20007ffe0ff */
[----:B---3--:R-:W3:Y:S01]  /*26270*/  LDL.LU.64 R168, [R1+0xe40] ;  /* 0x000e400001a87983 */ /* 0x008ee20000300a00 */
[----:B------:R-:W-:-:S03]  /*26280*/  IMAD.WIDE R238, R0, 0x4, R108 ;  /* 0x0000000400ee7825 */ /* 0x000fc600078e026c */
[----:B------:R-:W3:Y:S04]  /*26290*/  LDL.LU.64 R108, [R1+0xe20] ;  /* 0x000e2000016c7983 */ /* 0x000ee80000300a00 */
[----:B------:R1:W-:Y:S04]  /*262a0*/  STL.64 [R1+0x2a0], R238 ;  /* 0x0002a0ee01007387 */ /* 0x0003e80000100a00 */
[----:B------:R1:W-:Y:S01]  /*262b0*/  LDGSTS.E [R223+-0x52000], [R238.64], !P0 ;  /* 0xae000000eedf7fae */ /* 0x0003e2000c121848 */
[----:B--2---:R-:W-:-:S03]  /*262c0*/  IMAD.WIDE R206, R0, 0x4, R204 ;  /* 0x0000000400ce7825 */ /* 0x004fc600078e02cc */
[----:B------:R-:W2:Y:S04]  /*262d0*/  LDL.LU.64 R204, [R1+0xe08] ;  /* 0x000e080001cc7983 */ /* 0x000ea80000300a00 */
[----:B------:R4:W-:Y:S04]  /*262e0*/  STL.64 [R1+0x298], R206 ;  /* 0x000298ce01007387 */ /* 0x0009e80000100a00 */
[----:B-1----:R-:W2:Y:S01]  /*262f0*/  LDL.LU.64 R238, [R1+0x18a8] ;  /* 0x0018a80001ee7983 */ /* 0x002ea20000300a00 */
[----:B----4-:R-:W-:-:S03]  /*26300*/  IMAD.WIDE R106, R0, 0x4, R106 ;  /* 0x00000004006a7825 */ /* 0x010fc600078e026a */
[----:B------:R1:W-:Y:S04]  /*26310*/  LDGSTS.E [R158+-0x51800], [R206.64], !P2 ;  /* 0xae800000ce9e7fae */ /* 0x0003e8000d121848 */
[----:B------:R4:W-:Y:S04]  /*26320*/  STL.64 [R1+0x290], R106 ;  /* 0x0002906a01007387 */ /* 0x0009e80000100a00 */
[----:B------:R4:W-:Y:S01]  /*26330*/  LDGSTS.E [R3+-0x51000], [R106.64], !P1 ;  /* 0xaf0000006a037fae */ /* 0x0009e2000c921848 */
[----:B-1----:R-:W-:-:S03]  /*26340*/  IADD3 R206, R235, 0x100000, RZ ;  /* 0x00100000ebce7810 */ /* 0x002fc60007ffe0ff */
[----:B----4-:R-:W4:Y:S01]  /*26350*/  LDL.LU.64 R106, [R1+0xdf0] ;  /* 0x000df000016a7983 */ /* 0x010f220000300a00 */
[----:B------:R-:W-:Y:S01]  /*26360*/  IADD3 R3, R123, 0x100000, RZ ;  /* 0x001000007b037810 */ /* 0x000fe20007ffe0ff */
[C---:B------:R-:W-:Y:S02]  /*26370*/  IMAD.WIDE R220, R0.reuse, 0x4, R220 ;  /* 0x0000000400dc7825 */ /* 0x040fe400078e02dc */
[----:B------:R-:W4:Y:S02]  /*26380*/  LDL.LU.64 R234, [R1+0xdd8] ;  /* 0x000dd80001ea7983 */ /* 0x000f240000300a00 */
[----:B------:R-:W-:Y:S02]  /*26390*/  IMAD.WIDE R124, R0, 0x4, R124 ;  /* 0x00000004007c7825 */ /* 0x000fe400078e027c */
[----:B------:R-:W-:Y:S04]  /*263a0*/  STL.64 [R1+0x280], R220 ;  /* 0x000280dc01007387 */ /* 0x000fe80000100a00 */
[----:B------:R1:W-:Y:S04]  /*263b0*/  LDGSTS.E [R206+-0x50800], [R220.64], !P4 ;  /* 0xaf800000dcce7fae */ /* 0x0003e8000e121848 */
[----:B------:R1:W-:Y:S04]  /*263c0*/  STL.64 [R1+0x300], R124 ;  /* 0x0003007c01007387 */ /* 0x0003e80000100a00 */
[----:B------:R1:W-:Y:S04]  /*263d0*/  LDGSTS.E [R3+-0x5fe00], [R124.64], !P6 ;  /* 0xa02000007c037fae */ /* 0x0003e8000f121848 */
[----:B-1----:R-:W4:Y:S01]  /*263e0*/  LDL.LU.64 R124, [R1+0xdc0] ;  /* 0x000dc000017c7983 */ /* 0x002f220000300a00 */
[----:B------:R-:W-:-:S02]  /*263f0*/  IADD3 R94, R95, -0x10a, RZ ;  /* 0xfffffef65f5e7810 */ /* 0x000fc40007ffe0ff */
[C---:B------:R-:W-:Y:S02]  /*26400*/  IADD3 R222, R95.reuse, -0x10e, RZ ;  /* 0xfffffef25fde7810 */ /* 0x040fe40007ffe0ff */
[----:B------:R-:W-:Y:S02]  /*26410*/  ISETP.GE.U32.AND P5, PT, R94, 0x7ffffe77, PT ;  /* 0x7ffffe775e00780c */ /* 0x000fe40003fa6070 */
[----:B------:R-:W-:Y:S02]  /*26420*/  ISETP.GE.U32.AND P0, PT, R222, 0x7ffffe73, PT ;  /* 0x7ffffe73de00780c */ /* 0x000fe40003f06070 */
[C---:B------:R-:W-:Y:S02]  /*26430*/  IADD3 R158, R95.reuse, -0x11a, RZ ;  /* 0xfffffee65f9e7810 */ /* 0x040fe40007ffe0ff */
[----:B------:R-:W-:Y:S02]  /*26440*/  IADD3 R94, R95, -0x112, RZ ;  /* 0xfffffeee5f5e7810 */ /* 0x000fe40007ffe0ff */
[----:B------:R-:W-:-:S02]  /*26450*/  ISETP.GE.U32.AND P4, PT, R158, 0x7ffffe67, PT ;  /* 0x7ffffe679e00780c */ /* 0x000fc40003f86070 */
[C---:B------:R-:W-:Y:S01]  /*26460*/  IADD3 R221, R123.reuse, 0x100000, RZ ;  /* 0x001000007bdd7810 */ /* 0x040fe20007ffe0ff */
[----:B---3--:R-:W-:Y:S01]  /*26470*/  IMAD.WIDE R222, R0, 0x4, R168 ;  /* 0x0000000400de7825 */ /* 0x008fe200078e02a8 */
[----:B------:R-:W-:Y:S01]  /*26480*/  ISETP.GE.U32.AND P2, PT, R94, 0x7ffffe6f, PT ;  /* 0x7ffffe6f5e00780c */ /* 0x000fe20003f46070 */
[----:B------:R-:W3:Y:S01]  /*26490*/  LDL.LU.64 R168, [R1+0xda8] ;  /* 0x000da80001a87983 */ /* 0x000ee20000300a00 */
[----:B------:R-:W-:-:S03]  /*264a0*/  IADD3 R158, R123, 0x100000, RZ ;  /* 0x001000007b9e7810 */ /* 0x000fc60007ffe0ff */
[----:B------:R-:W-:Y:S01]  /*264b0*/  STL.64 [R1+0x310], R222 ;  /* 0x000310de01007387 */ /* 0x000fe20000100a00 */
[----:B------:R-:W-:Y:S01]  /*264c0*/  IMAD.WIDE R206, R0, 0x4, R108 ;  /* 0x0000000400ce7825 */ /* 0x000fe200078e026c */
[----:B------:R-:W-:Y:S02]  /*264d0*/  IADD3 R220, R95, -0x122, RZ ;  /* 0xfffffede5fdc7810 */ /* 0x000fe40007ffe0ff */
[----:B------:R-:W3:Y:S04]  /*264e0*/  LDL.LU.64 R108, [R1+0xd90] ;  /* 0x000d9000016c7983 */ /* 0x000ee80000300a00 */
[----:B------:R4:W-:Y:S01]  /*264f0*/  LDGSTS.E [R221+-0x5f600], [R222.64], !P3 ;  /* 0xa0a00000dedd7fae */ /* 0x0009e2000d921848 */
[----:B------:R-:W-:-:S03]  /*26500*/  ISETP.GE.U32.AND P3, PT, R220, 0x7ffffe5f, PT ;  /* 0x7ffffe5fdc00780c */ /* 0x000fc60003f66070 */
[----:B------:R-:W-:Y:S01]  /*26510*/  STL.64 [R1+0x318], R206 ;  /* 0x000318ce01007387 */ /* 0x000fe20000100a00 */
[----:B------:R-:W-:-:S03]  /*26520*/  IADD3 R220, R123, 0x100000, RZ ;  /* 0x001000007bdc7810 */ /* 0x000fc60007ffe0ff */
[----:B------:R1:W-:Y:S01]  /*26530*/  LDGSTS.E [R158+-0x5ee00], [R206.64], !P5 ;  /* 0xa1200000ce9e7fae */ /* 0x0003e2000e921848 */
[----:B--2---:R-:W-:-:S05]  /*26540*/  IMAD.WIDE R204, R0, 0x4, R204 ;  /* 0x0000000400cc7825 */ /* 0x004fca00078e02cc */
[----:B------:R2:W-:Y:S04]  /*26550*/  STL.64 [R1+0x348], R204 ;  /* 0x000348cc01007387 */ /* 0x0005e80000100a00 */
[----:B------:R2:W-:Y:S04]  /*26560*/  LDGSTS.E [R3+-0x5e600], [R204.64], !P0 ;  /* 0xa1a00000cc037fae */ /* 0x0005e8000c121848 */
[----:B--2---:R-:W2:Y:S01]  /*26570*/  LDL.LU.64 R204, [R1+0xd78] ;  /* 0x000d780001cc7983 */ /* 0x004ea20000300a00 */
[----:B----4-:R-:W-:-:S03]  /*26580*/  IMAD.WIDE R222, R0, 0x4, R106 ;  /* 0x0000000400de7825 */ /* 0x010fc600078e026a */
[----:B------:R-:W4:Y:S01]  /*26590*/  LDL.LU.64 R106, [R1+0xd60] ;  /* 0x000d6000016a7983 */ /* 0x000f220000300a00 */
[----:B-1----:R-:W-:-:S03]  /*265a0*/  IMAD.WIDE R206, R0, 0x4, R234 ;  /* 0x0000000400ce7825 */ /* 0x002fc600078e02ea */
[----:B------:R1:W-:Y:S04]  /*265b0*/  STL.64 [R1+0x358], R222 ;  /* 0x000358de01007387 */ /* 0x0003e80000100a00 */
[----:B------:R1:W-:Y:S04]  /*265c0*/  LDGSTS.E [R220+-0x5de00], [R222.64], !P2 ;  /* 0xa2200000dedc7fae */ /* 0x0003e8000d121848 */
[----:B------:R3:W-:Y:S04]  /*265d0*/  STL.64 [R1+0x368], R206 ;  /* 0x000368ce01007387 */ /* 0x0007e80000100a00 */
[----:B------:R-:W4:Y:S04]  /*265e0*/  LDL.LU.64 R234, [R1+0xd48] ;  /* 0x000d480001ea7983 */ /* 0x000f280000300a00 */
[----:B-1----:R-:W4:Y:S01]  /*265f0*/  LDL.LU.64 R220, [R1+0xd38] ;  /* 0x000d380001dc7983 */ /* 0x002f220000300a00 */
[----:B------:R-:W-:-:S05]  /*26600*/  IMAD.WIDE R222, R0, 0x4, R124 ;  /* 0x0000000400de7825 */ /* 0x000fca00078e027c */
[----:B------:R-:W-:Y:S04]  /*26610*/  STL.64 [R1+0x378], R222 ;  /* 0x000378de01007387 */ /* 0x000fe80000100a00 */
[----:B------:R-:W4:Y:S01]  /*26620*/  LDL.LU.64 R124, [R1+0xd28] ;  /* 0x000d2800017c7983 */ /* 0x000f220000300a00 */
[----:B------:R-:W-:-:S04]  /*26630*/  IADD3 R94, R95, -0x116, RZ ;  /* 0xfffffeea5f5e7810 */ /* 0x000fc80007ffe0ff */
[----:B------:R-:W-:Y:S02]  /*26640*/  ISETP.GE.U32.AND P1, PT, R94, 0x7ffffe6b, PT ;  /* 0x7ffffe6b5e00780c */ /* 0x000fe40003f26070 */
[----:B------:R-:W-:-:S04]  /*26650*/  IADD3 R94, R95, -0x11e, RZ ;  /* 0xfffffee25f5e7810 */ /* 0x000fc80007ffe0ff */
[----:B------:R-:W-:Y:S02]  /*26660*/  ISETP.GE.U32.AND P6, PT, R94, 0x7ffffe63, PT ;  /* 0x7ffffe635e00780c */ /* 0x000fe40003fc6070 */
[C---:B------:R-:W-:Y:S02]  /*26670*/  IADD3 R158, R95.reuse, -0x12e, RZ ;  /* 0xfffffed25f9e7810 */ /* 0x040fe40007ffe0ff */
[----:B------:R-:W-:Y:S01]  /*26680*/  IADD3 R94, R95, -0x126, RZ ;  /* 0xfffffeda5f5e7810 */ /* 0x000fe20007ffe0ff */
[----:B---3--:R-:W-:Y:S01]  /*26690*/  IMAD.WIDE R168, R0, 0x4, R168 ;  /* 0x0000000400a87825 */ /* 0x008fe200078e02a8 */
[----:B------:R-:W-:Y:S01]  /*266a0*/  ISETP.GE.U32.AND P2, PT, R158, 0x7ffffe53, PT ;  /* 0x7ffffe539e00780c */ /* 0x000fe20003f46070 */
[----:B------:R1:W-:Y:S01]  /*266b0*/  LDGSTS.E [R3+-0x5d600], [R206.64], !P1 ;  /* 0xa2a00000ce037fae */ /* 0x0003e2000c921848 */
[----:B------:R-:W-:Y:S02]  /*266c0*/  ISETP.GE.U32.AND P5, PT, R94, 0x7ffffe5b, PT ;  /* 0x7ffffe5b5e00780c */ /* 0x000fe40003fa6070 */
[----:B------:R-:W-:Y:S01]  /*266d0*/  IADD3 R158, R123, 0x100000, RZ ;  /* 0x001000007b9e7810 */ /* 0x000fe20007ffe0ff */
[----:B------:R-:W-:Y:S01]  /*266e0*/  IMAD.WIDE R108, R0, 0x4, R108 ;  /* 0x00000004006c7825 */ /* 0x000fe200078e026c */
[----:B------:R-:W-:Y:S01]  /*266f0*/  IADD3 R94, R95, -0x12a, RZ ;  /* 0xfffffed65f5e7810 */ /* 0x000fe20007ffe0ff */
[----:B------:R3:W-:Y:S01]  /*26700*/  STL.64 [R1+0x388], R168 ;  /* 0x000388a801007387 */ /* 0x0007e20000100a00 */
[----:B-1----:R-:W-:-:S02]  /*26710*/  IADD3 R207, R123, 0x100000, RZ ;  /* 0x001000007bcf7810 */ /* 0x002fc40007ffe0ff */
[----:B------:R-:W-:Y:S01]  /*26720*/  IADD3 R206, R95, -0x136, RZ ;  /* 0xfffffeca5fce7810 */ /* 0x000fe20007ffe0ff */
[----:B------:R1:W-:Y:S01]  /*26730*/  STL.64 [R1+0x3a0], R108 ;  /* 0x0003a06c01007387 */ /* 0x0003e20000100a00 */
[----:B------:R-:W-:-:S03]  /*26740*/  ISETP.GE.U32.AND P0, PT, R94, 0x7ffffe57, PT ;  /* 0x7ffffe575e00780c */ /* 0x000fc60003f06070 */
[----:B------:R2:W-:Y:S01]  /*26750*/  LDGSTS.E [R207+-0x5ce00], [R222.64], !P4 ;  /* 0xa3200000decf7fae */ /* 0x0005e2000e121848 */
[----:B------:R-:W-:-:S03]  /*26760*/  ISETP.GE.U32.AND P4, PT, R206, 0x7ffffe4b, PT ;  /* 0x7ffffe4bce00780c */ /* 0x000fc60003f86070 */
[----:B------:R3:W-:Y:S04]  /*26770*/  LDGSTS.E [R158+-0x5c600], [R168.64], !P6 ;  /* 0xa3a00000a89e7fae */ /* 0x0007e8000f121848 */
[----:B------:R1:W-:Y:S01]  /*26780*/  LDGSTS.E [R3+-0x5be00], [R108.64], !P3 ;  /* 0xa42000006c037fae */ /* 0x0003e2000d921848 */
[----:B---3--:R-:W-:-:S03]  /*26790*/  IADD3 R168, R123, 0x100000, RZ ;  /* 0x001000007ba87810 */ /* 0x008fc60007ffe0ff */
[----:B-1----:R-:W3:Y:S01]  /*267a0*/  LDL.LU.64 R108, [R1+0xd18] ;  /* 0x000d1800016c7983 */ /* 0x002ee20000300a00 */
[----:B--2---:R-:W-:-:S03]  /*267b0*/  IMAD.WIDE R206, R0, 0x4, R204 ;  /* 0x0000000400ce7825 */ /* 0x004fc600078e02cc */
[----:B------:R-:W2:Y:S04]  /*267c0*/  LDL.LU.64 R204, [R1+0xd08] ;  /* 0x000d080001cc7983 */ /* 0x000ea80000300a00 */
[----:B------:R-:W-:Y:S04]  /*267d0*/  STL.64 [R1+0x3b0], R206 ;  /* 0x0003b0ce01007387 */ /* 0x000fe80000100a00 */
[----:B------:R1:W-:Y:S01]  /*267e0*/  LDGSTS.E [R168+-0x5b600], [R206.64], !P5 ;  /* 0xa4a00000cea87fae */ /* 0x0003e2000e921848 */
[----:B----4-:R-:W-:-:S05]  /*267f0*/  IMAD.WIDE R106, R0, 0x4, R106 ;  /* 0x00000004006a7825 */ /* 0x010fca00078e026a */
[----:B------:R4:W-:Y:S04]  /*26800*/  STL.64 [R1+0x3c0], R106 ;  /* 0x0003c06a01007387 */ /* 0x0009e80000100a00 */
[----:B-1----:R-:W2:Y:S04]  /*26810*/  LDL.LU.64 R168, [R1+0xcf8] ;  /* 0x000cf80001a87983 */ /* 0x002ea80000300a00 */
[----:B------:R4:W-:Y:S01]  /*26820*/  LDGSTS.E [R3+-0x5ae00], [R106.64], !P0 ;  /* 0xa52000006a037fae */ /* 0x0009e2000c121848 */
[----:B------:R-:W-:-:S03]  /*26830*/  IMAD.WIDE R234, R0, 0x4, R234 ;  /* 0x0000000400ea7825 */ /* 0x000fc600078e02ea */
[----:B----4-:R-:W4:Y:S04]  /*26840*/  LDL.LU.64 R106, [R1+0xce8] ;  /* 0x000ce800016a7983 */ /* 0x010f280000300a00 */
[----:B------:R-:W-:Y:S01]  /*26850*/  STL.64 [R1+0x3d0], R234 ;  /* 0x0003d0ea01007387 */ /* 0x000fe20000100a00 */
[----:B------:R-:W-:-:S03]  /*26860*/  IMAD.WIDE R206, R0, 0x4, R124 ;  /* 0x0000000400ce7825 */ /* 0x000fc600078e027c */
[----:B------:R-:W4:Y:S01]  /*26870*/  LDL.LU.64 R124, [R1+0xcd8] ;  /* 0x000cd800017c7983 */ /* 0x000f220000300a00 */
[----:B------:R-:W-:-:S04]  /*26880*/  IADD3 R94, R95, -0x132, RZ ;  /* 0xfffffece5f5e7810 */ /* 0x000fc80007ffe0ff */
[----:B------:R-:W-:Y:S02]  /*26890*/  ISETP.GE.U32.AND P1, PT, R94, 0x7ffffe4f, PT ;  /* 0x7ffffe4f5e00780c */ /* 0x000fe40003f26070 */
[C---:B------:R-:W-:Y:S02]  /*268a0*/  IADD3 R94, R95.reuse, -0x13a, RZ ;  /* 0xfffffec65f5e7810 */ /* 0x040fe40007ffe0ff */
[C---:B------:R-:W-:Y:S02]  /*268b0*/  IADD3 R158, R95.reuse, -0x142, RZ ;  /* 0xfffffebe5f9e7810 */ /* 0x040fe40007ffe0ff */
[----:B------:R-:W-:Y:S02]  /*268c0*/  ISETP.GE.U32.AND P6, PT, R94, 0x7ffffe47, PT ;  /* 0x7ffffe475e00780c */ /* 0x000fe40003fc6070 */
[----:B------:R-:W-:Y:S01]  /*268d0*/  IADD3 R94, R95, -0x13e, RZ ;  /* 0xfffffec25f5e7810 */ /* 0x000fe20007ffe0ff */
[----:B------:R-:W-:Y:S01]  /*268e0*/  IMAD.WIDE R220, R0, 0x4, R220 ;  /* 0x0000000400dc7825 */ /* 0x000fe200078e02dc */
[----:B------:R-:W-:-:S02]  /*268f0*/  ISETP.GE.U32.AND P5, PT, R158, 0x7ffffe3f, PT ;  /* 0x7ffffe3f9e00780c */ /* 0x000fc40003fa6070 */
[C---:B------:R-:W-:Y:S02]  /*26900*/  IADD3 R223, R123.reuse, 0x100000, RZ ;  /* 0x001000007bdf7810 */ /* 0x040fe40007ffe0ff */
        /* <DEDUP_REMOVED lines=9> */
[----:B------:R1:W-:Y:S04]  /*269a0*/  LDGSTS.E [R3+-0x59600], [R206.64], !P4 ;  /* 0xa6a00000ce037fae */ /* 0x0003e8000e121848 */
[----:B-1----:R-:W4:Y:S01]  /*269b0*/  LDL.LU.64 R220, [R1+0xcc8] ;  /* 0x000cc80001dc7983 */ /* 0x002f220000300a00 */
[----:B------:R-:W-:Y:S02]  /*269c0*/  ISETP.GE.U32.AND P0, PT, R94, 0x7ffffe3b, PT ;  /* 0x7ffffe3b5e00780c */ /* 0x000fe40003f06070 */
[----:B------:R-:W-:Y:S01]  /*269d0*/  IADD3 R206, R123, 0x100000, RZ ;  /* 0x001000007bce7810 */ /* 0x000fe20007ffe0ff */
[----:B---3--:R-:W-:-:S02]  /*269e0*/  IMAD.WIDE R222, R0, 0x4, R108 ;  /* 0x0000000400de7825 */ /* 0x008fc400078e026c */
[----:B------:R-:W3:Y:S01]  /*269f0*/  LDL.LU.64 R108, [R1+0xcb8] ;  /* 0x000cb800016c7983 */ /* 0x000ee20000300a00 */
[----:B------:R-:W-:-:S03]  /*26a00*/  IADD3 R158, R95, -0x156, RZ ;  /* 0xfffffeaa5f9e7810 */ /* 0x000fc60007ffe0ff */
[----:B------:R1:W-:Y:S04]  /*26a10*/  STL.64 [R1+0x400], R222 ;  /* 0x000400de01007387 */ /* 0x0003e80000100a00 */
[----:B------:R1:W-:Y:S01]  /*26a20*/  LDGSTS.E [R206+-0x58e00], [R222.64], !P6 ;  /* 0xa7200000dece7fae */ /* 0x0003e2000f121848 */
[----:B------:R-:W-:Y:S02]  /*26a30*/  ISETP.GE.U32.AND P6, PT, R158, 0x7ffffe2b, PT ;  /* 0x7ffffe2b9e00780c */ /* 0x000fe40003fc6070 */
[C---:B------:R-:W-:Y:S02]  /*26a40*/  IADD3 R158, R123.reuse, 0x100000, RZ ;  /* 0x001000007b9e7810 */ /* 0x040fe40007ffe0ff */
[----:B-1----:R-:W-:Y:S01]  /*26a50*/  IADD3 R223, R123, 0x100000, RZ ;  /* 0x001000007bdf7810 */ /* 0x002fe20007ffe0ff */
[----:B--2---:R-:W-:-:S05]  /*26a60*/  IMAD.WIDE R204, R0, 0x4, R204 ;  /* 0x0000000400cc7825 */ /* 0x004fca00078e02cc */
[----:B------:R1:W-:Y:S04]  /*26a70*/  STL.64 [R1+0x410], R204 ;  /* 0x000410cc01007387 */ /* 0x0003e80000100a00 */
[----:B------:R1:W-:Y:S01]  /*26a80*/  LDGSTS.E [R3+-0x58600], [R204.64], !P3 ;  /* 0xa7a00000cc037fae */ /* 0x0003e2000d921848 */
[----:B------:R-:W-:-:S03]  /*26a90*/  IMAD.WIDE R234, R0, 0x4, R168 ;  /* 0x0000000400ea7825 */ /* 0x000fc600078e02a8 */
[----:B-1----:R-:W2:Y:S04]  /*26aa0*/  LDL.LU.64 R204, [R1+0xca8] ;  /* 0x000ca80001cc7983 */ /* 0x002ea80000300a00 */
[----:B------:R-:W2:Y:S04]  /*26ab0*/  LDL.LU.64 R168, [R1+0xc98] ;  /* 0x000c980001a87983 */ /* 0x000ea80000300a00 */
[----:B------:R-:W-:Y:S04]  /*26ac0*/  STL.64 [R1+0x420], R234 ;  /* 0x000420ea01007387 */ /* 0x000fe80000100a00 */
[----:B------:R1:W-:Y:S01]  /*26ad0*/  LDGSTS.E [R223+-0x57e00], [R234.64], !P5 ;  /* 0xa8200000eadf7fae */ /* 0x0003e2000e921848 */
[----:B----4-:R-:W-:-:S03]  /*26ae0*/  IMAD.WIDE R206, R0, 0x4, R106 ;  /* 0x0000000400ce7825 */ /* 0x010fc600078e026a */
[----:B------:R-:W4:Y:S04]  /*26af0*/  LDL.LU.64 R106, [R1+0xc88] ;  /* 0x000c8800016a7983 */ /* 0x000f280000300a00 */
[----:B------:R-:W-:Y:S04]  /*26b00*/  STL.64 [R1+0x430], R206 ;  /* 0x000430ce01007387 */ /* 0x000fe80000100a00 */
[----:B------:R1:W-:Y:S01]  /*26b10*/  LDGSTS.E [R158+-0x57600], [R206.64], !P0 ;  /* 0xa8a00000ce9e7fae */ /* 0x0003e2000c121848 */
[----:B------:R-:W-:-:S05]  /*26b20*/  IMAD.WIDE R124, R0, 0x4, R124 ;  /* 0x00000004007c7825 */ /* 0x000fca00078e027c */
[----:B------:R1:W-:Y:S04]  /*26b30*/  STL.64 [R1+0x440], R124 ;  /* 0x0004407c01007387 */ /* 0x0003e80000100a00 */
[----:B------:R1:W-:Y:S04]  /*26b40*/  LDGSTS.E [R3+-0x56e00], [R124.64], !P2 ;  /* 0xa92000007c037fae */ /* 0x0003e8000d121848 */
[----:B-1----:R-:W4:Y:S04]  /*26b50*/  LDL.LU.64 R124, [R1+0xc78] ;  /* 0x000c7800017c7983 */ /* 0x002f280000300a00 */
[----:B------:R-:W4:Y:S01]  /*26b60*/  LDL.LU.64 R234, [R1+0xc68] ;  /* 0x000c680001ea7983 */ /* 0x000f220000300a00 */
[----:B------:R-:W-:-:S04]  /*26b70*/  IADD3 R94, R95, -0x14e, RZ ;  /* 0xfffffeb25f5e7810 */ /* 0x000fc80007ffe0ff */
[----:B------:R-:W-:Y:S02]  /*26b80*/  ISETP.GE.U32.AND P1, PT, R94, 0x7ffffe33, PT ;  /* 0x7ffffe335e00780c */ /* 0x000fe40003f26070 */
[----:B------:R-:W-:Y:S02]  /*26b90*/  IADD3 R94, R95, -0x152, RZ ;  /* 0xfffffeae5f5e7810 */ /* 0x000fe40007ffe0ff */
[----:B------:R-:W-:Y:S02]  /*26ba0*/  IADD3 R206, R123, 0x100000, RZ ;  /* 0x001000007bce7810 */ /* 0x000fe40007ffe0ff */
[----:B------:R-:W-:Y:S02]  /*26bb0*/  ISETP.GE.U32.AND P4, PT, R94, 0x7ffffe2f, PT ;  /* 0x7ffffe2f5e00780c */ /* 0x000fe40003f86070 */
[C---:B------:R-:W-:Y:S02]  /*26bc0*/  IADD3 R94, R95.reuse, -0x15a, RZ ;  /* 0xfffffea65f5e7810 */ /* 0x040fe40007ffe0ff */
[----:B------:R-:W-:Y:S01]  /*26bd0*/  IADD3 R222, R95, -0x15e, RZ ;  /* 0xfffffea25fde7810 */ /* 0x000fe20007ffe0ff */
[----:B------:R-:W-:Y:S01]  /*26be0*/  IMAD.WIDE R220, R0, 0x4, R220 ;  /* 0x0000000400dc7825 */ /* 0x000fe200078e02dc */
[----:B------:R-:W-:-:S02]  /*26bf0*/  ISETP.GE.U32.AND P3, PT, R94, 0x7ffffe27, PT ;  /* 0x7ffffe275e00780c */ /* 0x000fc40003f66070 */
[----:B------:R-:W-:Y:S02]  /*26c00*/  ISETP.GE.U32.AND P5, PT, R222, 0x7ffffe23, PT ;  /* 0x7ffffe23de00780c */ /* 0x000fe40003fa6070 */
[----:B------:R1:W-:Y:S01]  /*26c10*/  STL.64 [R1+0x450], R220 ;  /* 0x000450dc01007387 */ /* 0x0003e20000100a00 */
[----:B------:R-:W-:-:S03]  /*26c20*/  IADD3 R158, R95, -0x16a, RZ ;  /* 0xfffffe965f9e7810 */ /* 0x000fc60007ffe0ff */
[----:B------:R1:W-:Y:S01]  /*26c30*/  LDGSTS.E [R206+-0x56600], [R220.64], !P1 ;  /* 0xa9a00000dcce7fae */ /* 0x0003e2000c921848 */
[----:B---3--:R-:W-:-:S05]  /*26c40*/  IMAD.WIDE R108, R0, 0x4, R108 ;  /* 0x00000004006c7825 */ /* 0x008fca00078e026c */
[----:B------:R3:W-:Y:S04]  /*26c50*/  STL.64 [R1+0x460], R108 ;  /* 0x0004606c01007387 */ /* 0x0007e80000100a00 */
[----:B-1----:R-:W4:Y:S01]  /*26c60*/  LDL.LU.64 R220, [R1+0xc58] ;  /* 0x000c580001dc7983 */ /* 0x002f220000300a00 */
[----:B------:R-:W-:Y:S02]  /*26c70*/  ISETP.GE.U32.AND P1, PT, R158, 0x7ffffe17, PT ;  /* 0x7ffffe179e00780c */ /* 0x000fe40003f26070 */
[----:B------:R-:W-:Y:S01]  /*26c80*/  IADD3 R158, R123, 0x100000, RZ ;  /* 0x001000007b9e7810 */ /* 0x000fe20007ffe0ff */
[----:B------:R3:W-:Y:S01]  /*26c90*/  LDGSTS.E [R3+-0x55e00], [R108.64], !P4 ;  /* 0xaa2000006c037fae */ /* 0x0007e2000e121848 */
[----:B------:R-:W-:-:S04]  /*26ca0*/  IADD3 R94, R95, -0x162, RZ ;  /* 0xfffffe9e5f5e7810 */ /* 0x000fc80007ffe0ff */
[----:B------:R-:W-:Y:S02]  /*26cb0*/  ISETP.GE.U32.AND P0, PT, R94, 0x7ffffe1f, PT ;  /* 0x7ffffe1f5e00780c */ /* 0x000fe40003f06070 */
[----:B---3--:R-:W-:Y:S02]  /*26cc0*/  IADD3 R109, R95, -0x172, RZ ;  /* 0xfffffe8e5f6d7810 */ /* 0x008fe40007ffe0ff */
[----:B------:R-:W-:Y:S01]  /*26cd0*/  IADD3 R108, R123, 0x100000, RZ ;  /* 0x001000007b6c7810 */ /* 0x000fe20007ffe0ff */
[C---:B--2---:R-:W-:Y:S02]  /*26ce0*/  IMAD.WIDE R222, R0.reuse, 0x4, R204 ;  /* 0x0000000400de7825 */ /* 0x044fe400078e02cc */
[----:B------:R-:W2:Y:S02]  /*26cf0*/  LDL.LU.64 R204, [R1+0xc48] ;  /* 0x000c480001cc7983 */ /* 0x000ea40000300a00 */
[C---:B------:R-:W-:Y:S02]  /*26d00*/  IMAD.WIDE R168, R0.reuse, 0x4, R168 ;  /* 0x0000000400a87825 */ /* 0x040fe400078e02a8 */
[----:B------:R-:W-:Y:S04]  /*26d10*/  STL.64 [R1+0x470], R222 ;  /* 0x000470de01007387 */ /* 0x000fe80000100a00 */
[----:B------:R-:W3:Y:S01]  /*26d20*/  LDL.LU.64 R206, [R1+0xc38] ;  /* 0x000c380001ce7983 */ /* 0x000ee20000300a00 */
[----:B----4-:R-:W-:-:S03]  /*26d30*/  IMAD.WIDE R106, R0, 0x4, R106 ;  /* 0x00000004006a7825 */ /* 0x010fc600078e026a */
[----:B------:R1:W-:Y:S04]  /*26d40*/  STL.64 [R1+0x480], R168 ;  /* 0x000480a801007387 */ /* 0x0003e80000100a00 */
[----:B------:R4:W-:Y:S01]  /*26d50*/  LDGSTS.E [R158+-0x55600], [R222.64], !P6 ;  /* 0xaaa00000de9e7fae */ /* 0x0009e2000f121848 */
[----:B------:R-:W-:-:S03]  /*26d60*/  ISETP.GE.U32.AND P6, PT, R109, 0x7ffffe0f, PT ;  /* 0x7ffffe0f6d00780c */ /* 0x000fc60003fc6070 */
[----:B------:R1:W-:Y:S04]  /*26d70*/  STL.64 [R1+0x488], R106 ;  /* 0x0004886a01007387 */ /* 0x0003e80000100a00 */
[----:B------:R1:W-:Y:S04]  /*26d80*/  LDGSTS.E [R108+-0x54e00], [R168.64], !P3 ;  /* 0xab200000a86c7fae */ /* 0x0003e8000d921848 */
[----:B------:R4:W-:Y:S04]  /*26d90*/  LDGSTS.E [R3+-0x54600], [R106.64], !P5 ;  /* 0xaba000006a037fae */ /* 0x0009e8000e921848 */
[----:B-1----:R-:W3:Y:S01]  /*26da0*/  LDL.LU.64 R108, [R1+0xc28] ;  /* 0x000c2800016c7983 */ /* 0x002ee20000300a00 */
[----:B------:R-:W-:Y:S01]  /*26db0*/  IADD3 R168, R123, 0x100000, RZ ;  /* 0x001000007ba87810 */ /* 0x000fe20007ffe0ff */
[----:B----4-:R-:W-:-:S02]  /*26dc0*/  IMAD.WIDE R222, R0, 0x4, R124 ;  /* 0x0000000400de7825 */ /* 0x010fc400078e027c */
[----:B------:R-:W4:Y:S02]  /*26dd0*/  LDL.LU.64 R124, [R1+0xc18] ;  /* 0x000c1800017c7983 */ /* 0x000f240000300a00 */
[----:B------:R-:W-:Y:S02]  /*26de0*/  IMAD.WIDE R106, R0, 0x4, R234 ;  /* 0x00000004006a7825 */ /* 0x000fe400078e02ea */
[----:B------:R1:W-:Y:S04]  /*26df0*/  STL.64 [R1+0x490], R222 ;  /* 0x000490de01007387 */ /* 0x0003e80000100a00 */
[----:B------:R1:W-:Y:S04]  /*26e00*/  LDGSTS.E [R168+-0x53e00], [R222.64], !P0 ;  /* 0xac200000dea87fae */ /* 0x0003e8000c121848 */
[----:B------:R1:W-:Y:S04]  /*26e10*/  STL.64 [R1+0x4a8], R106 ;  /* 0x0004a86a01007387 */ /* 0x0003e80000100a00 */
[----:B-1----:R-:W4:Y:S01]  /*26e20*/  LDL.LU.64 R168, [R1+0xc08] ;  /* 0x000c080001a87983 */ /* 0x002f220000300a00 */
[----:B------:R-:W-:-:S04]  /*26e30*/  IADD3 R94, R95, -0x166, RZ ;  /* 0xfffffe9a5f5e7810 */ /* 0x000fc80007ffe0ff */
[----:B------:R-:W-:Y:S02]  /*26e40*/  ISETP.GE.U32.AND P2, PT, R94, 0x7ffffe1b, PT ;  /* 0x7ffffe1b5e00780c */ /* 0x000fe40003f46070 */
[----:B------:R-:W-:-:S04]  /*26e50*/  IADD3 R94, R95, -0x16e, RZ ;  /* 0xfffffe925f5e7810 */ /* 0x000fc80007ffe0ff */
[----:B------:R-:W-:Y:S02]  /*26e60*/  ISETP.GE.U32.AND P4, PT, R94, 0x7ffffe13, PT ;  /* 0x7ffffe135e00780c */ /* 0x000fe40003f86070 */
[C---:B------:R-:W-:Y:S02]  /*26e70*/  IADD3 R94, R95.reuse, -0x176, RZ ;  /* 0xfffffe8a5f5e7810 */ /* 0x040fe40007ffe0ff */
[C---:B------:R-:W-:Y:S02]  /*26e80*/  IADD3 R158, R95.reuse, -0x17e, RZ ;  /* 0xfffffe825f9e7810 */ /* 0x040fe40007ffe0ff */
[----:B------:R-:W-:Y:S01]  /*26e90*/  ISETP.GE.U32.AND P3, PT, R94, 0x7ffffe0b, PT ;  /* 0x7ffffe0b5e00780c */ /* 0x000fe20003f66070 */
[----:B------:R1:W-:Y:S01]  /*26ea0*/  LDGSTS.E [R3+-0x53600], [R106.64], !P2 ;  /* 0xaca000006a037fae */ /* 0x0003e2000d121848 */
[----:B------:R-:W-:Y:S01]  /*26eb0*/  IADD3 R94, R95, -0x17a, RZ ;  /* 0xfffffe865f5e7810 */ /* 0x000fe20007ffe0ff */
[----:B------:R-:W-:Y:S01]  /*26ec0*/  IMAD.WIDE R234, R0, 0x4, R220 ;  /* 0x0000000400ea7825 */ /* 0x000fe200078e02dc */
[----:B------:R-:W-:-:S02]  /*26ed0*/  ISETP.GE.U32.AND P0, PT, R158, 0x7ffffe03, PT ;  /* 0x7ffffe039e00780c */ /* 0x000fc40003f06070 */
[C---:B------:R-:W-:Y:S02]  /*26ee0*/  IADD3 R223, R123.reuse, 0x100000, RZ ;  /* 0x001000007bdf7810 */ /* 0x040fe40007ffe0ff */
[----:B------:R-:W-:Y:S01]  /*26ef0*/  ISETP.GE.U32.AND P5, PT, R94, 0x7ffffe07, PT ;  /* 0x7ffffe075e00780c */ /* 0x000fe20003fa6070 */
[----:B-1----:R-:W4:Y:S01]  /*26f00*/  LDL.LU.64 R106, [R1+0xe58] ;  /* 0x000e5800016a7983 */ /* 0x002f220000300a00 */
[----:B------:R-:W-:-:S03]  /*26f10*/  IADD3 R158, R123, 0x100000, RZ ;  /* 0x001000007b9e7810 */ /* 0x000fc60007ffe0ff */
[----:B------:R-:W-:Y:S01]  /*26f20*/  STL.64 [R1+0x4a0], R234 ;  /* 0x0004a0ea01007387 */ /* 0x000fe20000100a00 */
[----:B------:R-:W-:-:S03]  /*26f30*/  IADD3 R222, R95, -0x107, RZ ;  /* 0xfffffef95fde7810 */ /* 0x000fc60007ffe0ff */
[----:B------:R1:W-:Y:S01]  /*26f40*/  LDGSTS.E [R223+-0x52e00], [R234.64], !P1 ;  /* 0xad200000eadf7fae */ /* 0x0003e2000c921848 */
[----:B------:R-:W-:Y:S01]  /*26f50*/  ISETP.GE.U32.AND P1, PT, R222, 0x7ffffe7a, PT ;  /* 0x7ffffe7ade00780c */ /* 0x000fe20003f26070 */
[C---:B--2---:R-:W-:Y:S02]  /*26f60*/  IMAD.WIDE R220, R0.reuse, 0x4, R204 ;  /* 0x0000000400dc7825 */ /* 0x044fe400078e02cc */
[----:B------:R-:W2:Y:S02]  /*26f70*/  LDL.LU.64 R204, [R1+0xe38] ;  /* 0x000e380001cc7983 */ /* 0x000ea40000300a00 */
[C---:B---3--:R-:W-:Y:S02]  /*26f80*/  IMAD.WIDE R206, R0.reuse, 0x4, R206 ;  /* 0x0000000400ce7825 */ /* 0x048fe400078e02ce */
[----:B------:R3:W-:Y:S04]  /*26f90*/  STL.64 [R1+0x498], R220 ;  /* 0x000498dc01007387 */ /* 0x0007e80000100a00 */
[----:B------:R3:W-:Y:S04]  /*26fa0*/  LDGSTS.E [R158+-0x52600], [R220.64], !P4 ;  /* 0xada00000dc9e7fae */ /* 0x0007e8000e121848 */
[----:B------:R1:W-:Y:S04]  /*26fb0*/  STL.64 [R1+0x538], R206 ;  /* 0x000538ce01007387 */ /* 0x0003e80000100a00 */
[----:B------:R1:W-:Y:S04]  /*26fc0*/  LDGSTS.E [R3+-0x51e00], [R206.64], !P6 ;  /* 0xae200000ce037fae */ /* 0x0003e8000f121848 */
[----:B---3--:R-:W3:Y:S01]  /*26fd0*/  LDL.LU.64 R220, [R1+0xe18] ;  /* 0x000e180001dc7983 */ /* 0x008ee20000300a00 */
[----:B-1----:R-:W-:Y:S01]  /*26fe0*/  IADD3 R206, R123, 0x100000, RZ ;  /* 0x001000007bce7810 */ /* 0x002fe20007ffe0ff */
[----:B------:R-:W-:-:S02]  /*26ff0*/  IMAD.WIDE R222, R0, 0x4, R108 ;  /* 0x0000000400de7825 */ /* 0x000fc400078e026c */
[----:B------:R-:W3:Y:S04]  /*27000*/  LDL.LU.64 R108, [R1+0xe00] ;  /* 0x000e0000016c7983 */ /* 0x000ee80000300a00 */
[----:B------:R-:W-:Y:S04]  /*27010*/  STL.64 [R1+0x5a0], R222 ;  /* 0x0005a0de01007387 */ /* 0x000fe80000100a00 */
[----:B------:R1:W-:Y:S01]  /*27020*/  LDGSTS.E [R206+-0x51600], [R222.64], !P3 ;  /* 0xaea00000dece7fae */ /* 0x0003e2000d921848 */
[----:B----4-:R-:W-:-:S05]  /*27030*/  IMAD.WIDE R124, R0, 0x4, R124 ;  /* 0x00000004007c7825 */ /* 0x010fca00078e027c */
[----:B------:R4:W-:Y:S04]  /*27040*/  STL.64 [R1+0x5d0], R124 ;  /* 0x0005d07c01007387 */ /* 0x0009e80000100a00 */
[----:B------:R4:W-:Y:S04]  /*27050*/  LDGSTS.E [R3+-0x50e00], [R124.64], !P5 ;  /* 0xaf2000007c037fae */ /* 0x0009e8000e921848 */
[----:B----4-:R-:W4:Y:S01]  /*27060*/  LDL.LU.64 R124, [R1+0xde8] ;  /* 0x000de800017c7983 */ /* 0x010f220000300a00 */
[----:B------:R-:W-:-:S03]  /*27070*/  IMAD.WIDE R234, R0, 0x4, R168 ;  /* 0x0000000400ea7825 */ /* 0x000fc600078e02a8 */
[----:B------:R-:W4:Y:S01]  /*27080*/  LDL.LU.64 R168, [R1+0xdd0] ;  /* 0x000dd00001a87983 */ /* 0x000f220000300a00 */
[----:B------:R-:W-:-:S04]  /*27090*/  IADD3 R94, R95, -0x103, RZ ;  /* 0xfffffefd5f5e7810 */ /* 0x000fc80007ffe0ff */
[----:B------:R-:W-:Y:S02]  /*270a0*/  ISETP.GE.U32.AND P2, PT, R94, 0x7ffffe7e, PT ;  /* 0x7ffffe7e5e00780c */ /* 0x000fe40003f46070 */
[----:B-1----:R-:W-:Y:S01]  /*270b0*/  IADD3 R222, R123, 0x100000, RZ ;  /* 0x001000007bde7810 */ /* 0x002fe20007ffe0ff */
[----:B------:R-:W-:Y:S01]  /*270c0*/  STL.64 [R1+0x5f8], R234 ;  /* 0x0005f8ea01007387 */ /* 0x000fe20000100a00 */
[C---:B------:R-:W-:Y:S02]  /*270d0*/  IADD3 R123, R159.reuse, 0x100000, RZ ;  /* 0x001000009f7b7810 */ /* 0x040fe40007ffe0ff */
[----:B------:R-:W-:Y:S01]  /*270e0*/  IADD3 R3, R159, 0x100000, RZ ;  /* 0x001000009f037810 */ /* 0x000fe20007ffe0ff */
[----:B------:R1:W-:Y:S01]  /*270f0*/  LDGSTS.E [R222+-0x50600], [R234.64], !P0 ;  /* 0xafa00000eade7fae */ /* 0x0003e2000c121848 */
[C---:B------:R-:W-:Y:S02]  /*27100*/  IADD3 R94, R95.reuse, -0x10b, RZ ;  /* 0xfffffef55f5e7810 */ /* 0x040fe40007ffe0ff */
[----:B------:R-:W-:-:S02]  /*27110*/  IADD3 R158, R95, -0x113, RZ ;  /* 0xfffffeed5f9e7810 */ /* 0x000fc40007ffe0ff */
[----:B------:R-:W-:Y:S01]  /*27120*/  ISETP.GE.U32.AND P4, PT, R94, 0x7ffffe76, PT ;  /* 0x7ffffe765e00780c */ /* 0x000fe20003f86070 */
[----:B------:R-:W-:Y:S02]  /*27130*/  IMAD.WIDE R206, R0, 0x4, R106 ;  /* 0x0000000400ce7825 */ /* 0x000fe400078e026a */
[----:B------:R-:W4:Y:S01]  /*27140*/  LDL.LU.64 R106, [R1+0xdb8] ;  /* 0x000db800016a7983 */ /* 0x000f220000300a00 */
[----:B------:R-:W-:-:S03]  /*27150*/  ISETP.GE.U32.AND P3, PT, R158, 0x7ffffe6e, PT ;  /* 0x7ffffe6e9e00780c */ /* 0x000fc60003f66070 */
[----:B------:R-:W-:Y:S04]  /*27160*/  STL.64 [R1+0x608], R206 ;  /* 0x000608ce01007387 */ /* 0x000fe80000100a00 */
[----:B------:R3:W-:Y:S01]  /*27170*/  LDGSTS.E [R123+-0x5fc00], [R206.64], !P2 ;  /* 0xa0400000ce7b7fae */ /* 0x0007e2000d121848 */
[----:B------:R-:W-:-:S04]  /*27180*/  IADD3 R158, R95, -0x11b, RZ ;  /* 0xfffffee55f9e7810 */ /* 0x000fc80007ffe0ff */
[----:B------:R-:W-:Y:S02]  /*27190*/  ISETP.GE.U32.AND P0, PT, R158, 0x7ffffe66, PT ;  /* 0x7ffffe669e00780c */ /* 0x000fe40003f06070 */
[----:B------:R-:W-:Y:S01]  /*271a0*/  IADD3 R158, R159, 0x100000, RZ ;  /* 0x001000009f9e7810 */ /* 0x000fe20007ffe0ff */
[----:B--2---:R-:W-:-:S05]  /*271b0*/  IMAD.WIDE R204, R0, 0x4, R204 ;  /* 0x0000000400cc7825 */ /* 0x004fca00078e02cc */
[----:B------:R2:W-:Y:S04]  /*271c0*/  STL.64 [R1+0x628], R204 ;  /* 0x000628cc01007387 */ /* 0x0005e80000100a00 */
[----:B------:R2:W-:Y:S04]  /*271d0*/  LDGSTS.E [R3+-0x5f400], [R204.64], !P1 ;  /* 0xa0c00000cc037fae */ /* 0x0005e8000c921848 */
[----:B--2---:R-:W2:Y:S01]  /*271e0*/  LDL.LU.64 R204, [R1+0xda0] ;  /* 0x000da00001cc7983 */ /* 0x004ea20000300a00 */
[----:B---3--:R-:W-:-:S03]  /*271f0*/  IMAD.WIDE R206, R0, 0x4, R220 ;  /* 0x0000000400ce7825 */ /* 0x008fc600078e02dc */
[----:B------:R-:W3:Y:S04]  /*27200*/  LDL.LU.64 R220, [R1+0xd88] ;  /* 0x000d880001dc7983 */ /* 0x000ee80000300a00 */
[----:B------:R1:W-:Y:S04]  /*27210*/  STL.64 [R1+0x638], R206 ;  /* 0x000638ce01007387 */ /* 0x0003e80000100a00 */
[----:B------:R1:W-:Y:S01]  /*27220*/  LDGSTS.E [R158+-0x5ec00], [R206.64], !P4 ;  /* 0xa1400000ce9e7fae */ /* 0x0003e2000e121848 */
[----:B------:R-:W-:-:S05]  /*27230*/  IMAD.WIDE R108, R0, 0x4, R108 ;  /* 0x00000004006c7825 */ /* 0x000fca00078e026c */
[----:B------:R4:W-:Y:S04]  /*27240*/  STL.64 [R1+0x658], R108 ;  /* 0x0006586c01007387 */ /* 0x0009e80000100a00 */
[----:B-1----:R-:W3:Y:S01]  /*27250*/  LDL.LU.64 R234, [R1+0xd70] ;  /* 0x000d700001ea7983 */ /* 0x002ee20000300a00 */
[----:B----4-:R-:W-:-:S03]  /*27260*/  IMAD.WIDE R222, R0, 0x4, R124 ;  /* 0x0000000400de7825 */ /* 0x010fc600078e027c */
[----:B------:R-:W4:Y:S01]  /*27270*/  LDL.LU.64 R124, [R1+0xd58] ;  /* 0x000d5800017c7983 */ /* 0x000f220000300a00 */
[----:B------:R-:W-:-:S03]  /*27280*/  IMAD.WIDE R206, R0, 0x4, R168 ;  /* 0x0000000400ce7825 */ /* 0x000fc600078e02a8 */
[----:B------:R1:W-:Y:S04]  /*27290*/  STL.64 [R1+0x678], R222 ;  /* 0x000678de01007387 */ /* 0x0003e80000100a00 */
[----:B------:R-:W4:Y:S01]  /*272a0*/  LDL.LU.64 R168, [R1+0xc00] ;  /* 0x000c000001a87983 */ /* 0x000f220000300a00 */
[----:B------:R-:W-:-:S04]  /*272b0*/  IADD3 R94, R95, -0x10f, RZ ;  /* 0xfffffef15f5e7810 */ /* 0x000fc80007ffe0ff */
[----:B------:R-:W-:Y:S02]  /*272c0*/  ISETP.GE.U32.AND P6, PT, R94, 0x7ffffe72, PT ;  /* 0x7ffffe725e00780c */ /* 0x000fe40003fc6070 */
[C---:B------:R-:W-:Y:S02]  /*272d0*/  IADD3 R94, R95.reuse, -0x117, RZ ;  /* 0xfffffee95f5e7810 */ /* 0x040fe40007ffe0ff */
[C---:B------:R-:W-:Y:S02]  /*272e0*/  IADD3 R123, R95.reuse, -0x127, RZ ;  /* 0xfffffed95f7b7810 */ /* 0x040fe40007ffe0ff */
[----:B------:R-:W-:Y:S02]  /*272f0*/  ISETP.GE.U32.AND P5, PT, R94, 0x7ffffe6a, PT ;  /* 0x7ffffe6a5e00780c */ /* 0x000fe40003fa6070 */
[----:B------:R-:W-:Y:S02]  /*27300*/  IADD3 R94, R95, -0x11f, RZ ;  /* 0xfffffee15f5e7810 */ /* 0x000fe40007ffe0ff */
[----:B------:R-:W-:-:S02]  /*27310*/  ISETP.GE.U32.AND P4, PT, R123, 0x7ffffe5a, PT ;  /* 0x7ffffe5a7b00780c */ /* 0x000fc40003f86070 */
[----:B------:R-:W-:Y:S01]  /*27320*/  ISETP.GE.U32.AND P2, PT, R94, 0x7ffffe62, PT ;  /* 0x7ffffe625e00780c */ /* 0x000fe20003f46070 */
[----:B------:R1:W-:Y:S01]  /*27330*/  LDGSTS.E [R3+-0x5e400], [R108.64], !P6 ;  /* 0xa1c000006c037fae */ /* 0x0003e2000f121848 */
[----:B------:R-:W-:Y:S02]  /*27340*/  IADD3 R94, R95, -0x123, RZ ;  /* 0xfffffedd5f5e7810 */ /* 0x000fe40007ffe0ff */
[C---:B------:R-:W-:Y:S01]  /*27350*/  IADD3 R123, R159.reuse, 0x100000, RZ ;  /* 0x001000009f7b7810 */ /* 0x040fe20007ffe0ff */
[----:B------:R-:W-:Y:S01]  /*27360*/  IMAD.WIDE R106, R0, 0x4, R106 ;  /* 0x00000004006a7825 */ /* 0x000fe200078e026a */
[----:B------:R-:W-:Y:S01]  /*27370*/  ISETP.GE.U32.AND P1, PT, R94, 0x7ffffe5e, PT ;  /* 0x7ffffe5e5e00780c */ /* 0x000fe20003f26070 */
[----:B------:R2:W-:Y:S01]  /*27380*/  STL.64 [R1+0xc08], R206 ;  /* 0x000c08ce01007387 */ /* 0x0005e20000100a00 */
[----:B-1----:R-:W-:-:S03]  /*27390*/  IADD3 R108, R159, 0x100000, RZ ;  /* 0x001000009f6c7810 */ /* 0x002fc60007ffe0ff */
[----:B------:R1:W-:Y:S01]  /*273a0*/  LDGSTS.E [R123+-0x5dc00], [R222.64], !P3 ;  /* 0xa2400000de7b7fae */ /* 0x0003e2000d921848 */
[----:B------:R-:W-:-:S03]  /*273b0*/  IADD3 R109, R95, -0x12f, RZ ;  /* 0xfffffed15f6d7810 */ /* 0x000fc60007ffe0ff */
[----:B------:R1:W-:Y:S01]  /*273c0*/  LDGSTS.E [R108+-0x5d400], [R206.64], !P5 ;  /* 0xa2c00000ce6c7fae */ /* 0x0003e2000e921848 */
[----:B------:R-:W-:Y:S02]  /*273d0*/  ISETP.GE.U32.AND P3, PT, R109, 0x7ffffe52, PT ;  /* 0x7ffffe526d00780c */ /* 0x000fe40003f66070 */
[----:B------:R-:W-:Y:S01]  /*273e0*/  IADD3 R94, R95, -0x12b, RZ ;  /* 0xfffffed55f5e7810 */ /* 0x000fe20007ffe0ff */
[----:B------:R3:W-:Y:S04]  /*273f0*/  STL.64 [R1+0xc10], R106 ;  /* 0x000c106a01007387 */ /* 0x0007e80000100a00 */
[----:B------:R3:W-:Y:S04]  /*27400*/  LDGSTS.E [R3+-0x5cc00], [R106.64], !P0 ;  /* 0xa34000006a037fae */ /* 0x0007e8000c121848 */
[----:B-1----:R-:W4:Y:S01]  /*27410*/  LDL.LU.64 R108, [R1+0xbf8] ;  /* 0x000bf800016c7983 */ /* 0x002f220000300a00 */
[----:B------:R-:W-:-:S02]  /*27420*/  ISETP.GE.U32.AND P6, PT, R94, 0x7ffffe56, PT ;  /* 0x7ffffe565e00780c */ /* 0x000fc40003fc6070 */
[----:B------:R-:W-:Y:S02]  /*27430*/  IADD3 R123, R95, -0x13b, RZ ;  /* 0xfffffec55f7b7810 */ /* 0x000fe40007ffe0ff */
[----:B------:R-:W-:Y:S01]  /*27440*/  IADD3 R222, R159, 0x100000, RZ ;  /* 0x001000009fde7810 */ /* 0x000fe20007ffe0ff */
[C---:B--2---:R-:W-:Y:S02]  /*27450*/  IMAD.WIDE R206, R0.reuse, 0x4, R204 ;  /* 0x0000000400ce7825 */ /* 0x044fe400078e02cc */
[----:B------:R-:W2:Y:S02]  /*27460*/  LDL.LU.64 R204, [R1+0xbf0] ;  /* 0x000bf00001cc7983 */ /* 0x000ea40000300a00 */
[----:B---3--:R-:W-:Y:S02]  /*27470*/  IMAD.WIDE R106, R0, 0x4, R220 ;  /* 0x00000004006a7825 */ /* 0x008fe400078e02dc */
[----:B------:R-:W-:Y:S04]  /*27480*/  STL.64 [R1+0xc18], R206 ;  /* 0x000c18ce01007387 */ /* 0x000fe80000100a00 */
[----:B------:R1:W-:Y:S04]  /*27490*/  STL.64 [R1+0xc20], R106 ;  /* 0x000c206a01007387 */ /* 0x0003e80000100a00 */
[----:B------:R-:W3:Y:S04]  /*274a0*/  LDL.LU.64 R220, [R1+0xbe8] ;  /* 0x000be80001dc7983 */ /* 0x000ee80000300a00 */
[----:B------:R4:W-:Y:S01]  /*274b0*/  LDGSTS.E [R158+-0x5c400], [R206.64], !P2 ;  /* 0xa3c00000ce9e7fae */ /* 0x0009e2000d121848 */
[----:B------:R-:W-:-:S03]  /*274c0*/  ISETP.GE.U32.AND P2, PT, R123, 0x7ffffe46, PT ;  /* 0x7ffffe467b00780c */ /* 0x000fc60003f46070 */
[----:B------:R1:W-:Y:S01]  /*274d0*/  LDGSTS.E [R3+-0x5bc00], [R106.64], !P1 ;  /* 0xa44000006a037fae */ /* 0x0003e2000c921848 */
[----:B------:R-:W-:Y:S01]  /*274e0*/  IMAD.WIDE R234, R0, 0x4, R234 ;  /* 0x0000000400ea7825 */ /* 0x000fe200078e02ea */
[----:B------:R-:W-:-:S04]  /*274f0*/  IADD3 R123, R159, 0x100000, RZ ;  /* 0x001000009f7b7810 */ /* 0x000fc80007ffe0ff */
[----:B------:R3:W-:Y:S04]  /*27500*/  LDGSTS.E [R222+-0x5b400], [R234.64], !P4 ;  /* 0xa4c00000eade7fae */ /* 0x0007e8000e121848 */
[----:B-1----:R-:W3:Y:S04]  /*27510*/  LDL.LU.64 R106, [R1+0xbe0] ;  /* 0x000be000016a7983 */ /* 0x002ee80000300a00 */
[----:B------:R-:W-:Y:S01]  /*27520*/  STL.64 [R1+0xc28], R234 ;  /* 0x000c28ea01007387 */ /* 0x000fe20000100a00 */
[----:B----4-:R-:W-:-:S03]  /*27530*/  IMAD.WIDE R206, R0, 0x4, R124 ;  /* 0x0000000400ce7825 */ /* 0x010fc600078e027c */
[----:B------:R-:W4:Y:S01]  /*27540*/  LDL.LU.64 R124, [R1+0xbd8] ;  /* 0x000bd800017c7983 */ /* 0x000f220000300a00 */
[----:B------:R-:W-:-:S03]  /*27550*/  IMAD.WIDE R168, R0, 0x4, R168 ;  /* 0x0000000400a87825 */ /* 0x000fc600078e02a8 */
        /* <DEDUP_REMOVED lines=8> */
[C---:B------:R-:W-:Y:S02]  /*275e0*/  IADD3 R158, R95.reuse, -0x143, RZ ;  /* 0xfffffebd5f9e7810 */ /* 0x040fe40007ffe0ff */
[----:B------:R-:W-:Y:S02]  /*275f0*/  ISETP.GE.U32.AND P0, PT, R94, 0x7ffffe4a, PT ;  /* 0x7ffffe4a5e00780c */ /* 0x000fe40003f06070 */
[----:B------:R-:W-:Y:S02]  /*27600*/  IADD3 R94, R95, -0x13f, RZ ;  /* 0xfffffec15f5e7810 */ /* 0x000fe40007ffe0ff */
[----:B------:R-:W-:-:S02]  /*27610*/  ISETP.GE.U32.AND P4, PT, R158, 0x7ffffe3e, PT ;  /* 0x7ffffe3e9e00780c */ /* 0x000fc40003f86070 */
[----:B------:R-:W-:Y:S02]  /*27620*/  IADD3 R158, R159, 0x100000, RZ ;  /* 0x001000009f9e7810 */ /* 0x000fe40007ffe0ff */
[----:B------:R-:W-:Y:S01]  /*27630*/  ISETP.GE.U32.AND P1, PT, R94, 0x7ffffe42, PT ;  /* 0x7ffffe425e00780c */ /* 0x000fe20003f26070 */
[----:B------:R-:W-:Y:S02]  /*27640*/  IMAD.WIDE R206, R0, 0x4, R108 ;  /* 0x0000000400ce7825 */ /* 0x000fe400078e026c */
[----:B------:R-:W4:Y:S01]  /*27650*/  LDL.LU.64 R108, [R1+0xbc8] ;  /* 0x000bc800016c7983 */ /* 0x000f220000300a00 */
[----:B------:R-:W-:-:S03]  /*27660*/  IADD3 R123, R95, -0x14f, RZ ;  /* 0xfffffeb15f7b7810 */ /* 0x000fc60007ffe0ff */
[----:B------:R-:W-:Y:S04]  /*27670*/  STL.64 [R1+0xbf8], R206 ;  /* 0x000bf8ce01007387 */ /* 0x000fe80000100a00 */
[----:B------:R1:W-:Y:S01]  /*27680*/  LDGSTS.E [R158+-0x59c00], [R206.64], !P5 ;  /* 0xa6400000ce9e7fae */ /* 0x0003e2000e921848 */
[----:B------:R-:W-:Y:S02]  /*27690*/  ISETP.GE.U32.AND P5, PT, R123, 0x7ffffe32, PT ;  /* 0x7ffffe327b00780c */ /* 0x000fe40003fa6070 */
[----:B------:R-:W-:Y:S01]  /*276a0*/  IADD3 R123, R159, 0x100000, RZ ;  /* 0x001000009f7b7810 */ /* 0x000fe20007ffe0ff */
[----:B--2---:R-:W-:-:S05]  /*276b0*/  IMAD.WIDE R204, R0, 0x4, R204 ;  /* 0x0000000400cc7825 */ /* 0x004fca00078e02cc */
[----:B------:R2:W-:Y:S04]  /*276c0*/  STL.64 [R1+0xbf0], R204 ;  /* 0x000bf0cc01007387 */ /* 0x0005e80000100a00 */
[----:B------:R2:W-:Y:S01]  /*276d0*/  LDGSTS.E [R3+-0x59400], [R204.64], !P0 ;  /* 0xa6c00000cc037fae */ /* 0x0005e2000c121848 */
[----:B---3--:R-:W-:-:S05]  /*276e0*/  IMAD.WIDE R234, R0, 0x4, R220 ;  /* 0x0000000400ea7825 */ /* 0x008fca00078e02dc */
[----:B------:R3:W-:Y:S04]  /*276f0*/  LDGSTS.E [R222+-0x58c00], [R234.64], !P2 ;  /* 0xa7400000eade7fae */ /* 0x0007e8000d121848 */
[----:B--2---:R-:W3:Y:S04]  /*27700*/  LDL.LU.64 R204, [R1+0xbc0] ;  /* 0x000bc00001cc7983 */ /* 0x004ee80000300a00 */
[----:B------:R-:W2:Y:S04]  /*27710*/  LDL.LU.64 R220, [R1+0xbb8] ;  /* 0x000bb80001dc7983 */ /* 0x000ea80000300a00 */
[----:B------:R-:W-:Y:S01]  /*27720*/  STL.64 [R1+0xbe8], R234 ;  /* 0x000be8ea01007387 */ /* 0x000fe20000100a00 */
[----:B-1----:R-:W-:-:S03]  /*27730*/  IMAD.WIDE R206, R0, 0x4, R106 ;  /* 0x0000000400ce7825 */ /* 0x002fc600078e026a */
[----:B------:R-:W2:Y:S04]  /*27740*/  LDL.LU.64 R106, [R1+0xbb0] ;  /* 0x000bb000016a7983 */ /* 0x000ea80000300a00 */
[----:B------:R-:W-:Y:S04]  /*27750*/  STL.64 [R1+0xbe0], R206 ;  /* 0x000be0ce01007387 */ /* 0x000fe80000100a00 */
[----:B------:R1:W-:Y:S01]  /*27760*/  LDGSTS.E [R123+-0x58400], [R206.64], !P1 ;  /* 0xa7c00000ce7b7fae */ /* 0x0003e2000c921848 */
[----:B----4-:R-:W-:-:S05]  /*27770*/  IMAD.WIDE R124, R0, 0x4, R124 ;  /* 0x00000004007c7825 */ /* 0x010fca00078e027c */
[----:B------:R4:W-:Y:S04]  /*27780*/  STL.64 [R1+0xbd8], R124 ;  /* 0x000bd87c01007387 */ /* 0x0009e80000100a00 */
[----:B------:R4:W-:Y:S04]  /*27790*/  LDGSTS.E [R3+-0x57c00], [R124.64], !P4 ;  /* 0xa84000007c037fae */ /* 0x0009e8000e121848 */
[----:B----4-:R-:W4:Y:S01]  /*277a0*/  LDL.LU.64 R124, [R1+0xba8] ;  /* 0x000ba800017c7983 */ /* 0x010f220000300a00 */
[----:B-1----:R-:W-:-:S03]  /*277b0*/  IMAD.WIDE R206, R0, 0x4, R168 ;  /* 0x0000000400ce7825 */ /* 0x002fc600078e02a8 */
        /* <DEDUP_REMOVED lines=10> */
[----:B------:R-:W-:Y:S01]  /*27860*/  IMAD.WIDE R108, R0, 0x4, R108 ;  /* 0x00000004006c7825 */ /* 0x000fe200078e026c */
[C---:B------:R-:W-:Y:S01]  /*27870*/  IADD3 R94, R95.reuse, -0x15b, RZ ;  /* 0xfffffea55f5e7810 */ /* 0x040fe20007ffe0ff */
[----:B------:R-:W-:Y:S01]  /*27880*/  STL.64 [R1+0xbd0], R206 ;  /* 0x000bd0ce01007387 */ /* 0x000fe20000100a00 */
[----:B------:R-:W-:-:S03]  /*27890*/  IADD3 R123, R95, -0x163, RZ ;  /* 0xfffffe9d5f7b7810 */ /* 0x000fc60007ffe0ff */
[----:B------:R1:W-:Y:S01]  /*278a0*/  LDGSTS.E [R158+-0x57400], [R206.64], !P6 ;  /* 0xa8c00000ce9e7fae */ /* 0x0003e2000f121848 */
[----:B------:R-:W-:-:S03]  /*278b0*/  ISETP.GE.U32.AND P1, PT, R94, 0x7ffffe26, PT ;  /* 0x7ffffe265e00780c */ /* 0x000fc60003f26070 */
[----:B------:R1:W-:Y:S01]  /*278c0*/  STL.64 [R1+0xbc8], R108 ;  /* 0x000bc86c01007387 */ /* 0x0003e20000100a00 */
[----:B------:R-:W-:-:S03]  /*278d0*/  IADD3 R94, R95, -0x15f, RZ ;  /* 0xfffffea15f5e7810 */ /* 0x000fc60007ffe0ff */
[----:B------:R1:W-:Y:S01]  /*278e0*/  LDGSTS.E [R3+-0x56c00], [R108.64], !P3 ;  /* 0xa94000006c037fae */ /* 0x0003e2000d921848 */
[----:B------:R-:W-:Y:S02]  /*278f0*/  ISETP.GE.U32.AND P6, PT, R123, 0x7ffffe1e, PT ;  /* 0x7ffffe1e7b00780c */ /* 0x000fe40003fc6070 */
[----:B------:R-:W-:Y:S02]  /*27900*/  IADD3 R123, R159, 0x100000, RZ ;  /* 0x001000009f7b7810 */ /* 0x000fe40007ffe0ff */
[----:B------:R-:W-:Y:S01]  /*27910*/  ISETP.GE.U32.AND P4, PT, R94, 0x7ffffe22, PT ;  /* 0x7ffffe225e00780c */ /* 0x000fe20003f86070 */
[----:B-1----:R-:W4:Y:S01]  /*27920*/  LDL.LU.64 R108, [R1+0xb98] ;  /* 0x000b9800016c7983 */ /* 0x002f220000300a00 */
[----:B------:R-:W-:Y:S01]  /*27930*/  IADD3 R158, R95, -0x16b, RZ ;  /* 0xfffffe955f9e7810 */ /* 0x000fe20007ffe0ff */
[C---:B---3--:R-:W-:Y:S02]  /*27940*/  IMAD.WIDE R234, R0.reuse, 0x4, R204 ;  /* 0x0000000400ea7825 */ /* 0x048fe400078e02cc */
[----:B------:R-:W3:Y:S02]  /*27950*/  LDL.LU.64 R204, [R1+0xb90] ;  /* 0x000b900001cc7983 */ /* 0x000ee40000300a00 */
[----:B--2---:R-:W-:-:S02]  /*27960*/  IMAD.WIDE R220, R0, 0x4, R220 ;  /* 0x0000000400dc7825 */ /* 0x004fc400078e02dc */
[----:B------:R-:W-:Y:S04]  /*27970*/  STL.64 [R1+0xbc0], R234 ;  /* 0x000bc0ea01007387 */ /* 0x000fe80000100a00 */
[----:B------:R1:W-:Y:S01]  /*27980*/  LDGSTS.E [R222+-0x56400], [R234.64], !P5 ;  /* 0xa9c00000eade7fae */ /* 0x0003e2000e921848 */
[----:B------:R-:W-:-:S03]  /*27990*/  IMAD.WIDE R206, R0, 0x4, R106 ;  /* 0x0000000400ce7825 */ /* 0x000fc600078e026a */
[----:B------:R2:W-:Y:S04]  /*279a0*/  LDGSTS.E [R123+-0x55c00], [R220.64], !P0 ;  /* 0xaa400000dc7b7fae */ /* 0x0005e8000c121848 */
[----:B------:R-:W3:Y:S01]  /*279b0*/  LDL.LU.64 R106, [R1+0xb88] ;  /* 0x000b8800016a7983 */ /* 0x000ee20000300a00 */
[----:B------:R-:W-:-:S03]  /*279c0*/  ISETP.GE.U32.AND P5, PT, R158, 0x7ffffe16, PT ;  /* 0x7ffffe169e00780c */ /* 0x000fc60003fa6070 */
[----:B------:R2:W-:Y:S01]  /*279d0*/  STL.64 [R1+0xbb8], R220 ;  /* 0x000bb8dc01007387 */ /* 0x0005e20000100a00 */
[----:B------:R-:W-:-:S03]  /*279e0*/  IADD3 R158, R159, 0x100000, RZ ;  /* 0x001000009f9e7810 */ /* 0x000fc60007ffe0ff */
[----:B------:R4:W-:Y:S04]  /*279f0*/  STL.64 [R1+0xbb0], R206 ;  /* 0x000bb0ce01007387 */ /* 0x0009e80000100a00 */
[----:B------:R4:W-:Y:S04]  /*27a00*/  LDGSTS.E [R3+-0x55400], [R206.64], !P2 ;  /* 0xaac00000ce037fae */ /* 0x0009e8000d121848 */
[----:B--2---:R-:W2:Y:S01]  /*27a10*/  LDL.LU.64 R220, [R1+0xb80] ;  /* 0x000b800001dc7983 */ /* 0x004ea20000300a00 */
[----:B----4-:R-:W-:-:S03]  /*27a20*/  IMAD.WIDE R206, R0, 0x4, R124 ;  /* 0x0000000400ce7825 */ /* 0x010fc600078e027c */
[----:B------:R-:W2:Y:S04]  /*27a30*/  LDL.LU.64 R124, [R1+0xb78] ;  /* 0x000b7800017c7983 */ /* 0x000ea80000300a00 */
[----:B------:R-:W-:Y:S04]  /*27a40*/  STL.64 [R1+0xba8], R206 ;  /* 0x000ba8ce01007387 */ /* 0x000fe80000100a00 */
[----:B------:R1:W-:Y:S01]  /*27a50*/  LDGSTS.E [R158+-0x54c00], [R206.64], !P1 ;  /* 0xab400000ce9e7fae */ /* 0x0003e2000c921848 */
[----:B------:R-:W-:-:S05]  /*27a60*/  IMAD.WIDE R168, R0, 0x4, R168 ;  /* 0x0000000400a87825 */ /* 0x000fca00078e02a8 */
[----:B------:R1:W-:Y:S04]  /*27a70*/  STL.64 [R1+0xba0], R168 ;  /* 0x000ba0a801007387 */ /* 0x0003e80000100a00 */
[----:B------:R1:W-:Y:S04]  /*27a80*/  LDGSTS.E [R3+-0x54400], [R168.64], !P4 ;  /* 0xabc00000a8037fae */ /* 0x0003e8000e121848 */
[----:B-1----:R-:W2:Y:S01]  /*27a90*/  LDL.LU.64 R168, [R1+0xb70] ;  /* 0x000b700001a87983 */ /* 0x002ea20000300a00 */
[C---:B------:R-:W-:Y:S02]  /*27aa0*/  IADD3 R94, R95.reuse, -0x167, RZ ;  /* 0xfffffe995f5e7810 */ /* 0x040fe40007ffe0ff */
[----:B------:R-:W-:Y:S01]  /*27ab0*/  IADD3 R123, R95, -0x177, RZ ;  /* 0xfffffe895f7b7810 */ /* 0x000fe20007ffe0ff */
[----:B------:R-:W2:Y:S01]  /*27ac0*/  LDL.LU.64 R206, [R1+0xb68] ;  /* 0x000b680001ce7983 */ /* 0x000ea20000300a00 */
[----:B------:R-:W-:-:S02]  /*27ad0*/  ISETP.GE.U32.AND P3, PT, R94, 0x7ffffe1a, PT ;  /* 0x7ffffe1a5e00780c */ /* 0x000fc40003f66070 */
[----:B------:R-:W-:-:S04]  /*27ae0*/  IADD3 R94, R95, -0x16f, RZ ;  /* 0xfffffe915f5e7810 */ /* 0x000fc80007ffe0ff */
[----:B------:R-:W-:Y:S02]  /*27af0*/  ISETP.GE.U32.AND P0, PT, R94, 0x7ffffe12, PT ;  /* 0x7ffffe125e00780c */ /* 0x000fe40003f06070 */
[----:B------:R-:W-:Y:S02]  /*27b00*/  IADD3 R94, R95, -0x173, RZ ;  /* 0xfffffe8d5f5e7810 */ /* 0x000fe40007ffe0ff */
[----:B------:R-:W-:Y:S02]  /*27b10*/  IADD3 R234, R159, 0x100000, RZ ;  /* 0x001000009fea7810 */ /* 0x000fe40007ffe0ff */
[----:B------:R-:W-:Y:S02]  /*27b20*/  ISETP.GE.U32.AND P2, PT, R94, 0x7ffffe0e, PT ;  /* 0x7ffffe0e5e00780c */ /* 0x000fe40003f46070 */
[----:B------:R-:W-:Y:S02]  /*27b30*/  ISETP.GE.U32.AND P1, PT, R123, 0x7ffffe0a, PT ;  /* 0x7ffffe0a7b00780c */ /* 0x000fe40003f26070 */
[----:B------:R-:W-:Y:S01]  /*27b40*/  IADD3 R158, R95, -0x17f, RZ ;  /* 0xfffffe815f9e7810 */ /* 0x000fe20007ffe0ff */
[----:B------:R-:W-:Y:S01]  /*27b50*/  IMAD.WIDE R222, R0, 0x4, R108 ;  /* 0x0000000400de7825 */ /* 0x000fe200078e026c */
[----:B------:R-:W-:-:S04]  /*27b60*/  IADD3 R123, R159, 0x100000, RZ ;  /* 0x001000009f7b7810 */ /* 0x000fc80007ffe0ff */
[----:B------:R1:W-:Y:S04]  /*27b70*/  STL.64 [R1+0xb98], R222 ;  /* 0x000b98de01007387 */ /* 0x0003e80000100a00 */
[----:B------:R-:W2:Y:S04]  /*27b80*/  LDL.LU.64 R108, [R1+0xb60] ;  /* 0x000b6000016c7983 */ /* 0x000ea80000300a00 */
[----:B------:R1:W-:Y:S01]  /*27b90*/  LDGSTS.E [R234+-0x53c00], [R222.64], !P6 ;  /* 0xac400000deea7fae */ /* 0x0003e2000f121848 */
[----:B------:R-:W-:Y:S02]  /*27ba0*/  ISETP.GE.U32.AND P6, PT, R158, 0x7ffffe02, PT ;  /* 0x7ffffe029e00780c */ /* 0x000fe40003fc6070 */
[----:B------:R-:W-:Y:S01]  /*27bb0*/  IADD3 R158, R159, 0x100000, RZ ;  /* 0x001000009f9e7810 */ /* 0x000fe20007ffe0ff */
[----:B---3--:R-:W-:-:S05]  /*27bc0*/  IMAD.WIDE R204, R0, 0x4, R204 ;  /* 0x0000000400cc7825 */ /* 0x008fca00078e02cc */
[----:B------:R3:W-:Y:S04]  /*27bd0*/  STL.64 [R1+0xb90], R204 ;  /* 0x000b90cc01007387 */ /* 0x0007e80000100a00 */
[----:B-1----:R-:W4:Y:S04]  /*27be0*/  LDL.LU.64 R222, [R1+0x18a0] ;  /* 0x0018a00001de7983 */ /* 0x002f280000300a00 */
[----:B------:R3:W-:Y:S01]  /*27bf0*/  LDGSTS.E [R123+-0x53400], [R204.64], !P3 ;  /* 0xacc00000cc7b7fae */ /* 0x0007e2000d921848 */
[----:B------:R-:W-:-:S05]  /*27c00*/  IMAD.WIDE R106, R0, 0x4, R106 ;  /* 0x00000004006a7825 */ /* 0x000fca00078e026a */
[----:B------:R1:W-:Y:S04]  /*27c10*/  STL.64 [R1+0xb88], R106 ;  /* 0x000b886a01007387 */ /* 0x0003e80000100a00 */
[----:B------:R1:W-:Y:S04]  /*27c20*/  LDGSTS.E [R3+-0x52c00], [R106.64], !P5 ;  /* 0xad4000006a037fae */ /* 0x0003e8000e921848 */
[----:B---3--:R-:W3:Y:S01]  /*27c30*/  LDL.LU.64 R204, [R1+0xe50] ;  /* 0x000e500001cc7983 */ /* 0x008ee20000300a00 */
[----:B--2---:R-:W-:-:S03]  /*27c40*/  IMAD.WIDE R220, R0, 0x4, R220 ;  /* 0x0000000400dc7825 */ /* 0x004fc600078e02dc */
[----:B-1----:R-:W2:Y:S01]  /*27c50*/  LDL.LU.64 R106, [R1+0xe30] ;  /* 0x000e3000016a7983 */ /* 0x002ea20000300a00 */
[----:B------:R-:W-:-:S03]  /*27c60*/  IADD3 R123, R95, -0x10c, RZ ;  /* 0xfffffef45f7b7810 */ /* 0x000fc60007ffe0ff */
[----:B------:R1:W-:Y:S04]  /*27c70*/  STL.64 [R1+0xb80], R220 ;  /* 0x000b80dc01007387 */ /* 0x0003e80000100a00 */
[----:B------:R1:W-:Y:S01]  /*27c80*/  LDGSTS.E [R158+-0x52400], [R220.64], !P0 ;  /* 0xadc00000dc9e7fae */ /* 0x0003e2000c121848 */
[----:B------:R-:W-:-:S05]  /*27c90*/  IMAD.WIDE R124, R0, 0x4, R124 ;  /* 0x00000004007c7825 */ /* 0x000fca00078e027c */
[----:B------:R1:W-:Y:S04]  /*27ca0*/  STL.64 [R1+0xb78], R124 ;  /* 0x000b787c01007387 */ /* 0x0003e80000100a00 */
[----:B------:R1:W-:Y:S01]  /*27cb0*/  LDGSTS.E [R3+-0x51c00], [R124.64], !P2 ;  /* 0xae4000007c037fae */ /* 0x0003e2000d121848 */
[----:B------:R-:W-:Y:S02]  /*27cc0*/  ISETP.GE.U32.AND P0, PT, R123, 0x7ffffe75, PT ;  /* 0x7ffffe757b00780c */ /* 0x000fe40003f06070 */
[C---:B-1----:R-:W-:Y:S02]  /*27cd0*/  IADD3 R221, R159.reuse, 0x100000, RZ ;  /* 0x001000009fdd7810 */ /* 0x042fe40007ffe0ff */
[----:B------:R-:W-:Y:S01]  /*27ce0*/  IADD3 R123, R159, 0x100000, RZ ;  /* 0x001000009f7b7810 */ /* 0x000fe20007ffe0ff */
[----:B------:R-:W4:Y:S01]  /*27cf0*/  LDL.LU.64 R124, [R1+0xb58] ;  /* 0x000b5800017c7983 */ /* 0x000f220000300a00 */
[----:B------:R-:W-:-:S03]  /*27d00*/  IMAD.WIDE R234, R0, 0x4, R168 ;  /* 0x0000000400ea7825 */ /* 0x000fc600078e02a8 */
[----:B------:R-:W4:Y:S04]  /*27d10*/  LDL.LU.64 R168, [R1+0xb50] ;  /* 0x000b500001a87983 */ /* 0x000f280000300a00 */
[----:B------:R1:W-:Y:S04]  /*27d20*/  STL.64 [R1+0xb70], R234 ;  /* 0x000b70ea01007387 */ /* 0x0003e80000100a00 */
[----:B------:R-:W4:Y:S01]  /*27d30*/  LDL.LU.64 R158, [R1+0xb48] ;  /* 0x000b4800019e7983 */ /* 0x000f220000300a00 */
[C---:B------:R-:W-:Y:S01]  /*27d40*/  IADD3 R94, R95.reuse, -0x17b, RZ ;  /* 0xfffffe855f5e7810 */ /* 0x040fe20007ffe0ff */
[----:B------:R-:W-:Y:S01]  /*27d50*/  IMAD.WIDE R206, R0, 0x4, R206 ;  /* 0x0000000400ce7825 */ /* 0x000fe200078e02ce */
[----:B------:R-:W-:Y:S01]  /*27d60*/  IADD3 R220, R95, -0x114, RZ ;  /* 0xfffffeec5fdc7810 */ /* 0x000fe20007ffe0ff */
[----:B------:R1:W-:Y:S01]  /*27d70*/  LDGSTS.E [R221+-0x51400], [R234.64], !P1 ;  /* 0xaec00000eadd7fae */ /* 0x0003e2000c921848 */
[----:B------:R-:W-:-:S02]  /*27d80*/  ISETP.GE.U32.AND P4, PT, R94, 0x7ffffe06, PT ;  /* 0x7ffffe065e00780c */ /* 0x000fc40003f86070 */
[----:B------:R-:W-:-:S04]  /*27d90*/  IADD3 R94, R95, -0x104, RZ ;  /* 0xfffffefc5f5e7810 */ /* 0x000fc80007ffe0ff */
[----:B------:R-:W-:Y:S02]  /*27da0*/  ISETP.GE.U32.AND P3, PT, R94, 0x7ffffe7d, PT ;  /* 0x7ffffe7d5e00780c */ /* 0x000fe40003f66070 */
[----:B------:R-:W-:-:S04]  /*27db0*/  IADD3 R94, R95, -0x108, RZ ;  /* 0xfffffef85f5e7810 */ /* 0x000fc80007ffe0ff */
[----:B------:R-:W-:Y:S01]  /*27dc0*/  ISETP.GE.U32.AND P5, PT, R94, 0x7ffffe79, PT ;  /* 0x7ffffe795e00780c */ /* 0x000fe20003fa6070 */
[----:B------:R-:W-:Y:S01]  /*27dd0*/  STL.64 [R1+0xb68], R206 ;  /* 0x000b68ce01007387 */ /* 0x000fe20000100a00 */
[----:B------:R-:W-:-:S03]  /*27de0*/  ISETP.GE.U32.AND P1, PT, R220, 0x7ffffe6d, PT ;  /* 0x7ffffe6ddc00780c */ /* 0x000fc60003f26070 */
[----:B------:R4:W-:Y:S01]  /*27df0*/  LDGSTS.E [R123+-0x50c00], [R206.64], !P4 ;  /* 0xaf400000ce7b7fae */ /* 0x0009e2000e121848 */
[----:B------:R-:W-:-:S05]  /*27e00*/  IMAD.WIDE R108, R0, 0x4, R108 ;  /* 0x00000004006c7825 */ /* 0x000fca00078e026c */
[----:B------:R1:W-:Y:S04]  /*27e10*/  STL.64 [R1+0xb60], R108 ;  /* 0x000b606c01007387 */ /* 0x0003e80000100a00 */
[----:B------:R1:W-:Y:S04]  /*27e20*/  LDGSTS.E [R3+-0x50400], [R108.64], !P6 ;  /* 0xafc000006c037fae */ /* 0x0003e8000f121848 */
[----:B-1----:R-:W4:Y:S04]  /*27e30*/  LDL.LU.64 R234, [R1+0xb40] ;  /* 0x000b400001ea7983 */ /* 0x002f280000300a00 */
[----:B------:R-:W4:Y:S01]  /*27e40*/  LDL.LU.64 R220, [R1+0xb38] ;  /* 0x000b380001dc7983 */ /* 0x000f220000300a00 */
[----:B------:R-:W-:-:S02]  /*27e50*/  IADD3 R109, R122, 0x100000, RZ ;  /* 0x001000007a6d7810 */ /* 0x000fc40007ffe0ff */
[----:B------:R-:W-:Y:S02]  /*27e60*/  IADD3 R3, R122, 0x100000, RZ ;  /* 0x001000007a037810 */ /* 0x000fe40007ffe0ff */
[----:B------:R-:W-:Y:S01]  /*27e70*/  IADD3 R108, R95, -0x120, RZ ;  /* 0xfffffee05f6c7810 */ /* 0x000fe20007ffe0ff */
[----:B---3--:R-:W-:-:S04]  /*27e80*/  IMAD.WIDE R204, R0, 0x4, R204 ;  /* 0x0000000400cc7825 */ /* 0x008fc800078e02cc */
[----:B--2---:R-:W-:Y:S01]  /*27e90*/  IMAD.WIDE R106, R0, 0x4, R106 ;  /* 0x00000004006a7825 */ /* 0x004fe200078e026a */
[----:B------:R1:W-:Y:S04]  /*27ea0*/  STL.64 [R1+0xc38], R204 ;  /* 0x000c38cc01007387 */ /* 0x0003e80000100a00 */
[----:B------:R1:W-:Y:S01]  /*27eb0*/  LDGSTS.E [R109+-0x5fa00], [R204.64], !P3 ;  /* 0xa0600000cc6d7fae */ /* 0x0003e2000d921848 */
[----:B------:R-:W-:-:S03]  /*27ec0*/  ISETP.GE.U32.AND P3, PT, R108, 0x7ffffe61, PT ;  /* 0x7ffffe616c00780c */ /* 0x000fc60003f66070 */
[----:B------:R2:W-:Y:S04]  /*27ed0*/  STL.64 [R1+0xc40], R106 ;  /* 0x000c406a01007387 */ /* 0x0005e80000100a00 */
[----:B------:R2:W-:Y:S01]  /*27ee0*/  LDGSTS.E [R3+-0x5f200], [R106.64], !P5 ;  /* 0xa0e000006a037fae */ /* 0x0005e2000e921848 */
[----:B-1----:R-:W-:Y:S02]  /*27ef0*/  IADD3 R205, R122, 0x100000, RZ ;  /* 0x001000007acd7810 */ /* 0x002fe40007ffe0ff */
[----:B------:R-:W-:Y:S01]  /*27f00*/  IADD3 R204, R95, -0x128, RZ ;  /* 0xfffffed85fcc7810 */ /* 0x000fe20007ffe0ff */
[----:B--2---:R-:W2:Y:S04]  /*27f10*/  LDL.LU.64 R106, [R1+0xb30] ;  /* 0x000b3000016a7983 */ /* 0x004ea80000300a00 */
[----:B------:R-:W3:Y:S01]  /*27f20*/  LDL.LU.64 R108, [R1+0xb28] ;  /* 0x000b2800016c7983 */ /* 0x000ee20000300a00 */
[----:B----4-:R-:W-:-:S05]  /*27f30*/  IMAD.WIDE R206, R0, 0x4, R124 ;  /* 0x0000000400ce7825 */ /* 0x010fca00078e027c */
[----:B------:R1:W-:Y:S04]  /*27f40*/  STL.64 [R1+0xb58], R206 ;  /* 0x000b58ce01007387 */ /* 0x0003e80000100a00 */
[----:B------:R-:W4:Y:S01]  /*27f50*/  LDL.LU.64 R124, [R1+0xb20] ;  /* 0x000b2000017c7983 */ /* 0x000f220000300a00 */
[----:B------:R-:W-:-:S03]  /*27f60*/  IMAD.WIDE R168, R0, 0x4, R168 ;  /* 0x0000000400a87825 */ /* 0x000fc600078e02a8 */
[----:B------:R1:W-:Y:S01]  /*27f70*/  LDGSTS.E [R205+-0x5ea00], [R206.64], !P0 ;  /* 0xa1600000cecd7fae */ /* 0x0003e2000c121848 */
[----:B------:R-:W-:Y:S01]  /*27f80*/  ISETP.GE.U32.AND P0, PT, R204, 0x7ffffe59, PT ;  /* 0x7ffffe59cc00780c */ /* 0x000fe20003f06070 */
[----:B------:R-:W-:Y:S02]  /*27f90*/  IMAD.WIDE R158, R0, 0x4, R158 ;  /* 0x00000004009e7825 */ /* 0x000fe400078e029e */
[----:B------:R1:W-:Y:S04]  /*27fa0*/  STL.64 [R1+0xb50], R168 ;  /* 0x000b50a801007387 */ /* 0x0003e80000100a00 */
[----:B------:R1:W-:Y:S04]  /*27fb0*/  STL.64 [R1+0xb48], R158 ;  /* 0x000b489e01007387 */ /* 0x0003e80000100a00 */
[----:B-1----:R-:W4:Y:S01]  /*27fc0*/  LDL.LU.64 R204, [R1+0xb18] ;  /* 0x000b180001cc7983 */ /* 0x002f220000300a00 */
[----:B------:R-:W-:-:S04]  /*27fd0*/  IADD3 R94, R95, -0x110, RZ ;  /* 0xfffffef05f5e7810 */ /* 0x000fc80007ffe0ff */
[----:B------:R-:W-:Y:S02]  /*27fe0*/  ISETP.GE.U32.AND P2, PT, R94, 0x7ffffe71, PT ;  /* 0x7ffffe715e00780c */ /* 0x000fe40003f46070 */
[----:B------:R-:W-:-:S04]  /*27ff0*/  IADD3 R94, R95, -0x118, RZ ;  /* 0xfffffee85f5e7810 */ /* 0x000fc80007ffe0ff */
[----:B------:R-:W-:Y:S02]  /*28000*/  ISETP.GE.U32.AND P4, PT, R94, 0x7ffffe69, PT ;  /* 0x7ffffe695e00780c */ /* 0x000fe40003f86070 */
[C---:B------:R-:W-:Y:S02]  /*28010*/  IADD3 R94, R95.reuse, -0x11c, RZ ;  /* 0xfffffee45f5e7810 */ /* 0x040fe40007ffe0ff */
[----:B------:R-:W-:Y:S02]  /*28020*/  IADD3 R123, R122, 0x100000, RZ ;  /* 0x001000007a7b7810 */ /* 0x000fe40007ffe0ff */
[----:B------:R-:W-:Y:S02]  /*28030*/  ISETP.GE.U32.AND P6, PT, R94, 0x7ffffe65, PT ;  /* 0x7ffffe655e00780c */ /* 0x000fe40003fc6070 */
[----:B------:R-:W-:Y:S01]  /*28040*/  IADD3 R94, R95, -0x124, RZ ;  /* 0xfffffedc5f5e7810 */ /* 0x000fe20007ffe0ff */
[----:B------:R1:W-:Y:S04]  /*28050*/  LDGSTS.E [R123+-0x5e200], [R168.64], !P2 ;  /* 0xa1e00000a87b7fae */ /* 0x0003e8000d121848 */
[----:B------:R1:W-:Y:S01]  /*28060*/  LDGSTS.E [R3+-0x5da00], [R158.64], !P1 ;  /* 0xa26000009e037fae */ /* 0x0003e2000c921848 */
[----:B------:R-:W-:Y:S01]  /*28070*/  ISETP.GE.U32.AND P5, PT, R94, 0x7ffffe5d, PT ;  /* 0x7ffffe5d5e00780c */ /* 0x000fe20003fa6070 */
[----:B------:R-:W-:Y:S01]  /*28080*/  IMAD.WIDE R206, R0, 0x4, R234 ;  /* 0x0000000400ce7825 */ /* 0x000fe200078e02ea */
[----:B-1----:R-:W-:Y:S01]  /*28090*/  IADD3 R168, R122, 0x100000, RZ ;  /* 0x001000007aa87810 */ /* 0x002fe20007ffe0ff */
[----:B------:R-:W4:Y:S02]  /*280a0*/  LDL.LU.64 R234, [R1+0xb10] ;  /* 0x000b100001ea7983 */ /* 0x000f240000300a00 */
[----:B------:R-:W-:-:S02]  /*280b0*/  IMAD.WIDE R158, R0, 0x4, R220 ;  /* 0x00000004009e7825 */ /* 0x000fc400078e02dc */
[----:B------:R2:W-:Y:S01]  /*280c0*/  STL.64 [R1+0xb40], R206 ;  /* 0x000b40ce01007387 */ /* 0x0005e20000100a00 */
[----:B------:R-:W-:-:S03]  /*280d0*/  IADD3 R123, R95, -0x134, RZ ;  /* 0xfffffecc5f7b7810 */ /* 0x000fc60007ffe0ff */
[----:B------:R2:W-:Y:S04]  /*280e0*/  LDGSTS.E [R168+-0x5d200], [R206.64], !P4 ;  /* 0xa2e00000cea87fae */ /* 0x0005e8000e121848 */
[----:B------:R3:W-:Y:S01]  /*280f0*/  STL.64 [R1+0xb38], R158 ;  /* 0x000b389e01007387 */ /* 0x0007e20000100a00 */
[----:B------:R-:W-:-:S03]  /*28100*/  ISETP.GE.U32.AND P4, PT, R123, 0x7ffffe4d, PT ;  /* 0x7ffffe4d7b00780c */ /* 0x000fc60003f86070 */
[----:B------:R-:W4:Y:S01]  /*28110*/  LDL.LU.64 R220, [R1+0xb08] ;  /* 0x000b080001dc7983 */ /* 0x000f220000300a00 */
[----:B------:R-:W-:-:S03]  /*28120*/  IADD3 R169, R122, 0x100000, RZ ;  /* 0x001000007aa97810 */ /* 0x000fc60007ffe0ff */
[----:B------:R3:W-:Y:S01]  /*28130*/  LDGSTS.E [R3+-0x5ca00], [R158.64], !P6 ;  /* 0xa36000009e037fae */ /* 0x0007e2000f121848 */
[----:B------:R-:W-:Y:S01]  /*28140*/  IADD3 R123, R122, 0x100000, RZ ;  /* 0x001000007a7b7810 */ /* 0x000fe20007ffe0ff */
[C---:B--2---:R-:W-:Y:S02]  /*28150*/  IMAD.WIDE R206, R0.reuse, 0x4, R106 ;  /* 0x0000000400ce7825 */ /* 0x044fe400078e026a */
[----:B------:R-:W2:Y:S02]  /*28160*/  LDL.LU.64 R106, [R1+0xb00] ;  /* 0x000b0000016a7983 */ /* 0x000ea40000300a00 */
[C---:B---3--:R-:W-:Y:S02]  /*28170*/  IMAD.WIDE R158, R0.reuse, 0x4, R108 ;  /* 0x00000004009e7825 */ /* 0x048fe400078e026c */
[----:B------:R1:W-:Y:S04]  /*28180*/  STL.64 [R1+0xb30], R206 ;  /* 0x000b30ce01007387 */ /* 0x0003e80000100a00 */
[----:B------:R1:W-:Y:S04]  /*28190*/  LDGSTS.E [R169+-0x5c200], [R206.64], !P3 ;  /* 0xa3e00000cea97fae */ /* 0x0003e8000d921848 */
[----:B------:R3:W-:Y:S01]  /*281a0*/  LDGSTS.E [R123+-0x5ba00], [R158.64], !P5 ;  /* 0xa46000009e7b7fae */ /* 0x0007e2000e921848 */
[----:B----4-:R-:W-:-:S03]  /*281b0*/  IMAD.WIDE R108, R0, 0x4, R124 ;  /* 0x00000004006c7825 */ /* 0x010fc600078e027c */
[----:B------:R-:W4:Y:S04]  /*281c0*/  LDL.LU.64 R124, [R1+0xaf8] ;  /* 0x000af800017c7983 */ /* 0x000f280000300a00 */
[----:B------:R-:W-:Y:S04]  /*281d0*/  STL.64 [R1+0xb28], R158 ;  /* 0x000b289e01007387 */ /* 0x000fe80000100a00 */
[----:B------:R3:W-:Y:S04]  /*281e0*/  STL.64 [R1+0xb20], R108 ;  /* 0x000b206c01007387 */ /* 0x0007e80000100a00 */
[----:B------:R3:W-:Y:S01]  /*281f0*/  LDGSTS.E [R3+-0x5b200], [R108.64], !P0 ;  /* 0xa4e000006c037fae */ /* 0x0007e2000c121848 */
[----:B-1----:R-:W-:-:S03]  /*28200*/  IMAD.WIDE R206, R0, 0x4, R204 ;  /* 0x0000000400ce7825 */ /* 0x002fc600078e02cc */
[----:B---3--:R-:W3:Y:S04]  /*28210*/  LDL.LU.64 R108, [R1+0xaf0] ;  /* 0x000af000016c7983 */ /* 0x008ee80000300a00 */
        /* <DEDUP_REMOVED lines=10> */
[----:B------:R1:W-:Y:S01]  /*282c0*/  STL.64 [R1+0xb18], R206 ;  /* 0x000b18ce01007387 */ /* 0x0003e20000100a00 */
[----:B------:R-:W-:-:S03]  /*282d0*/  IMAD.WIDE R158, R0, 0x4, R234 ;  /* 0x00000004009e7825 */ /* 0x000fc600078e02ea */
[----:B------:R1:W-:Y:S01]  /*282e0*/  LDGSTS.E [R168+-0x5aa00], [R206.64], !P2 ;  /* 0xa5600000cea87fae */ /* 0x0003e2000d121848 */
[----:B------:R-:W-:-:S03]  /*282f0*/  IADD3 R123, R95, -0x148, RZ ;  /* 0xfffffeb85f7b7810 */ /* 0x000fc60007ffe0ff */
[----:B------:R2:W-:Y:S01]  /*28300*/  STL.64 [R1+0xb10], R158 ;  /* 0x000b109e01007387 */ /* 0x0005e20000100a00 */
[----:B------:R-:W-:-:S03]  /*28310*/  ISETP.GE.U32.AND P2, PT, R123, 0x7ffffe39, PT ;  /* 0x7ffffe397b00780c */ /* 0x000fc60003f46070 */
[----:B------:R2:W-:Y:S01]  /*28320*/  LDGSTS.E [R3+-0x5a200], [R158.64], !P1 ;  /* 0xa5e000009e037fae */ /* 0x0005e2000c921848 */
[----:B------:R-:W-:-:S03]  /*28330*/  IADD3 R123, R122, 0x100000, RZ ;  /* 0x001000007a7b7810 */ /* 0x000fc60007ffe0ff */
[----:B------:R-:W3:Y:S01]  /*28340*/  LDL.LU.64 R234, [R1+0xae0] ;  /* 0x000ae00001ea7983 */ /* 0x000ee20000300a00 */
[----:B-1----:R-:W-:Y:S01]  /*28350*/  IMAD.WIDE R206, R0, 0x4, R220 ;  /* 0x0000000400ce7825 */ /* 0x002fe200078e02dc */
[----:B------:R-:W-:Y:S02]  /*28360*/  IADD3 R168, R95, -0x150, RZ ;  /* 0xfffffeb05fa87810 */ /* 0x000fe40007ffe0ff */
[----:B------:R-:W3:Y:S04]  /*28370*/  LDL.LU.64 R220, [R1+0xad8] ;  /* 0x000ad80001dc7983 */ /* 0x000ee80000300a00 */
[----:B------:R-:W-:Y:S04]  /*28380*/  STL.64 [R1+0xb08], R206 ;  /* 0x000b08ce01007387 */ /* 0x000fe80000100a00 */
[----:B------:R1:W-:Y:S01]  /*28390*/  LDGSTS.E [R169+-0x59a00], [R206.64], !P4 ;  /* 0xa6600000cea97fae */ /* 0x0003e2000e121848 */
[----:B------:R-:W-:Y:S01]  /*283a0*/  ISETP.GE.U32.AND P4, PT, R168, 0x7ffffe31, PT ;  /* 0x7ffffe31a800780c */ /* 0x000fe20003f86070 */
[----:B--2---:R-:W-:-:S02]  /*283b0*/  IMAD.WIDE R158, R0, 0x4, R106 ;  /* 0x00000004009e7825 */ /* 0x004fc400078e026a */
[----:B------:R-:W2:Y:S04]  /*283c0*/  LDL.LU.64 R106, [R1+0xad0] ;  /* 0x000ad000016a7983 */ /* 0x000ea80000300a00 */
[----:B------:R3:W-:Y:S04]  /*283d0*/  STL.64 [R1+0xb00], R158 ;  /* 0x000b009e01007387 */ /* 0x0007e80000100a00 */
[----:B------:R3:W-:Y:S01]  /*283e0*/  LDGSTS.E [R123+-0x59200], [R158.64], !P6 ;  /* 0xa6e000009e7b7fae */ /* 0x0007e2000f121848 */
[----:B----4-:R-:W-:-:S05]  /*283f0*/  IMAD.WIDE R124, R0, 0x4, R124 ;  /* 0x00000004007c7825 */ /* 0x010fca00078e027c */
[----:B------:R4:W-:Y:S04]  /*28400*/  STL.64 [R1+0xaf8], R124 ;  /* 0x000af87c01007387 */ /* 0x0009e80000100a00 */
[----:B-1----:R-:W2:Y:S01]  /*28410*/  LDL.LU.64 R168, [R1+0xac8] ;  /* 0x000ac80001a87983 */ /* 0x002ea20000300a00 */
[----:B------:R-:W-:-:S03]  /*28420*/  IADD3 R94, R95, -0x140, RZ ;  /* 0xfffffec05f5e7810 */ /* 0x000fc60007ffe0ff */
[----:B------:R4:W-:Y:S01]  /*28430*/  LDGSTS.E [R3+-0x58a00], [R124.64], !P3 ;  /* 0xa76000007c037fae */ /* 0x0009e2000d921848 */
[----:B---3--:R-:W-:-:S04]  /*28440*/  IMAD.WIDE R158, R0, 0x4, R108 ;  /* 0x00000004009e7825 */ /* 0x008fc800078e026c */
[----:B------:R-:W-:Y:S02]  /*28450*/  IMAD.WIDE R108, R0, 0x4, R204 ;  /* 0x00000004006c7825 */ /* 0x000fe400078e02cc */
[----:B------:R-:W3:Y:S01]  /*28460*/  LDL.LU.64 R204, [R1+0xac0] ;  /* 0x000ac00001cc7983 */ /* 0x000ee20000300a00 */
[----:B------:R-:W-:Y:S02]  /*28470*/  ISETP.GE.U32.AND P5, PT, R94, 0x7ffffe41, PT ;  /* 0x7ffffe415e00780c */ /* 0x000fe40003fa6070 */
[----:B----4-:R-:W-:Y:S01]  /*28480*/  IADD3 R124, R122, 0x100000, RZ ;  /* 0x001000007a7c7810 */ /* 0x010fe20007ffe0ff */
[----:B------:R-:W-:Y:S04]  /*28490*/  STL.64 [R1+0xaf0], R158 ;  /* 0x000af09e01007387 */ /* 0x000fe80000100a00 */
[----:B------:R1:W-:Y:S06]  /*284a0*/  STL.64 [R1+0xae8], R108 ;  /* 0x000ae86c01007387 */ /* 0x0003ec0000100a00 */
[----:B------:R4:W-:Y:S01]  /*284b0*/  LDGSTS.E [R124+-0x58200], [R158.64], !P5 ;  /* 0xa7e000009e7c7fae */ /* 0x0009e2000e921848 */
[----:B------:R-:W-:-:S03]  /*284c0*/  IADD3 R94, R95, -0x144, RZ ;  /* 0xfffffebc5f5e7810 */ /* 0x000fc60007ffe0ff */
[----:B----4-:R-:W4:Y:S01]  /*284d0*/  LDL.LU.64 R124, [R1+0xab8] ;  /* 0x000ab800017c7983 */ /* 0x010f220000300a00 */
[----:B------:R-:W-:Y:S02]  /*284e0*/  ISETP.GE.U32.AND P0, PT, R94, 0x7ffffe3d, PT ;  /* 0x7ffffe3d5e00780c */ /* 0x000fe40003f06070 */
[C---:B------:R-:W-:Y:S01]  /*284f0*/  IADD3 R94, R95.reuse, -0x14c, RZ ;  /* 0xfffffeb45f5e7810 */ /* 0x040fe20007ffe0ff */
[----:B------:R-:W4:Y:S01]  /*28500*/  LDL.LU.64 R206, [R1+0xab0] ;  /* 0x000ab00001ce7983 */ /* 0x000f220000300a00 */
[C---:B------:R-:W-:Y:S02]  /*28510*/  IADD3 R123, R95.reuse, -0x15c, RZ ;  /* 0xfffffea45f7b7810 */ /* 0x040fe40007ffe0ff */
[----:B------:R-:W-:Y:S02]  /*28520*/  ISETP.GE.U32.AND P1, PT, R94, 0x7ffffe35, PT ;  /* 0x7ffffe355e00780c */ /* 0x000fe40003f26070 */
[----:B------:R-:W-:Y:S01]  /*28530*/  IADD3 R94, R95, -0x154, RZ ;  /* 0xfffffeac5f5e7810 */ /* 0x000fe20007ffe0ff */
[----:B------:R-:W-:Y:S01]  /*28540*/  IMAD.WIDE R234, R0, 0x4, R234 ;  /* 0x0000000400ea7825 */ /* 0x000fe200078e02ea */
[----:B------:R-:W-:-:S02]  /*28550*/  ISETP.GE.U32.AND P5, PT, R123, 0x7ffffe25, PT ;  /* 0x7ffffe257b00780c */ /* 0x000fc40003fa6070 */
[----:B------:R-:W-:Y:S01]  /*28560*/  ISETP.GE.U32.AND P6, PT, R94, 0x7ffffe2d, PT ;  /* 0x7ffffe2d5e00780c */ /* 0x000fe20003fc6070 */
[----:B------:R-:W-:Y:S01]  /*28570*/  IMAD.WIDE R220, R0, 0x4, R220 ;  /* 0x0000000400dc7825 */ /* 0x000fe200078e02dc */
[C---:B------:R-:W-:Y:S01]  /*28580*/  IADD3 R123, R122.reuse, 0x100000, RZ ;  /* 0x001000007a7b7810 */ /* 0x040fe20007ffe0ff */
[----:B------:R1:W-:Y:S04]  /*28590*/  LDGSTS.E [R3+-0x57a00], [R108.64], !P0 ;  /* 0xa86000006c037fae */ /* 0x0003e8000c121848 */
[----:B------:R-:W-:Y:S04]  /*285a0*/  STL.64 [R1+0xae0], R234 ;  /* 0x000ae0ea01007387 */ /* 0x000fe80000100a00 */
[----:B------:R1:W-:Y:S02]  /*285b0*/  STL.64 [R1+0xad8], R220 ;  /* 0x000ad8dc01007387 */ /* 0x0003e40000100a00 */
[----:B-1----:R-:W-:-:S02]  /*285c0*/  IADD3 R108, R122, 0x100000, RZ ;  /* 0x001000007a6c7810 */ /* 0x002fc40007ffe0ff */
[----:B------:R-:W4:Y:S01]  /*285d0*/  LDL.LU.64 R158, [R1+0xaa8] ;  /* 0x000aa800019e7983 */ /* 0x000f220000300a00 */
[----:B------:R-:W-:-:S03]  /*285e0*/  IADD3 R109, R95, -0x164, RZ ;  /* 0xfffffe9c5f6d7810 */ /* 0x000fc60007ffe0ff */
[----:B------:R1:W-:Y:S01]  /*285f0*/  LDGSTS.E [R123+-0x57200], [R234.64], !P2 ;  /* 0xa8e00000ea7b7fae */ /* 0x0003e2000d121848 */
[----:B------:R-:W-:-:S03]  /*28600*/  ISETP.GE.U32.AND P2, PT, R109, 0x7ffffe1d, PT ;  /* 0x7ffffe1d6d00780c */ /* 0x000fc60003f46070 */
[----:B------:R1:W-:Y:S02]  /*28610*/  LDGSTS.E [R108+-0x56a00], [R220.64], !P1 ;  /* 0xa9600000dc6c7fae */ /* 0x0003e4000c921848 */
[----:B-1----:R-:W-:Y:S01]  /*28620*/  IADD3 R220, R122, 0x100000, RZ ;  /* 0x001000007adc7810 */ /* 0x002fe20007ffe0ff */
[----:B--2---:R-:W-:-:S05]  /*28630*/  IMAD.WIDE R106, R0, 0x4, R106 ;  /* 0x00000004006a7825 */ /* 0x004fca00078e026a */
[----:B------:R1:W-:Y:S04]  /*28640*/  STL.64 [R1+0xad0], R106 ;  /* 0x000ad06a01007387 */ /* 0x0003e80000100a00 */
[----:B------:R1:W-:Y:S01]  /*28650*/  LDGSTS.E [R3+-0x56200], [R106.64], !P4 ;  /* 0xa9e000006a037fae */ /* 0x0003e2000e121848 */
[----:B------:R-:W-:-:S03]  /*28660*/  IMAD.WIDE R234, R0, 0x4, R168 ;  /* 0x0000000400ea7825 */ /* 0x000fc600078e02a8 */
[----:B------:R-:W2:Y:S04]  /*28670*/  LDL.LU.64 R168, [R1+0xaa0] ;  /* 0x000aa00001a87983 */ /* 0x000ea80000300a00 */
[----:B-1----:R-:W2:Y:S04]  /*28680*/  LDL.LU.64 R106, [R1+0xa98] ;  /* 0x000a9800016a7983 */ /* 0x002ea80000300a00 */
[----:B------:R4:W-:Y:S04]  /*28690*/  STL.64 [R1+0xac8], R234 ;  /* 0x000ac8ea01007387 */ /* 0x0009e80000100a00 */
[----:B------:R1:W-:Y:S01]  /*286a0*/  LDGSTS.E [R220+-0x55a00], [R234.64], !P6 ;  /* 0xaa600000eadc7fae */ /* 0x0003e2000f121848 */
[----:B---3--:R-:W-:-:S03]  /*286b0*/  IMAD.WIDE R108, R0, 0x4, R204 ;  /* 0x00000004006c7825 */ /* 0x008fc600078e02cc */
[----:B------:R-:W3:Y:S04]  /*286c0*/  LDL.LU.64 R204, [R1+0xa90] ;  /* 0x000a900001cc7983 */ /* 0x000ee80000300a00 */
[----:B------:R4:W-:Y:S04]  /*286d0*/  STL.64 [R1+0xac0], R108 ;  /* 0x000ac06c01007387 */ /* 0x0009e80000100a00 */
[----:B-1----:R-:W3:Y:S01]  /*286e0*/  LDL.LU.64 R220, [R1+0xa88] ;  /* 0x000a880001dc7983 */ /* 0x002ee20000300a00 */
[----:B------:R-:W-:-:S04]  /*286f0*/  IADD3 R94, R95, -0x158, RZ ;  /* 0xfffffea85f5e7810 */ /* 0x000fc80007ffe0ff */
[----:B------:R-:W-:Y:S02]  /*28700*/  ISETP.GE.U32.AND P3, PT, R94, 0x7ffffe29, PT ;  /* 0x7ffffe295e00780c */ /* 0x000fe40003f66070 */
[----:B------:R-:W-:-:S04]  /*28710*/  IADD3 R123, R95, -0x170, RZ ;  /* 0xfffffe905f7b7810 */ /* 0x000fc80007ffe0ff */
[----:B------:R-:W-:Y:S02]  /*28720*/  ISETP.GE.U32.AND P6, PT, R123, 0x7ffffe11, PT ;  /* 0x7ffffe117b00780c */ /* 0x000fe40003fc6070 */
[----:B------:R-:W-:Y:S01]  /*28730*/  IADD3 R123, R122, 0x100000, RZ ;  /* 0x001000007a7b7810 */ /* 0x000fe20007ffe0ff */
[----:B----4-:R-:W-:-:S04]  /*28740*/  IMAD.WIDE R234, R0, 0x4, R124 ;  /* 0x0000000400ea7825 */ /* 0x010fc800078e027c */
[----:B------:R1:W-:Y:S04]  /*28750*/  LDGSTS.E [R3+-0x55200], [R108.64], !P3 ;  /* 0xaae000006c037fae */ /* 0x0003e8000d921848 */
[----:B------:R4:W-:Y:S01]  /*28760*/  LDGSTS.E [R123+-0x54a00], [R234.64], !P5 ;  /* 0xab600000ea7b7fae */ /* 0x0009e2000e921848 */
[----:B------:R-:W-:Y:S01]  /*28770*/  IADD3 R94, R95, -0x160, RZ ;  /* 0xfffffea05f5e7810 */ /* 0x000fe20007ffe0ff */
[----:B------:R-:W-:Y:S02]  /*28780*/  IMAD.WIDE R206, R0, 0x4, R206 ;  /* 0x0000000400ce7825 */ /* 0x000fe400078e02ce */
[----:B------:R-:W3:Y:S04]  /*28790*/  LDL.LU.64 R124, [R1+0xa80] ;  /* 0x000a8000017c7983 */ /* 0x000ee80000300a00 */
[----:B----4-:R-:W4:Y:S01]  /*287a0*/  S2R R123, SR_TID.X ;  /* 0x00000000007b7919 */ /* 0x010f220000002100 */
[----:B------:R-:W-:-:S02]  /*287b0*/  ISETP.GE.U32.AND P0, PT, R94, 0x7ffffe21, PT ;  /* 0x7ffffe215e00780c */ /* 0x000fc40003f06070 */
[C---:B------:R-:W-:Y:S02]  /*287c0*/  IADD3 R94, R95.reuse, -0x168, RZ ;  /* 0xfffffe985f5e7810 */ /* 0x040fe40007ffe0ff */
[C---:B-1----:R-:W-:Y:S02]  /*287d0*/  IADD3 R109, R95.reuse, -0x178, RZ ;  /* 0xfffffe885f6d7810 */ /* 0x042fe40007ffe0ff */
[----:B------:R-:W-:Y:S02]  /*287e0*/  ISETP.GE.U32.AND P1, PT, R94, 0x7ffffe19, PT ;  /* 0x7ffffe195e00780c */ /* 0x000fe40003f26070 */
[----:B------:R-:W-:Y:S02]  /*287f0*/  IADD3 R94, R95, -0x16c, RZ ;  /* 0xfffffe945f5e7810 */ /* 0x000fe40007ffe0ff */
[----:B------:R-:W-:Y:S01]  /*28800*/  ISETP.GE.U32.AND P5, PT, R109, 0x7ffffe09, PT ;  /* 0x7ffffe096d00780c */ /* 0x000fe20003fa6070 */
[----:B------:R-:W-:Y:S01]  /*28810*/  IMAD.MOV.U32 R109, RZ, RZ, c[0x0][0x180] ;  /* 0x00006000ff6d7624 */ /* 0x000fe200078e00ff */
[----:B------:R-:W-:Y:S01]  /*28820*/  IADD3 R108, R122, 0x100000, RZ ;  /* 0x001000007a6c7810 */ /* 0x000fe20007ffe0ff */
[----:B------:R1:W-:Y:S01]  /*28830*/  STL.64 [R1+0xab8], R234 ;  /* 0x000ab8ea01007387 */ /* 0x0003e20000100a00 */
[----:B------:R-:W-:Y:S01]  /*28840*/  IMAD.WIDE R158, R0, 0x4, R158 ;  /* 0x00000004009e7825 */ /* 0x000fe200078e029e */
[----:B------:R-:W-:-:S02]  /*28850*/  ISETP.GE.U32.AND P4, PT, R94, 0x7ffffe15, PT ;  /* 0x7ffffe155e00780c */ /* 0x000fc40003f86070 */
[----:B------:R-:W-:Y:S01]  /*28860*/  STL.64 [R1+0xab0], R206 ;  /* 0x000ab0ce01007387 */ /* 0x000fe20000100a00 */
[----:B------:R-:W-:-:S03]  /*28870*/  IADD3 R109, R109, -0x100, RZ ;  /* 0xffffff006d6d7810 */ /* 0x000fc60007ffe0ff */
[----:B------:R2:W-:Y:S01]  /*28880*/  LDGSTS.E [R108+-0x54200], [R206.64], !P0 ;  /* 0xabe00000ce6c7fae */ /* 0x0005e2000c121848 */
[----:B----4-:R-:W-:-:S03]  /*28890*/  LOP3.LUT R123, R123, 0x7f, RZ, 0xc0, !PT ;  /* 0x0000007f7b7b7812 */ /* 0x010fc600078ec0ff */
[----:B-1----:R-:W4:Y:S04]  /*288a0*/  LDL.LU.64 R234, [R1+0xa78] ;  /* 0x000a780001ea7983 */ /* 0x002f280000300a00 */
[----:B------:R1:W-:Y:S04]  /*288b0*/  STL.64 [R1+0xaa8], R158 ;  /* 0x000aa89e01007387 */ /* 0x0003e80000100a00 */
[----:B------:R1:W-:Y:S01]  /*288c0*/  LDGSTS.E [R3+-0x53a00], [R158.64], !P2 ;  /* 0xac6000009e037fae */ /* 0x0003e2000d121848 */
[----:B------:R-:W-:Y:S02]  /*288d0*/  ISETP.GE.AND P2, PT, R123, R109, PT ;  /* 0x0000006d7b00720c */ /* 0x000fe40003f46270 */
[----:B------:R-:W-:-:S02]  /*288e0*/  IADD3 R123, R122, 0x100000, RZ ;  /* 0x001000007a7b7810 */ /* 0x000fc40007ffe0ff */
[----:B------:R-:W-:Y:S01]  /*288f0*/  IADD3 R109, R95, -0x181, RZ ;  /* 0xfffffe7f5f6d7810 */ /* 0x000fe20007ffe0ff */
[----:B--2---:R-:W-:-:S04]  /*28900*/  IMAD.WIDE R168, R0, 0x4, R168 ;  /* 0x0000000400a87825 */ /* 0x004fc800078e02a8 */
[----:B-1----:R-:W-:Y:S01]  /*28910*/  IMAD.WIDE R158, R0, 0x4, R106 ;  /* 0x00000004009e7825 */ /* 0x002fe200078e026a */
[----:B------:R1:W-:Y:S04]  /*28920*/  STL.64 [R1+0xc50], R168 ;  /* 0x000c50a801007387 */ /* 0x0003e80000100a00 */
[----:B------:R1:W-:Y:S01]  /*28930*/  LDGSTS.E [R123+-0x53200], [R168.64], !P1 ;  /* 0xace00000a87b7fae */ /* 0x0003e2000c921848 */
[----:B------:R-:W-:-:S03]  /*28940*/  ISETP.GE.U32.AND P1, PT, R109, 0x7ffffe00, PT ;  /* 0x7ffffe006d00780c */ /* 0x000fc60003f26070 */
[----:B------:R2:W-:Y:S01]  /*28950*/  LDGSTS.E [R108+-0x52a00], [R158.64], !P4 ;  /* 0xad6000009e6c7fae */ /* 0x0005e2000e121848 */
[----:B---3--:R-:W-:-:S03]  /*28960*/  IMAD.WIDE R106, R0, 0x4, R204 ;  /* 0x00000004006a7825 */ /* 0x008fc600078e02cc */
[----:B------:R-:W3:Y:S04]  /*28970*/  LDL.LU.64 R204, [R1+0xa70] ;  /* 0x000a700001cc7983 */ /* 0x000ee80000300a00 */
[----:B------:R1:W-:Y:S01]  /*28980*/  STL.64 [R1+0xc48], R158 ;  /* 0x000c489e01007387 */ /* 0x0003e20000100a00 */
[----:B------:R-:W-:-:S03]  /*28990*/  IMAD.WIDE R220, R0, 0x4, R220 ;  /* 0x0000000400dc7825 */ /* 0x000fc600078e02dc */
[----:B------:R4:W-:Y:S04]  /*289a0*/  STL.64 [R1+0xc78], R106 ;  /* 0x000c786a01007387 */ /* 0x0009e80000100a00 */
[----:B------:R-:W3:Y:S04]  /*289b0*/  LDL.LU.64 R206, [R1+0xa68] ;  /* 0x000a680001ce7983 */ /* 0x000ee80000300a00 */
[----:B------:R-:W-:Y:S04]  /*289c0*/  STL.64 [R1+0xc70], R220 ;  /* 0x000c70dc01007387 */ /* 0x000fe80000100a00 */
[----:B--2---:R-:W2:Y:S01]  /*289d0*/  LDL.LU.64 R108, [R1+0xa60] ;  /* 0x000a6000016c7983 */ /* 0x004ea20000300a00 */
[----:B------:R-:W-:-:S02]  /*289e0*/  IADD3 R94, R95, -0x174, RZ ;  /* 0xfffffe8c5f5e7810 */ /* 0x000fc40007ffe0ff */
[C---:B-1----:R-:W-:Y:S01]  /*289f0*/  IADD3 R169, R95.reuse, -0x189, RZ ;  /* 0xfffffe775fa97810 */ /* 0x042fe20007ffe0ff */
[----:B------:R4:W-:Y:S01]  /*28a00*/  LDGSTS.E [R3+-0x52200], [R106.64], !P6 ;  /* 0xade000006a037fae */ /* 0x0009e2000f121848 */
[----:B------:R-:W-:Y:S02]  /*28a10*/  ISETP.GE.U32.AND P3, PT, R94, 0x7ffffe0d, PT ;  /* 0x7ffffe0d5e00780c */ /* 0x000fe40003f66070 */
[C---:B------:R-:W-:Y:S02]  /*28a20*/  IADD3 R94, R95.reuse, -0x17c, RZ ;  /* 0xfffffe845f5e7810 */ /* 0x040fe40007ffe0ff */
[----:B------:R-:W-:Y:S02]  /*28a30*/  IADD3 R168, R122, 0x100000, RZ ;  /* 0x001000007aa87810 */ /* 0x000fe40007ffe0ff */
[----:B------:R-:W-:Y:S02]  /*28a40*/  ISETP.GE.U32.AND P0, PT, R94, 0x7ffffe05, PT ;  /* 0x7ffffe055e00780c */ /* 0x000fe40003f06070 */
[----:B------:R-:W-:-:S02]  /*28a50*/  IADD3 R94, R95, -0x185, RZ ;  /* 0xfffffe7b5f5e7810 */ /* 0x000fc40007ffe0ff */
[----:B------:R-:W-:Y:S02]  /*28a60*/  IADD3 R123, R95, -0x180, RZ ;  /* 0xfffffe805f7b7810 */ /* 0x000fe40007ffe0ff */
[----:B------:R-:W-:Y:S01]  /*28a70*/  ISETP.GE.U32.AND P6, PT, R169, 0x7ffffdf8, PT ;  /* 0x7ffffdf8a900780c */ /* 0x000fe20003fc6070 */
[----:B------:R-:W-:Y:S01]  /*28a80*/  IMAD.MOV.U32 R169, RZ, RZ, 0x7f ;  /* 0x0000007fffa97424 */ /* 0x000fe200078e00ff */
[----:B------:R-:W-:Y:S01]  /*28a90*/  ISETP.GE.U32.AND P4, PT, R94, 0x7ffffdfc, PT ;  /* 0x7ffffdfc5e00780c */ /* 0x000fe20003f86070 */
[----:B------:R-:W-:Y:S01]  /*28aa0*/  IMAD.WIDE R158, R0, 0x4, R124 ;  /* 0x00000004009e7825 */ /* 0x000fe200078e027c */
[----:B------:R-:W-:Y:S01]  /*28ab0*/  IADD3 R94, R122, 0x100000, RZ ;  /* 0x001000007a5e7810 */ /* 0x000fe20007ffe0ff */
[----:B------:R1:W-:Y:S01]  /*28ac0*/  LDGSTS.E [R168+-0x51a00], [R220.64], !P3 ;  /* 0xae600000dca87fae */ /* 0x0003e2000d921848 */
[----:B------:R-:W-:Y:S02]  /*28ad0*/  ISETP.GE.U32.AND P3, PT, R123, 0x7ffffe01, PT ;  /* 0x7ffffe017b00780c */ /* 0x000fe40003f66070 */
[----:B------:R-:W-:Y:S01]  /*28ae0*/  IADD3 R169, R169, c[0x0][0x180], RZ ;  /* 0x00006000a9a97a10 */ /* 0x000fe20007ffe0ff */
[----:B------:R1:W-:Y:S01]  /*28af0*/  LDGSTS.E [R94+-0x51200], [R158.64], !P5 ;  /* 0xaee000009e5e7fae */ /* 0x0003e2000e921848 */
[----:B------:R-:W-:-:S03]  /*28b00*/  IADD3 R123, R95, -0x191, RZ ;  /* 0xfffffe6f5f7b7810 */ /* 0x000fc60007ffe0ff */
[----:B------:R-:W2:Y:S01]  /*28b10*/  LDL.LU.64 R124, [R1+0xa58] ;  /* 0x000a5800017c7983 */ /* 0x000ea20000300a00 */
[----:B------:R-:W-:-:S03]  /*28b20*/  IADD3 R122, R122, 0x100000, RZ ;  /* 0x001000007a7a7810 */ /* 0x000fc60007ffe0ff */
[----:B------:R4:W-:Y:S01]  /*28b30*/  STL.64 [R1+0xc68], R158 ;  /* 0x000c689e01007387 */ /* 0x0009e20000100a00 */
[----:B-1----:R-:W-:Y:S01]  /*28b40*/  IADD3 R94, R95, -0x18d, RZ ;  /* 0xfffffe735f5e7810 */ /* 0x002fe20007ffe0ff */
[----:B----4-:R-:W-:-:S05]  /*28b50*/  IMAD.WIDE R106, R0, 0x4, R234 ;  /* 0x00000004006a7825 */ /* 0x010fca00078e02ea */
[----:B------:R1:W-:Y:S01]  /*28b60*/  LDGSTS.E [R3+-0x50a00], [R106.64], !P0 ;  /* 0xaf6000006a037fae */ /* 0x0003e2000c121848 */
[----:B------:R-:W-:-:S03]  /*28b70*/  ISETP.GT.AND P0, PT, R169, 0x17f, PT ;  /* 0x0000017fa900780c */ /* 0x000fc60003f04270 */
[----:B------:R4:W-:Y:S04]  /*28b80*/  STL.64 [R1+0xc60], R106 ;  /* 0x000c606a01007387 */ /* 0x0009e80000100a00 */
[----:B------:R-:W2:Y:S01]  /*28b90*/  LDL.LU.64 R158, [R1+0xa28] ;  /* 0x000a2800019e7983 */ /* 0x000ea20000300a00 */
[----:B-1----:R-:W-:Y:S02]  /*28ba0*/  SEL R3, RZ, 0x4, P2 ;  /* 0x00000004ff037807 */ /* 0x002fe40001000000 */
[----:B------:R-:W-:Y:S01]  /*28bb0*/  ISETP.GE.U32.AND P2, PT, R94, 0x7ffffdf4, PT ;  /* 0x7ffffdf45e00780c */ /* 0x000fe20003f46070 */
[----:B----4-:R-:W2:Y:S01]  /*28bc0*/  LDL.LU.64 R106, [R1+0xa20] ;  /* 0x000a2000016a7983 */ /* 0x010ea20000300a00 */
[----:B------:R-:W-:Y:S02]  /*28bd0*/  IADD3 R94, R95, -0x195, RZ ;  /* 0xfffffe6b5f5e7810 */ /* 0x000fe40007ffe0ff */
[----:B------:R-:W-:Y:S01]  /*28be0*/  SEL R3, R3, RZ, P0 ;  /* 0x000000ff03037207 */ /* 0x000fe20000000000 */
[----:B------:R-:W2:Y:S01]  /*28bf0*/  LDL.LU.64 R168, [R1+0xa18] ;  /* 0x000a180001a87983 */ /* 0x000ea20000300a00 */
[----:B------:R-:W-:-:S03]  /*28c00*/  ISETP.GE.U32.AND P0, PT, R123, 0x7ffffdf0, PT ;  /* 0x7ffffdf07b00780c */ /* 0x000fc60003f06070 */
[----:B------:R-:W2:Y:S01]  /*28c10*/  LDL.LU.64 R234, [R1+0xa10] ;  /* 0x000a100001ea7983 */ /* 0x000ea20000300a00 */
[----:B------:R-:W-:Y:S01]  /*28c20*/  ISETP.GE.U32.AND P5, PT, R94, 0x7ffffdec, PT ;  /* 0x7ffffdec5e00780c */ /* 0x000fe20003fa6070 */
[----:B---3--:R-:W-:-:S05]  /*28c30*/  IMAD.WIDE R204, R0, 0x4, R204 ;  /* 0x0000000400cc7825 */ /* 0x008fca00078e02cc */
[----:B------:R1:W-:Y:S04]  /*28c40*/  STL.64 [R1+0xc58], R204 ;  /* 0x000c58cc01007387 */ /* 0x0003e80000100a00 */
[----:B------:R3:W-:Y:S01]  /*28c50*/  LDGSTS.E [R122+-0x50200], [R204.64], !P3 ;  /* 0xafe00000cc7a7fae */ /* 0x0007e2000d921848 */
[----:B------:R-:W-:Y:S01]  /*28c60*/  ISETP.NE.U32.AND P3, PT, R3, RZ, PT ;  /* 0x000000ff0300720c */ /* 0x000fe20003f65070 */
[C---:B------:R-:W-:Y:S02]  /*28c70*/  IMAD.WIDE R206, R2.reuse, 0x4, R206 ;  /* 0x0000000402ce7825 */ /* 0x040fe400078e02ce */
[----:B------:R-:W4:Y:S01]  /*28c80*/  LDL.LU.64 R220, [R1+0x9e8] ;  /* 0x0009e80001dc7983 */ /* 0x000f220000300a00 */
[----:B------:R-:W-:Y:S01]  /*28c90*/  IADD3 R3, R95, -0x199, RZ ;  /* 0xfffffe675f037810 */ /* 0x000fe20007ffe0ff */
[----:B------:R-:W-:-:S02]  /*28ca0*/  IMAD.WIDE R190, R2, 0x4, R190 ;  /* 0x0000000402be7825 */ /* 0x000fc400078e02be */
[----:B------:R-:W0:Y:S02]  /*28cb0*/  LDGDEPBAR ;  /* 0x00000000000079af */ /* 0x000e240000000000 */
[C---:B--2---:R-:W-:Y:S02]  /*28cc0*/  IMAD.WIDE R108, R2.reuse, 0x4, R108 ;  /* 0x00000004026c7825 */ /* 0x044fe400078e026c */
[----:B---3--:R-:W2:Y:S04]  /*28cd0*/  LDL.LU.64 R122, [R1+0x9e0] ;  /* 0x0009e000017a7983 */ /* 0x008ea80000300a00 */
[----:B-1----:R-:W3:Y:S04]  /*28ce0*/  LDL.LU.64 R204, [R1+0x9d8] ;  /* 0x0009d80001cc7983 */ /* 0x002ee80000300a00 */
[----:B------:R-:W2:Y:S04]  /*28cf0*/  LDL.LU.64 R94, [R1+0x9d0] ;  /* 0x0009d000015e7983 */ /* 0x000ea80000300a00 */
[----:B------:R1:W-:Y:S04]  /*28d00*/  STL.64 [R1+0xa68], R206 ;  /* 0x000a68ce01007387 */ /* 0x0003e80000100a00 */
[----:B-1----:R-:W2:Y:S04]  /*28d10*/  LDL.LU.64 R206, [R1+0x1898] ;  /* 0x0018980001ce7983 */ /* 0x002ea80000300a00 */
[----:B------:R1:W-:Y:S04]  /*28d20*/  STL.64 [R1+0xa60], R108 ;  /* 0x000a606c01007387 */ /* 0x0003e80000100a00 */
[----:B-1----:R-:W2:Y:S01]  /*28d30*/  LDL.LU.64 R108, [R1+0x1890] ;  /* 0x00189000016c7983 */ /* 0x002ea20000300a00 */
[----:B------:R-:W-:-:S04]  /*28d40*/  IMAD.WIDE R124, R2, 0x4, R124 ;  /* 0x00000004027c7825 */ /* 0x000fc800078e027c */
[C---:B------:R-:W-:Y:S01]  /*28d50*/  IMAD.WIDE R30, R2.reuse, 0x4, R30 ;  /* 0x00000004021e7825 */ /* 0x040fe200078e021e */
[----:B------:R1:W-:Y:S03]  /*28d60*/  STL.64 [R1+0xa58], R124 ;  /* 0x000a587c01007387 */ /* 0x0003e60000100a00 */
[----:B------:R-:W-:-:S04]  /*28d70*/  IMAD.WIDE R14, R2, 0x4, R14 ;  /* 0x00000004020e7825 */ /* 0x000fc800078e020e */
[C---:B------:R-:W-:Y:S01]  /*28d80*/  IMAD.WIDE R174, R2.reuse, 0x4, R174 ;  /* 0x0000000402ae7825 */ /* 0x040fe200078e02ae */
[----:B-1----:R-:W3:Y:S03]  /*28d90*/  LDL.LU.64 R124, [R1+0x9a8] ;  /* 0x0009a800017c7983 */ /* 0x002ee60000300a00 */
[----:B------:R-:W-:-:S04]  /*28da0*/  IMAD.WIDE R158, R2, 0x4, R158 ;  /* 0x00000004029e7825 */ /* 0x000fc800078e029e */
[----:B------:R-:W-:-:S04]  /*28db0*/  IMAD.WIDE R106, R2, 0x4, R106 ;  /* 0x00000004026a7825 */ /* 0x000fc800078e026a */
[----:B------:R-:W-:-:S04]  /*28dc0*/  IMAD.WIDE R28, R2, 0x4, R28 ;  /* 0x00000004021c7825 */ /* 0x000fc800078e021c */
[----:B------:R-:W-:-:S04]  /*28dd0*/  IMAD.WIDE R234, R2, 0x4, R234 ;  /* 0x0000000402ea7825 */ /* 0x000fc800078e02ea */
[----:B--2---:R-:W-:-:S05]  /*28de0*/  IMAD.WIDE R108, R2, 0x4, R108 ;  /* 0x00000004026c7825 */ /* 0x004fca00078e026c */
[----:B------:R1:W-:Y:S04]  /*28df0*/  STL.64 [R1+0xa50], R108 ;  /* 0x000a506c01007387 */ /* 0x0003e80000100a00 */
[----:B-1----:R-:W2:Y:S04]  /*28e00*/  LDL.LU.64 R108, [R1+0x9a0] ;  /* 0x0009a000016c7983 */ /* 0x002ea80000300a00 */
        /* <DEDUP_REMOVED lines=10> */
[----:B------:R1:W-:Y:S02]  /*28eb0*/  STL.64 [R1+0xa20], R106 ;  /* 0x000a206a01007387 */ /* 0x0003e40000100a00 */
[----:B-1----:R-:W-:-:S02]  /*28ec0*/  IMAD.WIDE R106, R2, 0x4, R168 ;  /* 0x00000004026a7825 */ /* 0x002fc400078e02a8 */
[----:B------:R-:W2:Y:S04]  /*28ed0*/  LDL.LU.64 R168, [R1+0x968] ;  /* 0x0009680001a87983 */ /* 0x000ea80000300a00 */
[----:B------:R1:W-:Y:S04]  /*28ee0*/  STL.64 [R1+0xa18], R106 ;  /* 0x000a186a01007387 */ /* 0x0003e80000100a00 */
[----:B-1----:R-:W2:Y:S04]  /*28ef0*/  LDL.LU.64 R106, [R1+0x960] ;  /* 0x00096000016a7983 */ /* 0x002ea80000300a00 */
        /* <DEDUP_REMOVED lines=8> */
[C---:B----4-:R-:W-:Y:S01]  /*28f80*/  IMAD.WIDE R220, R2.reuse, 0x4, R220 ;  /* 0x0000000402dc7825 */ /* 0x050fe200078e02dc */
[----:B-1----:R-:W4:Y:S03]  /*28f90*/  LDL.LU.64 R142, [R1+0x1870] ;  /* 0x00187000018e7983 */ /* 0x002f260000300a00 */
[C---:B------:R-:W-:Y:S01]  /*28fa0*/  IMAD.WIDE R122, R2.reuse, 0x4, R122 ;  /* 0x00000004027a7825 */ /* 0x040fe200078e027a */
[----:B------:R1:W-:Y:S03]  /*28fb0*/  STL.64 [R1+0x9f8], R126 ;  /* 0x0009f87e01007387 */ /* 0x0003e60000100a00 */
[----:B---3--:R-:W-:-:S04]  /*28fc0*/  IMAD.WIDE R204, R2, 0x4, R204 ;  /* 0x0000000402cc7825 */ /* 0x008fc800078e02cc */
[C---:B------:R-:W-:Y:S01]  /*28fd0*/  IMAD.WIDE R94, R2.reuse, 0x4, R94 ;  /* 0x00000004025e7825 */ /* 0x040fe200078e025e */
[----:B-1----:R-:W3:Y:S04]  /*28fe0*/  LDL.LU.64 R126, [R1+0x1868] ;  /* 0x00186800017e7983 */ /* 0x002ee80000300a00 */
[----:B------:R1:W-:Y:S01]  /*28ff0*/  STL.64 [R1+0x9f0], R110 ;  /* 0x0009f06e01007387 */ /* 0x0003e20000100a00 */
[----:B------:R-:W-:-:S04]  /*29000*/  IMAD.WIDE R78, R2, 0x4, R78 ;  /* 0x00000004024e7825 */ /* 0x000fc800078e024e */
[C---:B------:R-:W-:Y:S01]  /*29010*/  IMAD.WIDE R62, R2.reuse, 0x4, R62 ;  /* 0x00000004023e7825 */ /* 0x040fe200078e023e */
[----:B-1----:R-:W3:Y:S04]  /*29020*/  LDL.LU.64 R110, [R1+0x1860] ;  /* 0x00186000016e7983 */ /* 0x002ee80000300a00 */
[----:B------:R1:W-:Y:S01]  /*29030*/  STL.64 [R1+0x9e8], R220 ;  /* 0x0009e8dc01007387 */ /* 0x0003e20000100a00 */
[----:B------:R-:W-:-:S03]  /*29040*/  IMAD.WIDE R46, R2, 0x4, R46 ;  /* 0x00000004022e7825 */ /* 0x000fc600078e022e */
[----:B-1----:R-:W3:Y:S04]  /*29050*/  LDL.LU.64 R220, [R1+0x928] ;  /* 0x0009280001dc7983 */ /* 0x002ee80000300a00 */
[----:B------:R1:W-:Y:S01]  /*29060*/  STL.64 [R1+0x688], R122 ;  /* 0x0006887a01007387 */ /* 0x0003e20000100a00 */
[----:B------:R-:W-:-:S03]  /*29070*/  IMAD.WIDE R140, R2, 0x4, R140 ;  /* 0x00000004028c7825 */ /* 0x000fc600078e028c */
[----:B-1----:R-:W3:Y:S04]  /*29080*/  LDL.LU.64 R122, [R1+0x920] ;  /* 0x00092000017a7983 */ /* 0x002ee80000300a00 */
[----:B------:R1:W-:Y:S01]  /*29090*/  STL.64 [R1+0x698], R204 ;  /* 0x000698cc01007387 */ /* 0x0003e20000100a00 */
[----:B------:R-:W-:-:S03]  /*290a0*/  IMAD.WIDE R124, R2, 0x4, R124 ;  /* 0x00000004027c7825 */ /* 0x000fc600078e027c */
[----:B-1----:R-:W3:Y:S04]  /*290b0*/  LDL.LU.64 R204, [R1+0x918] ;  /* 0x0009180001cc7983 */ /* 0x002ee80000300a00 */
[----:B------:R1:W-:Y:S04]  /*290c0*/  STL.64 [R1+0x6a8], R94 ;  /* 0x0006a85e01007387 */ /* 0x0003e80000100a00 */
[----:B-1----:R-:W4:Y:S04]  /*290d0*/  LDL.LU.64 R94, [R1+0x1858] ;  /* 0x00185800015e7983 */ /* 0x002f280000300a00 */
[----:B------:R1:W-:Y:S01]  /*290e0*/  STL.64 [R1+0x6b8], R78 ;  /* 0x0006b84e01007387 */ /* 0x0003e20000100a00 */
[----:B------:R-:W-:-:S03]  /*290f0*/  IMAD.WIDE R250, R2, 0x4, R250 ;  /* 0x0000000402fa7825 */ /* 0x000fc600078e02fa */
[----:B-1----:R-:W4:Y:S04]  /*29100*/  LDL.LU.64 R78, [R1+0x1850] ;  /* 0x00185000014e7983 */ /* 0x002f280000300a00 */
[----:B------:R1:W-:Y:S01]  /*29110*/  STL.64 [R1+0x6c8], R62 ;  /* 0x0006c83e01007387 */ /* 0x0003e20000100a00 */
[----:B------:R-:W-:-:S03]  /*29120*/  IMAD.WIDE R120, R2, 0x4, R120 ;  /* 0x0000000402787825 */ /* 0x000fc600078e0278 */
[----:B-1----:R-:W4:Y:S04]  /*29130*/  LDL.LU.64 R62, [R1+0x1848] ;  /* 0x00184800013e7983 */ /* 0x002f280000300a00 */
[----:B------:R1:W-:Y:S01]  /*29140*/  STL.64 [R1+0x6d8], R46 ;  /* 0x0006d82e01007387 */ /* 0x0003e20000100a00 */
[----:B--2---:R-:W-:-:S03]  /*29150*/  IMAD.WIDE R108, R2, 0x4, R108 ;  /* 0x00000004026c7825 */ /* 0x004fc600078e026c */
[----:B-1----:R-:W2:Y:S04]  /*29160*/  LDL.LU.64 R46, [R1+0x1840] ;  /* 0x00184000012e7983 */ /* 0x002ea80000300a00 */
[----:B------:R1:W-:Y:S01]  /*29170*/  STL.64 [R1+0x6e8], R140 ;  /* 0x0006e88c01007387 */ /* 0x0003e20000100a00 */
[----:B------:R-:W-:-:S03]  /*29180*/  IMAD.WIDE R152, R2, 0x4, R152 ;  /* 0x0000000402987825 */ /* 0x000fc600078e0298 */
[----:B-1----:R-:W2:Y:S04]  /*29190*/  LDL.LU.64 R140, [R1+0x8e8] ;  /* 0x0008e800018c7983 */ /* 0x002ea80000300a00 */
[----:B------:R1:W-:Y:S01]  /*291a0*/  STL.64 [R1+0x6f8], R124 ;  /* 0x0006f87c01007387 */ /* 0x0003e20000100a00 */
[----:B------:R-:W-:-:S03]  /*291b0*/  IMAD.WIDE R30, R2, 0x4, R30 ;  /* 0x00000004021e7825 */ /* 0x000fc600078e021e */
[----:B-1----:R-:W4:Y:S04]  /*291c0*/  LDL.LU.64 R124, [R1+0x8e0] ;  /* 0x0008e000017c7983 */ /* 0x002f280000300a00 */
[----:B------:R1:W-:Y:S01]  /*291d0*/  STL.64 [R1+0x710], R108 ;  /* 0x0007106c01007387 */ /* 0x0003e20000100a00 */
[----:B------:R-:W-:-:S03]  /*291e0*/  IMAD.WIDE R14, R2, 0x4, R14 ;  /* 0x00000004020e7825 */ /* 0x000fc600078e020e */
[----:B-1----:R-:W4:Y:S04]  /*291f0*/  LDL.LU.64 R108, [R1+0x8d8] ;  /* 0x0008d800016c7983 */ /* 0x002f280000300a00 */
[----:B------:R1:W-:Y:S01]  /*29200*/  STL.64 [R1+0x720], R30 ;  /* 0x0007201e01007387 */ /* 0x0003e20000100a00 */
[----:B------:R-:W-:-:S03]  /*29210*/  IMAD.WIDE R44, R2, 0x4, R44 ;  /* 0x00000004022c7825 */ /* 0x000fc600078e022c */
[----:B-1----:R-:W4:Y:S04]  /*29220*/  LDL.LU.64 R30, [R1+0x1838] ;  /* 0x00183800011e7983 */ /* 0x002f280000300a00 */
        /* <DEDUP_REMOVED lines=9> */
[----:B------:R-:W-:-:S04]  /*292c0*/  IMAD.WIDE R26, R2, 0x4, R26 ;  /* 0x00000004021a7825 */ /* 0x000fc800078e021a */
[C---:B------:R-:W-:Y:S01]  /*292d0*/  IMAD.WIDE R234, R2.reuse, 0x4, R234 ;  /* 0x0000000402ea7825 */ /* 0x040fe200078e02ea */
[----:B-1----:R-:W4:Y:S04]  /*292e0*/  LDL.LU.64 R152, [R1+0x1818] ;  /* 0x0018180001987983 */ /* 0x002f280000300a00 */
[----:B------:R1:W-:Y:S01]  /*292f0*/  STL.64 [R1+0x770], R44 ;  /* 0x0007702c01007387 */ /* 0x0003e20000100a00 */
[----:B------:R-:W-:-:S04]  /*29300*/  IMAD.WIDE R188, R2, 0x4, R188 ;  /* 0x0000000402bc7825 */ /* 0x000fc800078e02bc */
[C---:B------:R-:W-:Y:S01]  /*29310*/  IMAD.WIDE R28, R2.reuse, 0x4, R28 ;  /* 0x00000004021c7825 */ /* 0x040fe200078e021c */
[----:B-1----:R-:W4:Y:S04]  /*29320*/  LDL.LU.64 R44, [R1+0x8a8] ;  /* 0x0008a800012c7983 */ /* 0x002f280000300a00 */
[----:B------:R1:W-:Y:S04]  /*29330*/  STL.64 [R1+0x780], R168 ;  /* 0x000780a801007387 */ /* 0x0003e80000100a00 */
        /* <DEDUP_REMOVED lines=12> */
[C---:B------:R-:W-:Y:S01]  /*29400*/  IMAD.WIDE R40, R2.reuse, 0x4, R40 ;  /* 0x0000000402287825 */ /* 0x040fe200078e0228 */
[----:B------:R1:W-:Y:S03]  /*29410*/  STL.64 [R1+0x7e0], R236 ;  /* 0x0007e0ec01007387 */ /* 0x0003e60000100a00 */
[----:B---3--:R-:W-:-:S04]  /*29420*/  IMAD.WIDE R220, R2, 0x4, R220 ;  /* 0x0000000402dc7825 */ /* 0x008fc800078e02dc */
[C---:B------:R-:W-:Y:S01]  /*29430*/  IMAD.WIDE R122, R2.reuse, 0x4, R122 ;  /* 0x00000004027a7825 */ /* 0x040fe200078e027a */
[----:B-1----:R-:W3:Y:S03]  /*29440*/  LDL.LU.64 R236, [R1+0x17e8] ;  /* 0x0017e80001ec7983 */ /* 0x002ee60000300a00 */
[C---:B------:R-:W-:Y:S01]  /*29450*/  IMAD.WIDE R204, R2.reuse, 0x4, R204 ;  /* 0x0000000402cc7825 */ /* 0x040fe200078e02cc */
[----:B------:R1:W-:Y:S03]  /*29460*/  STL.64 [R1+0x7f0], R40 ;  /* 0x0007f02801007387 */ /* 0x0003e60000100a00 */
        /* <DEDUP_REMOVED lines=10> */
[----:B--2---:R-:W-:-:S03]  /*29510*/  IMAD.WIDE R140, R2, 0x4, R140 ;  /* 0x00000004028c7825 */ /* 0x004fc600078e028c */
[----:B-1----:R-:W2:Y:S01]  /*29520*/  LDL.LU.64 R204, [R1+0x17d8] ;  /* 0x0017d80001cc7983 */ /* 0x002ea20000300a00 */
[----:B------:R-:W-:-:S04]  /*29530*/  IMAD.WIDE R10, R2, 0x4, R10 ;  /* 0x00000004020a7825 */ /* 0x000fc800078e020a */
[----:B----4-:R-:W-:-:S04]  /*29540*/  IMAD.WIDE R124, R2, 0x4, R124 ;  /* 0x00000004027c7825 */ /* 0x010fc800078e027c */
[----:B------:R-:W-:-:S04]  /*29550*/  IMAD.WIDE R92, R2, 0x4, R92 ;  /* 0x00000004025c7825 */ /* 0x000fc800078e025c */
[----:B------:R-:W-:-:S04]  /*29560*/  IMAD.WIDE R76, R2, 0x4, R76 ;  /* 0x00000004024c7825 */ /* 0x000fc800078e024c */
[----:B------:R-:W-:-:S04]  /*29570*/  IMAD.WIDE R108, R2, 0x4, R108 ;  /* 0x00000004026c7825 */ /* 0x000fc800078e026c */
[----:B------:R-:W-:-:S04]  /*29580*/  IMAD.WIDE R60, R2, 0x4, R60 ;  /* 0x00000004023c7825 */ /* 0x000fc800078e023c */
[----:B------:R-:W-:-:S04]  /*29590*/  IMAD.WIDE R44, R2, 0x4, R44 ;  /* 0x00000004022c7825 */ /* 0x000fc800078e022c */
[----:B------:R-:W-:-:S04]  /*295a0*/  IMAD.WIDE R168, R2, 0x4, R168 ;  /* 0x0000000402a87825 */ /* 0x000fc800078e02a8 */
[----:B------:R-:W-:-:S04]  /*295b0*/  IMAD.WIDE R26, R2, 0x4, R26 ;  /* 0x00000004021a7825 */ /* 0x000fc800078e021a */
[----:B------:R-:W-:-:S05]  /*295c0*/  IMAD.WIDE R188, R2, 0x4, R188 ;  /* 0x0000000402bc7825 */ /* 0x000fca00078e02bc */
[----:B------:R1:W-:Y:S04]  /*295d0*/  STL.64 [R1+0x910], R188 ;  /* 0x000910bc01007387 */ /* 0x0003e80000100a00 */
[----:B-1----:R-:W4:Y:S04]  /*295e0*/  LDL.LU.64 R188, [R1+0x17d0] ;  /* 0x0017d00001bc7983 */ /* 0x002f280000300a00 */
        /* <DEDUP_REMOVED lines=27> */
[----:B-1----:R-:W2:Y:S01]  /*297a0*/  LDL.LU.64 R168, [R1+0x1780] ;  /* 0x0017800001a87983 */ /* 0x002ea20000300a00 */
[----:B------:R-:W-:-:S04]  /*297b0*/  IMAD.WIDE R28, R2, 0x4, R28 ;  /* 0x00000004021c7825 */ /* 0x000fc800078e021c */
[----:B------:R-:W-:-:S04]  /*297c0*/  IMAD.WIDE R12, R2, 0x4, R12 ;  /* 0x00000004020c7825 */ /* 0x000fc800078e020c */
[----:B------:R-:W-:-:S04]  /*297d0*/  IMAD.WIDE R8, R2, 0x4, R8 ;  /* 0x0000000402087825 */ /* 0x000fc800078e0208 */
[----:B------:R-:W-:-:S04]  /*297e0*/  IMAD.WIDE R136, R2, 0x4, R136 ;  /* 0x0000000402887825 */ /* 0x000fc800078e0288 */
[----:B------:R-:W-:-:S04]  /*297f0*/  IMAD.WIDE R24, R2, 0x4, R24 ;  /* 0x0000000402187825 */ /* 0x000fc800078e0218 */
[----:B---3--:R-:W-:-:S04]  /*29800*/  IMAD.WIDE R40, R2, 0x4, R40 ;  /* 0x0000000402287825 */ /* 0x008fc800078e0228 */
[----:B--2---:R-:W-:-:S05]  /*29810*/  IMAD.WIDE R168, R2, 0x4, R168 ;  /* 0x0000000402a87825 */ /* 0x004fca00078e02a8 */
[----:B------:R1:W-:Y:S04]  /*29820*/  STL.64 [R1+0x898], R168 ;  /* 0x000898a801007387 */ /* 0x0003e80000100a00 */
[----:B-1----:R-:W2:Y:S04]  /*29830*/  LDL.LU.64 R168, [R1+0x50] ;  /* 0x0000500001a87983 */ /* 0x002ea80000300a00 */
[----:B------:R1:W-:Y:S04]  /*29840*/  STL.64 [R1+0x828], R28 ;  /* 0x0008281c01007387 */ /* 0x0003e80000100a00 */
[----:B-1----:R-:W3:Y:S04]  /*29850*/  LDL.LU.64 R28, [R1+0x1778] ;  /* 0x00177800011c7983 */ /* 0x002ee80000300a00 */
        /* <DEDUP_REMOVED lines=12> */
[----:B--2---:R-:W-:-:S05]  /*29920*/  IMAD.WIDE R40, R2, 0x4, R40 ;  /* 0x0000000402287825 */ /* 0x004fca00078e0228 */
[----:B------:R1:W-:Y:S04]  /*29930*/  STL.64 [R1+0x7c8], R40 ;  /* 0x0007c82801007387 */ /* 0x0003e80000100a00 */
[----:B-1----:R-:W2:Y:S04]  /*29940*/  LDL.LU.64 R40, [R1+0x10] ;  /* 0x0000100001287983 */ /* 0x002ea80000300a00 */
[----:B------:R1:W-:Y:S04]  /*29950*/  STL.64 [R1+0x7b8], R122 ;  /* 0x0007b87a01007387 */ /* 0x0003e80000100a00 */
[----:B-1----:R-:W2:Y:S01]  /*29960*/  LDL.LU.64 R122, [R1+0x1748] ;  /* 0x00174800017a7983 */ /* 0x002ea20000300a00 */
[----:B------:R-:W-:-:S03]  /*29970*/  IMAD.WIDE R218, R2, 0x4, R218 ;  /* 0x0000000402da7825 */ /* 0x000fc600078e02da */
[----:B------:R1:W-:Y:S01]  /*29980*/  STL.64 [R1+0x7a8], R234 ;  /* 0x0007a8ea01007387 */ /* 0x0003e20000100a00 */
[----:B------:R-:W-:-:S04]  /*29990*/  IMAD.WIDE R202, R2, 0x4, R202 ;  /* 0x0000000402ca7825 */ /* 0x000fc800078e02ca */
[----:B------:R-:W-:-:S04]  /*299a0*/  IMAD.WIDE R186, R2, 0x4, R186 ;  /* 0x0000000402ba7825 */ /* 0x000fc800078e02ba */
[C---:B------:R-:W-:Y:S01]  /*299b0*/  IMAD.WIDE R170, R2.reuse, 0x4, R170 ;  /* 0x0000000402aa7825 */ /* 0x040fe200078e02aa */
[----:B-1----:R-:W3:Y:S03]  /*299c0*/  LDL.LU.64 R234, [R1+0x1740] ;  /* 0x0017400001ea7983 */ /* 0x002ee60000300a00 */
[C---:B------:R-:W-:Y:S01]  /*299d0*/  IMAD.WIDE R154, R2.reuse, 0x4, R154 ;  /* 0x00000004029a7825 */ /* 0x040fe200078e029a */
[----:B------:R1:W-:Y:S03]  /*299e0*/  STL.64 [R1+0x798], R218 ;  /* 0x000798da01007387 */ /* 0x0003e60000100a00 */
        /* <DEDUP_REMOVED lines=16> */
[----:B-1----:R-:W3:Y:S01]  /*29af0*/  LDL.LU.64 R138, [R1+0x1710] ;  /* 0x00171000018a7983 */ /* 0x002ee20000300a00 */
        /* <DEDUP_REMOVED lines=24> */
[----:B-1----:R-:W3:Y:S01]  /*29c80*/  LDL.LU.64 R152, [R1+0x16c0] ;  /* 0x0016c00001987983 */ /* 0x002ee20000300a00 */
[----:B------:R-:W-:-:S04]  /*29c90*/  IMAD.WIDE R232, R2, 0x4, R232 ;  /* 0x0000000402e87825 */ /* 0x000fc800078e02e8 */
[C---:B------:R-:W-:Y:S01]  /*29ca0*/  IMAD.WIDE R216, R2.reuse, 0x4, R216 ;  /* 0x0000000402d87825 */ /* 0x040fe200078e02d8 */
[----:B------:R1:W-:Y:S03]  /*29cb0*/  STL.64 [R1+0x690], R232 ;  /* 0x000690e801007387 */ /* 0x0003e60000100a00 */
[----:B------:R-:W-:-:S04]  /*29cc0*/  IMAD.WIDE R200, R2, 0x4, R200 ;  /* 0x0000000402c87825 */ /* 0x000fc800078e02c8 */
[C---:B------:R-:W-:Y:S01]  /*29cd0*/  IMAD.WIDE R184, R2.reuse, 0x4, R184 ;  /* 0x0000000402b87825 */ /* 0x040fe200078e02b8 */
[----:B-1----:R-:W4:Y:S03]  /*29ce0*/  LDL.LU.64 R232, [R1+0x16b8] ;  /* 0x0016b80001e87983 */ /* 0x002f260000300a00 */
[C---:B------:R-:W-:Y:S01]  /*29cf0*/  IMAD.WIDE R168, R2.reuse, 0x4, R168 ;  /* 0x0000000402a87825 */ /* 0x040fe200078e02a8 */
[----:B------:R1:W-:Y:S03]  /*29d00*/  STL.64 [R1+0x680], R216 ;  /* 0x000680d801007387 */ /* 0x0003e60000100a00 */
[----:B------:R-:W-:-:S04]  /*29d10*/  IMAD.WIDE R136, R2, 0x4, R136 ;  /* 0x0000000402887825 */ /* 0x000fc800078e0288 */
[C---:B------:R-:W-:Y:S01]  /*29d20*/  IMAD.WIDE R120, R2.reuse, 0x4, R120 ;  /* 0x0000000402787825 */ /* 0x040fe200078e0278 */
        /* <DEDUP_REMOVED lines=9> */
[----:B-1----:R-:W4:Y:S01]  /*29dc0*/  LDL.LU.64 R168, [R1+0x1698] ;  /* 0x0016980001a87983 */ /* 0x002f220000300a00 */
[----:B------:R-:W-:-:S04]  /*29dd0*/  IMAD.WIDE R56, R2, 0x4, R56 ;  /* 0x0000000402387825 */ /* 0x000fc800078e0238 */
[----:B------:R-:W-:-:S04]  /*29de0*/  IMAD.WIDE R40, R2, 0x4, R40 ;  /* 0x0000000402287825 */ /* 0x000fc800078e0228 */
[----:B------:R-:W-:-:S04]  /*29df0*/  IMAD.WIDE R8, R2, 0x4, R8 ;  /* 0x0000000402087825 */ /* 0x000fc800078e0208 */
[----:B--2---:R-:W-:-:S04]  /*29e00*/  IMAD.WIDE R24, R2, 0x4, R24 ;  /* 0x0000000402187825 */ /* 0x004fc800078e0218 */
[----:B---3--:R-:W-:-:S05]  /*29e10*/  IMAD.WIDE R152, R2, 0x4, R152 ;  /* 0x0000000402987825 */ /* 0x008fca00078e0298 */
        /* <DEDUP_REMOVED lines=20> */
[----:B------:R-:W-:-:S05]  /*29f60*/  IMAD.WIDE R250, R2, 0x4, R250 ;  /* 0x0000000402fa7825 */ /* 0x000fca00078e02fa */
[----:B------:R1:W-:Y:S01]  /*29f70*/  STL.64 [R1+0x5b0], R250 ;  /* 0x0005b0fa01007387 */ /* 0x0003e20000100a00 */
[----:B------:R-:W-:-:S04]  /*29f80*/  IMAD.WIDE R6, R2, 0x4, R6 ;  /* 0x0000000402067825 */ /* 0x000fc800078e0206 */
[----:B-1----:R-:W-:-:S04]  /*29f90*/  IMAD.WIDE R250, R2, 0x4, R248 ;  /* 0x0000000402fa7825 */ /* 0x002fc800078e02f8 */
[C---:B------:R-:W-:Y:S01]  /*29fa0*/  IMAD.WIDE R248, R2.reuse, 0x4, R246 ;  /* 0x0000000402f87825 */ /* 0x040fe200078e02f6 */
[----:B------:R-:W-:Y:S03]  /*29fb0*/  STL.64 [R1+0x5a8], R250 ;  /* 0x0005a8fa01007387 */ /* 0x000fe60000100a00 */
[C---:B------:R-:W-:Y:S01]  /*29fc0*/  IMAD.WIDE R246, R2.reuse, 0x4, R4 ;  /* 0x0000000402f67825 */ /* 0x040fe200078e0204 */
[----:B------:R-:W-:Y:S04]  /*29fd0*/  STL.64 [R1+0x590], R248 ;  /* 0x000590f801007387 */ /* 0x000fe80000100a00 */
[----:B------:R-:W-:Y:S04]  /*29fe0*/  STL.64 [R1+0x588], R246 ;  /* 0x000588f601007387 */ /* 0x000fe80000100a00 */
[----:B------:R1:W-:Y:S02]  /*29ff0*/  STL.64 [R1+0x580], R6 ;  /* 0x0005800601007387 */ /* 0x0003e40000100a00 */
[----:B-1----:R-:W-:-:S04]  /*2a000*/  IMAD.WIDE R6, R2, 0x4, R12 ;  /* 0x0000000402067825 */ /* 0x002fc800078e020c */
[----:B------:R-:W-:-:S04]  /*2a010*/  IMAD.WIDE R250, R2, 0x4, R52 ;  /* 0x0000000402fa7825 */ /* 0x000fc800078e0234 */
[----:B------:R-:W-:-:S04]  /*2a020*/  IMAD.WIDE R248, R2, 0x4, R68 ;  /* 0x0000000402f87825 */ /* 0x000fc800078e0244 */
[----:B--2---:R-:W-:-:S04]  /*2a030*/  IMAD.WIDE R4, R2, 0x4, R8 ;  /* 0x0000000402047825 */ /* 0x004fc800078e0208 */
[C---:B------:R-:W-:Y:S01]  /*2a040*/  IMAD.WIDE R8, R2.reuse, 0x4, R10 ;  /* 0x0000000402087825 */ /* 0x040fe200078e020a */
[----:B------:R1:W-:Y:S04]  /*2a050*/  STL.64 [R1+0x578], R4 ;  /* 0x0005780401007387 */ /* 0x0003e80000100a00 */
        /* <DEDUP_REMOVED lines=36> */
[----:B------:R-:W-:Y:S04]  /*2a2a0*/  STL.64 [R1+0x478], R8 ;  /* 0x0004780801007387 */ /* 0x000fe80000100a00 */
[----:B------:R2:W-:Y:S01]  /*2a2b0*/  STL.64 [R1+0x468], R6 ;  /* 0x0004680601007387 */ /* 0x0005e20000100a00 */
[----:B-1----:R-:W-:-:S05]  /*2a2c0*/  IMAD.WIDE R4, R2, 0x4, R50 ;  /* 0x0000000402047825 */ /* 0x002fca00078e0232 */
[----:B------:R1:W-:Y:S01]  /*2a2d0*/  STL.64 [R1+0x458], R4 ;  /* 0x0004580401007387 */ /* 0x0003e20000100a00 */
[----:B--2---:R-:W-:-:S03]  /*2a2e0*/  IMAD.WIDE R6, R2, 0x4, R56 ;  /* 0x0000000402067825 */ /* 0x004fc600078e0238 */
[----:B------:R-:W-:Y:S01]  /*2a2f0*/  STL.64 [R1+0x448], R250 ;  /* 0x000448fa01007387 */ /* 0x000fe20000100a00 */
[----:B------:R-:W-:-:S03]  /*2a300*/  IMAD.WIDE R38, R2, 0x4, R54 ;  /* 0x0000000402267825 */ /* 0x000fc600078e0236 */
[----:B------:R2:W-:Y:S01]  /*2a310*/  STL.64 [R1+0x428], R6 ;  /* 0x0004280601007387 */ /* 0x0005e20000100a00 */
[----:B-1----:R-:W-:-:S03]  /*2a320*/  IMAD.WIDE R4, R2, 0x4, R58 ;  /* 0x0000000402047825 */ /* 0x002fc600078e023a */
[----:B------:R-:W-:Y:S04]  /*2a330*/  STL.64 [R1+0x15d8], R250 ;  /* 0x0015d8fa01007387 */ /* 0x000fe80000100a00 */
[----:B------:R1:W-:Y:S01]  /*2a340*/  STL.64 [R1+0x418], R4 ;  /* 0x0004180401007387 */ /* 0x0003e20000100a00 */
[----:B------:R-:W-:-:S03]  /*2a350*/  IMAD.WIDE R8, R2, 0x4, R62 ;  /* 0x0000000402087825 */ /* 0x000fc600078e023e */
[----:B------:R-:W-:Y:S01]  /*2a360*/  STL.64 [R1+0x438], R38 ;  /* 0x0004382601007387 */ /* 0x000fe20000100a00 */
[----:B--2---:R-:W-:-:S03]  /*2a370*/  IMAD.WIDE R6, R2, 0x4, R64 ;  /* 0x0000000402067825 */ /* 0x004fc600078e0240 */
[----:B------:R-:W-:Y:S01]  /*2a380*/  STL.64 [R1+0x15d0], R38 ;  /* 0x0015d02601007387 */ /* 0x000fe20000100a00 */
[----:B-1----:R-:W-:-:S05]  /*2a390*/  IMAD.WIDE R4, R2, 0x4, R60 ;  /* 0x0000000402047825 */ /* 0x002fca00078e023c */
[----:B------:R1:W-:Y:S04]  /*2a3a0*/  STL.64 [R1+0x408], R4 ;  /* 0x0004080401007387 */ /* 0x0003e80000100a00 */
        /* <DEDUP_REMOVED lines=11> */
[----:B--2---:R-:W-:-:S03]  /*2a460*/  IMAD.WIDE R6, R2, 0x4, R78 ;  /* 0x0000000402067825 */ /* 0x004fc600078e024e */
[----:B------:R-:W-:Y:S04]  /*2a470*/  STL.64 [R1+0x3b8], R36 ;  /* 0x0003b82401007387 */ /* 0x000fe80000100a00 */
[----:B------:R-:W-:Y:S01]  /*2a480*/  STL.64 [R1+0x15e8], R36 ;  /* 0x0015e82401007387 */ /* 0x000fe20000100a00 */
[----:B-1----:R-:W-:-:S05]  /*2a490*/  IMAD.WIDE R4, R2, 0x4, R76 ;  /* 0x0000000402047825 */ /* 0x002fca00078e024c */
[----:B------:R1:W-:Y:S04]  /*2a4a0*/  STL.64 [R1+0x380], R4 ;  /* 0x0003800401007387 */ /* 0x0003e80000100a00 */
[----:B------:R-:W2:Y:S04]  /*2a4b0*/  LDL.LU.64 R62, [R1+0xc8] ;  /* 0x0000c800013e7983 */ /* 0x000ea80000300a00 */
[----:B------:R-:W-:Y:S01]  /*2a4c0*/  STL.64 [R1+0x370], R6 ;  /* 0x0003700601007387 */ /* 0x000fe20000100a00 */
[----:B-1----:R-:W-:-:S03]  /*2a4d0*/  IMAD.WIDE R4, R2, 0x4, R80 ;  /* 0x0000000402047825 */ /* 0x002fc600078e0250 */
[----:B------:R-:W3:Y:S04]  /*2a4e0*/  LDL.LU.64 R28, [R1+0xd0] ;  /* 0x0000d000011c7983 */ /* 0x000ee80000300a00 */
[----:B------:R-:W-:Y:S04]  /*2a4f0*/  STL.64 [R1+0x360], R4 ;  /* 0x0003600401007387 */ /* 0x000fe80000100a00 */
        /* <DEDUP_REMOVED lines=20> */
[----:B------:R-:W2:Y:S01]  /*2a640*/  LDL.LU.64 R12, [R1+0x178] ;  /* 0x00017800010c7983 */ /* 0x000ea20000300a00 */
[----:B------:R-:W-:-:S04]  /*2a650*/  IMAD.WIDE R36, R2, 0x4, R82 ;  /* 0x0000000402247825 */ /* 0x000fc800078e0252 */
[C---:B------:R-:W-:Y:S01]  /*2a660*/  IMAD.WIDE R88, R2.reuse, 0x4, R88 ;  /* 0x0000000402587825 */ /* 0x040fe200078e0258 */
[----:B------:R-:W-:Y:S03]  /*2a670*/  STL.64 [R1+0x350], R36 ;  /* 0x0003502401007387 */ /* 0x000fe60000100a00 */
[C---:B------:R-:W-:Y:S01]  /*2a680*/  IMAD.WIDE R82, R2.reuse, 0x4, R84 ;  /* 0x0000000402527825 */ /* 0x040fe200078e0254 */
[----:B------:R-:W-:Y:S03]  /*2a690*/  STL.64 [R1+0x15f0], R36 ;  /* 0x0015f02401007387 */ /* 0x000fe60000100a00 */
[C---:B------:R-:W-:Y:S01]  /*2a6a0*/  IMAD.WIDE R90, R2.reuse, 0x4, R90 ;  /* 0x00000004025a7825 */ /* 0x040fe200078e025a */
[----:B------:R-:W-:Y:S03]  /*2a6b0*/  STL.64 [R1+0x330], R88 ;  /* 0x0003305801007387 */ /* 0x000fe60000100a00 */
[C---:B------:R-:W-:Y:S01]  /*2a6c0*/  IMAD.WIDE R34, R2.reuse, 0x4, R86 ;  /* 0x0000000402227825 */ /* 0x040fe200078e0256 */
[----:B------:R-:W-:Y:S03]  /*2a6d0*/  STL.64 [R1+0x1640], R88 ;  /* 0x0016405801007387 */ /* 0x000fe60000100a00 */
[C---:B------:R-:W-:Y:S01]  /*2a6e0*/  IMAD.WIDE R92, R2.reuse, 0x4, R92 ;  /* 0x00000004025c7825 */ /* 0x040fe200078e025c */
[----:B------:R-:W-:Y:S04]  /*2a6f0*/  STL.64 [R1+0x340], R82 ;  /* 0x0003405201007387 */ /* 0x000fe80000100a00 */
[----:B------:R1:W-:Y:S01]  /*2a700*/  STL.64 [R1+0x15f8], R82 ;  /* 0x0015f85201007387 */ /* 0x0003e20000100a00 */
[----:B------:R-:W-:-:S03]  /*2a710*/  IMAD.WIDE R94, R2, 0x4, R94 ;  /* 0x00000004025e7825 */ /* 0x000fc600078e025e */
[----:B------:R-:W-:Y:S01]  /*2a720*/  STL.64 [R1+0xc0], R90 ;  /* 0x0000c05a01007387 */ /* 0x000fe20000100a00 */
[----:B------:R-:W-:-:S03]  /*2a730*/  IMAD.WIDE R96, R2, 0x4, R96 ;  /* 0x0000000402607825 */ /* 0x000fc600078e0260 */
[----:B------:R-:W-:Y:S01]  /*2a740*/  STL.64 [R1+0x1630], R90 ;  /* 0x0016305a01007387 */ /* 0x000fe20000100a00 */
[----:B------:R-:W-:-:S03]  /*2a750*/  IMAD.WIDE R248, R2, 0x4, R98 ;  /* 0x0000000402f87825 */ /* 0x000fc600078e0262 */
[----:B------:R-:W-:Y:S04]  /*2a760*/  STL.64 [R1+0x338], R34 ;  /* 0x0003382201007387 */ /* 0x000fe80000100a00 */
[----:B------:R-:W-:Y:S01]  /*2a770*/  STL.64 [R1+0x1600], R34 ;  /* 0x0016002201007387 */ /* 0x000fe20000100a00 */
[----:B------:R-:W-:-:S03]  /*2a780*/  IMAD.WIDE R104, R2, 0x4, R104 ;  /* 0x0000000402687825 */ /* 0x000fc600078e0268 */
[----:B------:R-:W-:Y:S01]  /*2a790*/  STL.64 [R1+0xb8], R92 ;  /* 0x0000b85c01007387 */ /* 0x000fe20000100a00 */
[----:B------:R-:W-:-:S03]  /*2a7a0*/  IMAD.WIDE R80, R2, 0x4, R100 ;  /* 0x0000000402507825 */ /* 0x000fc600078e0264 */
[----:B------:R-:W-:Y:S04]  /*2a7b0*/  STL.64 [R1+0x1620], R92 ;  /* 0x0016205c01007387 */ /* 0x000fe80000100a00 */
[----:B------:R-:W-:Y:S01]  /*2a7c0*/  STL.64 [R1+0xb0], R94 ;  /* 0x0000b05e01007387 */ /* 0x000fe20000100a00 */
[----:B------:R-:W-:-:S03]  /*2a7d0*/  IMAD.WIDE R106, R2, 0x4, R106 ;  /* 0x00000004026a7825 */ /* 0x000fc600078e026a */
[----:B------:R-:W-:Y:S04]  /*2a7e0*/  STL.64 [R1+0x1610], R94 ;  /* 0x0016105e01007387 */ /* 0x000fe80000100a00 */
[----:B------:R-:W-:Y:S01]  /*2a7f0*/  STL.64 [R1+0x88], R96 ;  /* 0x0000886001007387 */ /* 0x000fe20000100a00 */
[----:B------:R-:W-:-:S03]  /*2a800*/  IMAD.WIDE R102, R2, 0x4, R102 ;  /* 0x0000000402667825 */ /* 0x000fc600078e0266 */
[----:B------:R-:W-:Y:S01]  /*2a810*/  STL.64 [R1+0x1608], R96 ;  /* 0x0016086001007387 */ /* 0x000fe20000100a00 */
[----:B------:R-:W-:-:S03]  /*2a820*/  IMAD.WIDE R108, R2, 0x4, R108 ;  /* 0x00000004026c7825 */ /* 0x000fc600078e026c */
[----:B------:R-:W-:Y:S01]  /*2a830*/  STL.64 [R1+0x80], R248 ;  /* 0x000080f801007387 */ /* 0x000fe20000100a00 */
[----:B------:R-:W-:-:S03]  /*2a840*/  IMAD.WIDE R110, R2, 0x4, R110 ;  /* 0x00000004026e7825 */ /* 0x000fc600078e026e */
[----:B------:R-:W-:Y:S01]  /*2a850*/  STL.64 [R1+0x1618], R248 ;  /* 0x001618f801007387 */ /* 0x000fe20000100a00 */
[----:B-1----:R-:W-:-:S03]  /*2a860*/  IMAD.WIDE R82, R2, 0x4, R112 ;  /* 0x0000000402527825 */ /* 0x002fc600078e0270 */
[----:B------:R-:W-:Y:S01]  /*2a870*/  STL.64 [R1+0x48], R104 ;  /* 0x0000486801007387 */ /* 0x000fe20000100a00 */
[----:B------:R-:W-:-:S03]  /*2a880*/  IMAD.WIDE R250, R2, 0x4, R114 ;  /* 0x0000000402fa7825 */ /* 0x000fc600078e0272 */
[----:B------:R-:W-:Y:S01]  /*2a890*/  STL.64 [R1+0x78], R80 ;  /* 0x0000785001007387 */ /* 0x000fe20000100a00 */
[----:B------:R-:W-:-:S03]  /*2a8a0*/  IMAD.WIDE R38, R2, 0x4, R116 ;  /* 0x0000000402267825 */ /* 0x000fc600078e0274 */
[----:B------:R-:W-:Y:S01]  /*2a8b0*/  STL.64 [R1+0x1628], R80 ;  /* 0x0016285001007387 */ /* 0x000fe20000100a00 */
[----:B------:R-:W-:-:S03]  /*2a8c0*/  IMAD.WIDE R32, R2, 0x4, R118 ;  /* 0x0000000402207825 */ /* 0x000fc600078e0276 */
[----:B------:R-:W-:Y:S04]  /*2a8d0*/  STL.64 [R1+0x40], R106 ;  /* 0x0000406a01007387 */ /* 0x000fe80000100a00 */
[----:B------:R1:W-:Y:S04]  /*2a8e0*/  STL.64 [R1+0x1638], R106 ;  /* 0x0016386a01007387 */ /* 0x0003e80000100a00 */
[----:B------:R-:W-:Y:S04]  /*2a8f0*/  STL.64 [R1+0x70], R102 ;  /* 0x0000706601007387 */ /* 0x000fe80000100a00 */
[----:B------:R1:W-:Y:S04]  /*2a900*/  STL.64 [R1+0x38], R108 ;  /* 0x0000386c01007387 */ /* 0x0003e80000100a00 */
[----:B------:R1:W-:Y:S04]  /*2a910*/  STL.64 [R1+0x30], R110 ;  /* 0x0000306e01007387 */ /* 0x0003e80000100a00 */
[----:B------:R1:W-:Y:S04]  /*2a920*/  STL.64 [R1+0x28], R82 ;  /* 0x0000285201007387 */ /* 0x0003e80000100a00 */
[----:B------:R1:W-:Y:S04]  /*2a930*/  STL.64 [R1+0x20], R250 ;  /* 0x000020fa01007387 */ /* 0x0003e80000100a00 */
[----:B------:R1:W-:Y:S04]  /*2a940*/  STL.64 [R1+0x18], R38 ;  /* 0x0000182601007387 */ /* 0x0003e80000100a00 */
[----:B------:R1:W-:Y:S01]  /*2a950*/  STL.64 [R1+0x10], R32 ;  /* 0x0000102001007387 */ /* 0x0003e20000100a00 */
[----:B------:R-:W-:-:S04]  /*2a960*/  IMAD.WIDE R118, R2, 0x4, R244 ;  /* 0x0000000402767825 */ /* 0x000fc800078e02f4 */
[----:B------:R-:W-:-:S04]  /*2a970*/  IMAD.WIDE R16, R2, 0x4, R242 ;  /* 0x0000000402107825 */ /* 0x000fc800078e02f2 */
[----:B------:R-:W-:-:S04]  /*2a980*/  IMAD.WIDE R8, R2, 0x4, R240 ;  /* 0x0000000402087825 */ /* 0x000fc800078e02f0 */
[----:B------:R-:W-:-:S04]  /*2a990*/  IMAD.WIDE R6, R2, 0x4, R234 ;  /* 0x0000000402067825 */ /* 0x000fc800078e02ea */
[----:B----4-:R-:W-:-:S04]  /*2a9a0*/  IMAD.WIDE R4, R2, 0x4, R232 ;  /* 0x0000000402047825 */ /* 0x010fc800078e02e8 */
[C---:B---3--:R-:W-:Y:S02]  /*2a9b0*/  IMAD.WIDE R114, R2.reuse, 0x4, R28 ;  /* 0x0000000402727825 */ /* 0x048fe400078e021c */
[----:B------:R-:W3:Y:S02]  /*2a9c0*/  LDL.LU.64 R28, [R1+0x180] ;  /* 0x00018000011c7983 */ /* 0x000ee40000300a00 */
[----:B--2---:R-:W-:-:S04]  /*2a9d0*/  IMAD.WIDE R116, R2, 0x4, R62 ;  /* 0x0000000402747825 */ /* 0x004fc800078e023e */
[----:B------:R-:W-:-:S04]  /*2a9e0*/  IMAD.WIDE R76, R2, 0x4, R56 ;  /* 0x00000004024c7825 */ /* 0x000fc800078e0238 */
[----:B------:R-:W-:-:S04]  /*2a9f0*/  IMAD.WIDE R74, R2, 0x4, R54 ;  /* 0x00000004024a7825 */ /* 0x000fc800078e0236 */
[----:B------:R-:W-:-:S04]  /*2aa00*/  IMAD.WIDE R72, R2, 0x4, R52 ;  /* 0x0000000402487825 */ /* 0x000fc800078e0234 */
[----:B------:R-:W-:-:S04]  /*2aa10*/  IMAD.WIDE R70, R2, 0x4, R50 ;  /* 0x0000000402467825 */ /* 0x000fc800078e0232 */
[----:B------:R-:W-:-:S04]  /*2aa20*/  IMAD.WIDE R68, R2, 0x4, R48 ;  /* 0x0000000402447825 */ /* 0x000fc800078e0230 */
[----:B------:R-:W-:-:S04]  /*2aa30*/  IMAD.WIDE R64, R2, 0x4, R44 ;  /* 0x0000000402407825 */ /* 0x000fc800078e022c */
[----:B------:R-:W-:-:S04]  /*2aa40*/  IMAD.WIDE R112, R2, 0x4, R60 ;  /* 0x0000000402707825 */ /* 0x000fc800078e023c */
[C---:B------:R-:W-:Y:S02]  /*2aa50*/  IMAD.WIDE R56, R2.reuse, 0x4, R26 ;  /* 0x0000000402387825 */ /* 0x040fe400078e021a */
[----:B------:R-:W2:Y:S02]  /*2aa60*/  LDL.LU.64 R26, [R1+0x188] ;  /* 0x00018800011a7983 */ /* 0x000ea40000300a00 */
[C---:B------:R-:W-:Y:S02]  /*2aa70*/  IMAD.WIDE R54, R2.reuse, 0x4, R24 ;  /* 0x0000000402367825 */ /* 0x040fe400078e0218 */
[----:B------:R-:W4:Y:S02]  /*2aa80*/  LDL.LU.64 R24, [R1+0x190] ;  /* 0x0001900001187983 */ /* 0x000f240000300a00 */
[C---:B------:R-:W-:Y:S02]  /*2aa90*/  IMAD.WIDE R52, R2.reuse, 0x4, R22 ;  /* 0x0000000402347825 */ /* 0x040fe400078e0216 */
[----:B------:R-:W4:Y:S02]  /*2aaa0*/  LDL.LU.64 R22, [R1+0x198] ;  /* 0x0001980001167983 */ /* 0x000f240000300a00 */
[----:B------:R-:W-:-:S04]  /*2aab0*/  IMAD.WIDE R50, R2, 0x4, R20 ;  /* 0x0000000402327825 */ /* 0x000fc800078e0214 */
[----:B------:R-:W-:-:S04]  /*2aac0*/  IMAD.WIDE R62, R2, 0x4, R42 ;  /* 0x00000004023e7825 */ /* 0x000fc800078e022a */
[C---:B------:R-:W-:Y:S02]  /*2aad0*/  IMAD.WIDE R44, R2.reuse, 0x4, R246 ;  /* 0x00000004022c7825 */ /* 0x040fe400078e02f6 */
[----:B------:R-:W4:Y:S02]  /*2aae0*/  LDL.LU.64 R246, [R1+0x1a0] ;  /* 0x0001a00001f67983 */ /* 0x000f240000300a00 */
[C---:B------:R-:W-:Y:S02]  /*2aaf0*/  IMAD.WIDE R48, R2.reuse, 0x4, R18 ;  /* 0x0000000402307825 */ /* 0x040fe400078e0212 */
[----:B------:R-:W4:Y:S02]  /*2ab00*/  LDL.LU.64 R20, [R1+0x1a8] ;  /* 0x0001a80001147983 */ /* 0x000f240000300a00 */
[C---:B------:R-:W-:Y:S02]  /*2ab10*/  IMAD.WIDE R60, R2.reuse, 0x4, R40 ;  /* 0x00000004023c7825 */ /* 0x040fe400078e0228 */
[----:B------:R-:W4:Y:S02]  /*2ab20*/  LDL.LU.64 R18, [R1+0x1b0] ;  /* 0x0001b00001127983 */ /* 0x000f240000300a00 */
[----:B------:R-:W-:-:S02]  /*2ab30*/  IMAD.WIDE R42, R2, 0x4, R10 ;  /* 0x00000004022a7825 */ /* 0x000fc400078e020a */
[----:B------:R-:W4:Y:S02]  /*2ab40*/  LDL.LU.64 R10, [R1+0x1b8] ;  /* 0x0001b800010a7983 */ /* 0x000f240000300a00 */
[----:B------:R-:W-:-:S04]  /*2ab50*/  IMAD.WIDE R66, R2, 0x4, R46 ;  /* 0x0000000402427825 */ /* 0x000fc800078e022e */
[C---:B------:R-:W-:Y:S02]  /*2ab60*/  IMAD.WIDE R40, R2.reuse, 0x4, R12 ;  /* 0x0000000402287825 */ /* 0x040fe400078e020c */
[----:B------:R-:W4:Y:S02]  /*2ab70*/  LDL.LU.64 R12, [R1+0x1c0] ;  /* 0x0001c000010c7983 */ /* 0x000f240000300a00 */
[C---:B------:R-:W-:Y:S02]  /*2ab80*/  IMAD.WIDE R46, R2.reuse, 0x4, R14 ;  /* 0x00000004022e7825 */ /* 0x040fe400078e020e */
[----:B------:R-:W4:Y:S04]  /*2ab90*/  LDL.LU.64 R14, [R1+0x1c8] ;  /* 0x0001c800010e7983 */ /* 0x000f280000300a00 */
[----:B------:R-:W4:Y:S04]  /*2aba0*/  LDL.64 R88, [R1+0xa68] ;  /* 0x000a680001587983 */ /* 0x000f280000100a00 */
[----:B------:R-:W4:Y:S04]  /*2abb0*/  LDL.64 R244, [R1+0xa28] ;  /* 0x000a280001f47983 */ /* 0x000f280000100a00 */
[----:B------:R-:W4:Y:S04]  /*2abc0*/  LDL.64 R242, [R1+0x9e8] ;  /* 0x0009e80001f27983 */ /* 0x000f280000100a00 */
[----:B------:R-:W4:Y:S04]  /*2abd0*/  LDL.64 R240, [R1+0x6f8] ;  /* 0x0006f80001f07983 */ /* 0x000f280000100a00 */
[----:B------:R-:W4:Y:S04]  /*2abe0*/  LDL.64 R234, [R1+0x780] ;  /* 0x0007800001ea7983 */ /* 0x000f280000100a00 */
[----:B------:R-:W4:Y:S04]  /*2abf0*/  LDL.64 R232, [R1+0x800] ;  /* 0x0008000001e87983 */ /* 0x000f280000100a00 */
[----:B-1----:R-:W4:Y:S04]  /*2ac00*/  LDL.64 R106, [R1+0x8e8] ;  /* 0x0008e800016a7983 */ /* 0x002f280000100a00 */
        /* <DEDUP_REMOVED lines=9> */
[----:B------:R-:W1:Y:S01]  /*2aca0*/  S2R R85, SR_TID.X ;  /* 0x0000000000557919 */ /* 0x000e620000002100 */
[----:B------:R-:W-:-:S03]  /*2acb0*/  IMAD.WIDE R78, R2, 0x4, R58 ;  /* 0x00000004024e7825 */ /* 0x000fc600078e023a */
[----:B------:R-:W4:Y:S01]  /*2acc0*/  LDL.64 R36, [R1+0x428] ;  /* 0x0004280001247983 */ /* 0x000f220000100a00 */
[----:B------:R-:W-:-:S03]  /*2acd0*/  IMAD.WIDE R58, R2, 0x4, R30 ;  /* 0x00000004023a7825 */ /* 0x000fc600078e021e */
[----:B------:R-:W4:Y:S01]  /*2ace0*/  LDL.64 R86, [R1+0x3a8] ;  /* 0x0003a80001567983 */ /* 0x000f220000100a00 */
[----:B---3--:R-:W-:-:S04]  /*2acf0*/  IMAD.WIDE R30, R2, 0x4, R28 ;  /* 0x00000004021e7825 */ /* 0x008fc800078e021c */
[----:B--2---:R-:W-:-:S04]  /*2ad00*/  IMAD.WIDE R28, R2, 0x4, R26 ;  /* 0x00000004021c7825 */ /* 0x004fc800078e021a */
[----:B----4-:R-:W-:-:S04]  /*2ad10*/  IMAD.WIDE R26, R2, 0x4, R24 ;  /* 0x00000004021a7825 */ /* 0x010fc800078e0218 */
[----:B------:R-:W-:-:S04]  /*2ad20*/  IMAD.WIDE R24, R2, 0x4, R22 ;  /* 0x0000000402187825 */ /* 0x000fc800078e0216 */
[----:B------:R-:W-:Y:S01]  /*2ad30*/  IMAD.WIDE R22, R2, 0x4, R246 ;  /* 0x0000000402167825 */ /* 0x000fe200078e02f6 */
[----:B-1----:R-:W-:-:S05]  /*2ad40*/  LOP3.LUT R246, R85, 0x7f, RZ, 0xc0, !PT ;  /* 0x0000007f55f67812 */ /* 0x002fca00078ec0ff */
[----:B------:R-:W-:-:S05]  /*2ad50*/  IMAD.SHL.U32 R84, R246, 0x4, RZ ;  /* 0x00000004f6547824 */ /* 0x000fca00078e00ff */
[----:B------:R1:W-:Y:S04]  /*2ad60*/  LDGSTS.E [R84+0x40000], [R88.64], P3 ;  /* 0x4000000058547fae */ /* 0x0003e80009921848 */
[----:B------:R2:W-:Y:S04]  /*2ad70*/  LDGSTS.E [R84+0x41000], [R244.64], P3 ;  /* 0x41000000f4547fae */ /* 0x0005e80009921848 */
[----:B------:R3:W-:Y:S04]  /*2ad80*/  LDGSTS.E [R84+0x42000], [R242.64], P3 ;  /* 0x42000000f2547fae */ /* 0x0007e80009921848 */
[----:B-1----:R-:W4:Y:S04]  /*2ad90*/  LDL.LU.64 R88, [R1+0x1640] ;  /* 0x0016400001587983 */ /* 0x002f280000300a00 */
        /* <DEDUP_REMOVED lines=13> */
[----:B-1----:R-:W4:Y:S04]  /*2ae70*/  LDL.64 R106, [R1+0xa60] ;  /* 0x000a6000016a7983 */ /* 0x002f280000100a00 */
[----:B------:R-:W1:Y:S04]  /*2ae80*/  S2R R247, SR_TID.X ;  /* 0x0000000000f77919 */ /* 0x000e680000002100 */
[----:B--2---:R-:W2:Y:S01]  /*2ae90*/  LDL.64 R90, [R1+0xa20] ;  /* 0x000a2000015a7983 */ /* 0x004ea20000100a00 */
[----:B------:R-:W-:-:S03]  /*2aea0*/  IMAD.WIDE R120, R2, 0x4, R120 ;  /* 0x0000000402787825 */ /* 0x000fc600078e0278 */
[----:B------:R-:W2:Y:S01]  /*2aeb0*/  LDL.64 R244, [R1+0x688] ;  /* 0x0006880001f47983 */ /* 0x000ea20000100a00 */
[----:B------:R-:W-:-:S03]  /*2aec0*/  IMAD.WIDE R136, R2, 0x4, R136 ;  /* 0x0000000402887825 */ /* 0x000fc600078e0288 */
[----:B---3--:R-:W3:Y:S01]  /*2aed0*/  LDL.64 R242, [R1+0x710] ;  /* 0x0007100001f27983 */ /* 0x008ee20000100a00 */
[----:B------:R-:W-:-:S03]  /*2aee0*/  IMAD.WIDE R152, R2, 0x4, R152 ;  /* 0x0000000402987825 */ /* 0x000fc600078e0298 */
[----:B------:R-:W3:Y:S01]  /*2aef0*/  LDL.64 R240, [R1+0x790] ;  /* 0x0007900001f07983 */ /* 0x000ee20000100a00 */
[----:B------:R-:W-:-:S03]  /*2af00*/  IMAD.WIDE R168, R2, 0x4, R168 ;  /* 0x0000000402a87825 */ /* 0x000fc600078e02a8 */
[----:B------:R1:W-:Y:S04]  /*2af10*/  LDGSTS.E [R84+0x50000], [R36.64], P3 ;  /* 0x5000000024547fae */ /* 0x0003e80009921848 */
[----:B------:R-:W3:Y:S01]  /*2af20*/  LDL.64 R234, [R1+0x810] ;  /* 0x0008100001ea7983 */ /* 0x000ee20000100a00 */
[----:B-1----:R-:W-:-:S03]  /*2af30*/  LOP3.LUT R247, R247, 0x7f, RZ, 0xc0, !PT ;  /* 0x0000007ff7f77812 */ /* 0x002fc600078ec0ff */
[----:B------:R1:W-:Y:S01]  /*2af40*/  LDGSTS.E [R84+0x51000], [R86.64], P3 ;  /* 0x5100000056547fae */ /* 0x0003e20009921848 */
[----:B------:R-:W-:-:S03]  /*2af50*/  IMAD.WIDE R184, R2, 0x4, R184 ;  /* 0x0000000402b87825 */ /* 0x000fc600078e02b8 */
[----:B------:R-:W3:Y:S01]  /*2af60*/  LDL.64 R232, [R1+0x8e0] ;  /* 0x0008e00001e87983 */ /* 0x000ee20000100a00 */
[----:B------:R-:W-:-:S03]  /*2af70*/  IMAD.WIDE R200, R2, 0x4, R200 ;  /* 0x0000000402c87825 */ /* 0x000fc600078e02c8 */
[----:B------:R-:W3:Y:S01]  /*2af80*/  LDL.64 R80, [R1+0x8a0] ;  /* 0x0008a00001507983 */ /* 0x000ee20000100a00 */
[----:B------:R-:W-:-:S03]  /*2af90*/  IMAD.WIDE R216, R2, 0x4, R216 ;  /* 0x0000000402d87825 */ /* 0x000fc600078e02d8 */
[----:B------:R-:W3:Y:S01]  /*2afa0*/  LDL.64 R248, [R1+0x7c8] ;  /* 0x0007c80001f87983 */ /* 0x000ee20000100a00 */
[----:B------:R-:W-:-:S03]  /*2afb0*/  IMAD.SHL.U32 R247, R247, 0x4, RZ ;  /* 0x00000004f7f77824 */ /* 0x000fc600078e00ff */
[----:B------:R-:W3:Y:S04]  /*2afc0*/  LDL.64 R96, [R1+0x6c0] ;  /* 0x0006c00001607983 */ /* 0x000ee80000100a00 */
[----:B------:R-:W3:Y:S04]  /*2afd0*/  LDL.64 R94, [R1+0x640] ;  /* 0x00064000015e7983 */ /* 0x000ee80000100a00 */
[----:B------:R-:W3:Y:S04]  /*2afe0*/  LDL.64 R100, [R1+0x5c8] ;  /* 0x0005c80001647983 */ /* 0x000ee80000100a00 */
[----:B------:R-:W3:Y:S01]  /*2aff0*/  LDL.64 R98, [R1+0x568] ;  /* 0x0005680001627983 */ /* 0x000ee20000100a00 */
[----:B-1----:R-:W-:-:S03]  /*2b000*/  LOP3.LUT R86, R247, 0x10, RZ, 0x3c, !PT ;  /* 0x00000010f7567812 */ /* 0x002fc600078e3cff */
[----:B------:R-:W3:Y:S04]  /*2b010*/  LDL.64 R92, [R1+0x510] ;  /* 0x00051000015c7983 */ /* 0x000ee80000100a00 */
[----:B------:R-:W3:Y:S04]  /*2b020*/  LDL.64 R34, [R1+0x4c0] ;  /* 0x0004c00001227983 */ /* 0x000ee80000100a00 */
[----:B------:R-:W3:Y:S04]  /*2b030*/  LDL.64 R36, [R1+0x418] ;  /* 0x0004180001247983 */ /* 0x000ee80000100a00 */
[----:B----4-:R1:W-:Y:S04]  /*2b040*/  LDGSTS.E [R84+0x52000], [R88.64], P3 ;  /* 0x5200000058547fae */ /* 0x0103e80009921848 */
[----:B------:R4:W-:Y:S04]  /*2b050*/  LDGSTS.E [R84+0x53000], [R104.64], P3 ;  /* 0x5300000068547fae */ /* 0x0009e80009921848 */
[----:B------:R1:W-:Y:S04]  /*2b060*/  LDGSTS.E [R84+0x54000], [R120.64], P3 ;  /* 0x5400000078547fae */ /* 0x0003e80009921848 */
[----:B------:R1:W-:Y:S04]  /*2b070*/  LDGSTS.E [R84+0x55000], [R136.64], P3 ;  /* 0x5500000088547fae */ /* 0x0003e80009921848 */
[----:B----4-:R-:W4:Y:S04]  /*2b080*/  LDL.64 R104, [R1+0x748] ;  /* 0x0007480001687983 */ /* 0x010f280000100a00 */
        /* <DEDUP_REMOVED lines=11> */
[----:B------:R1:W-:Y:S04]  /*2b140*/  LDGSTS.E [R86+0x40200], [R106.64], P3 ;  /* 0x402000006a567fae */ /* 0x0003e80009921848 */
[----:B--2---:R2:W-:Y:S04]  /*2b150*/  LDGSTS.E [R86+0x41200], [R90.64], P3 ;  /* 0x412000005a567fae */ /* 0x0045e80009921848 */
[----:B------:R3:W-:Y:S04]  /*2b160*/  LDGSTS.E [R86+0x42200], [R244.64], P3 ;  /* 0x42200000f4567fae */ /* 0x0007e80009921848 */
[----:B-1----:R-:W4:Y:S04]  /*2b170*/  LDL.LU.64 R106, [R1+0x1638] ;  /* 0x00163800016a7983 */ /* 0x002f280000300a00 */
[----:B--2---:R-:W2:Y:S04]  /*2b180*/  LDL.LU.64 R90, [R1+0x1630] ;  /* 0x00163000015a7983 */ /* 0x004ea80000300a00 */
[----:B---3--:R1:W-:Y:S04]  /*2b190*/  LDGSTS.E [R86+0x43200], [R242.64], P3 ;  /* 0x43200000f2567fae */ /* 0x0083e80009921848 */
[----:B------:R3:W-:Y:S04]  /*2b1a0*/  LDGSTS.E [R86+0x44200], [R240.64], P3 ;  /* 0x44200000f0567fae */ /* 0x0007e80009921848 */
[----:B------:R1:W-:Y:S04]  /*2b1b0*/  LDGSTS.E [R86+0x45200], [R234.64], P3 ;  /* 0x45200000ea567fae */ /* 0x0003e80009921848 */
[----:B------:R1:W-:Y:S04]  /*2b1c0*/  LDGSTS.E [R86+0x46200], [R232.64], P3 ;  /* 0x46200000e8567fae */ /* 0x0003e80009921848 */
[----:B------:R1:W-:Y:S04]  /*2b1d0*/  LDGSTS.E [R86+0x47200], [R80.64], P3 ;  /* 0x4720000050567fae */ /* 0x0003e80009921848 */
[----:B------:R3:W-:Y:S04]  /*2b1e0*/  LDGSTS.E [R86+0x48200], [R248.64], P3 ;  /* 0x48200000f8567fae */ /* 0x0007e80009921848 */
[----:B------:R-:W2:Y:S04]  /*2b1f0*/  LDL.64 R244, [R1+0x698] ;  /* 0x0006980001f47983 */ /* 0x000ea80000100a00 */
[----:B-1----:R-:W2:Y:S04]  /*2b200*/  LDL.64 R80, [R1+0xa58] ;  /* 0x000a580001507983 */ /* 0x002ea80000100a00 */
[----:B------:R-:W2:Y:S04]  /*2b210*/  LDL.64 R242, [R1+0x720] ;  /* 0x0007200001f27983 */ /* 0x000ea80000100a00 */
[----:B---3--:R-:W3:Y:S04]  /*2b220*/  LDL.64 R240, [R1+0x7a0] ;  /* 0x0007a00001f07983 */ /* 0x008ee80000100a00 */
[----:B------:R-:W3:Y:S04]  /*2b230*/  LDL.64 R234, [R1+0x820] ;  /* 0x0008200001ea7983 */ /* 0x000ee80000100a00 */
[----:B------:R-:W3:Y:S04]  /*2b240*/  LDL.64 R232, [R1+0x8d8] ;  /* 0x0008d80001e87983 */ /* 0x000ee80000100a00 */
[----:B------:R-:W3:Y:S04]  /*2b250*/  LDL.64 R248, [R1+0x7b8] ;  /* 0x0007b80001f87983 */ /* 0x000ee80000100a00 */
        /* <DEDUP_REMOVED lines=9> */
[----:B------:R-:W3:Y:S04]  /*2b2f0*/  LDL.64 R104, [R1+0x738] ;  /* 0x0007380001687983 */ /* 0x000ee80000100a00 */
[----:B----4-:R-:W4:Y:S04]  /*2b300*/  LDL.64 R96, [R1+0x6b0] ;  /* 0x0006b00001607983 */ /* 0x010f280000100a00 */
[----:B------:R1:W-:Y:S04]  /*2b310*/  LDGSTS.E [R86+0x51200], [R88.64], P3 ;  /* 0x5120000058567fae */ /* 0x0003e80009921848 */
[----:B------:R-:W4:Y:S01]  /*2b320*/  LDL.64 R94, [R1+0x630] ;  /* 0x00063000015e7983 */ /* 0x000f220000100a00 */
[----:B------:R-:W-:-:S04]  /*2b330*/  IMAD.WIDE R122, R2, 0x4, R122 ;  /* 0x00000004027a7825 */ /* 0x000fc800078e027a */
[----:B------:R-:W-:-:S04]  /*2b340*/  IMAD.WIDE R138, R2, 0x4, R138 ;  /* 0x00000004028a7825 */ /* 0x000fc800078e028a */
[----:B------:R-:W-:-:S04]  /*2b350*/  IMAD.WIDE R154, R2, 0x4, R154 ;  /* 0x00000004029a7825 */ /* 0x000fc800078e029a */
[----:B------:R-:W-:-:S04]  /*2b360*/  IMAD.WIDE R170, R2, 0x4, R170 ;  /* 0x0000000402aa7825 */ /* 0x000fc800078e02aa */
[C---:B------:R-:W-:Y:S01]  /*2b370*/  IMAD.WIDE R186, R2.reuse, 0x4, R186 ;  /* 0x0000000402ba7825 */ /* 0x040fe200078e02ba */
[----:B--2---:R2:W-:Y:S04]  /*2b380*/  LDGSTS.E [R86+0x52200], [R90.64], P3 ;  /* 0x522000005a567fae */ /* 0x0045e80009921848 */
[----:B------:R1:W-:Y:S01]  /*2b390*/  LDGSTS.E [R86+0x53200], [R106.64], P3 ;  /* 0x532000006a567fae */ /* 0x0003e20009921848 */
[----:B------:R-:W-:-:S03]  /*2b3a0*/  IMAD.WIDE R202, R2, 0x4, R202 ;  /* 0x0000000402ca7825 */ /* 0x000fc600078e02ca */
[----:B------:R2:W-:Y:S01]  /*2b3b0*/  LDGSTS.E [R86+0x54200], [R122.64], P3 ;  /* 0x542000007a567fae */ /* 0x0005e20009921848 */
[----:B------:R-:W-:Y:S01]  /*2b3c0*/  IMAD.WIDE R218, R2, 0x4, R218 ;  /* 0x0000000402da7825 */ /* 0x000fe200078e02da */
[----:B------:R-:W-:Y:S02]  /*2b3d0*/  SHF.L.U32 R247, R246, 0x2, RZ ;  /* 0x00000002f6f77819 */ /* 0x000fe400000006ff */
[----:B------:R2:W-:Y:S04]  /*2b3e0*/  LDGSTS.E [R86+0x55200], [R138.64], P3 ;  /* 0x552000008a567fae */ /* 0x0005e80009921848 */
[----:B-1----:R-:W4:Y:S04]  /*2b3f0*/  LDL.64 R106, [R1+0x898] ;  /* 0x00089800016a7983 */ /* 0x002f280000100a00 */
[----:B------:R1:W-:Y:S04]  /*2b400*/  LDGSTS.E [R86+0x56200], [R154.64], P3 ;  /* 0x562000009a567fae */ /* 0x0003e80009921848 */
[----:B------:R1:W-:Y:S01]  /*2b410*/  LDGSTS.E [R86+0x57200], [R170.64], P3 ;  /* 0x57200000aa567fae */ /* 0x0003e20009921848 */
[----:B------:R-:W-:-:S03]  /*2b420*/  LOP3.LUT R87, R247, 0x20, RZ, 0x3c, !PT ;  /* 0x00000020f7577812 */ /* 0x000fc600078e3cff */
[----:B------:R1:W-:Y:S04]  /*2b430*/  LDGSTS.E [R86+0x58200], [R186.64], P3 ;  /* 0x58200000ba567fae */ /* 0x0003e80009921848 */
[----:B------:R1:W-:Y:S04]  /*2b440*/  LDGSTS.E [R86+0x59200], [R202.64], P3 ;  /* 0x59200000ca567fae */ /* 0x0003e80009921848 */
[----:B------:R1:W-:Y:S04]  /*2b450*/  LDGSTS.E [R86+0x5a200], [R218.64], P3 ;  /* 0x5a200000da567fae */ /* 0x0003e80009921848 */
[----:B------:R1:W-:Y:S04]  /*2b460*/  LDGSTS.E [R86+0x5b200], [R6.64], P3 ;  /* 0x5b20000006567fae */ /* 0x0003e80009921848 */
[----:B------:R-:W4:Y:S04]  /*2b470*/  LDL.64 R100, [R1+0x5b8] ;  /* 0x0005b80001647983 */ /* 0x000f280000100a00 */
[----:B------:R1:W-:Y:S04]  /*2b480*/  LDGSTS.E [R86+0x5c200], [R112.64], P3 ;  /* 0x5c20000070567fae */ /* 0x0003e80009921848 */
[----:B------:R-:W4:Y:S04]  /*2b490*/  LDL.64 R98, [R1+0x560] ;  /* 0x0005600001627983 */ /* 0x000f280000100a00 */
[----:B------:R1:W-:Y:S04]  /*2b4a0*/  LDGSTS.E [R86+0x5d200], [R64.64], P3 ;  /* 0x5d20000040567fae */ /* 0x0003e80009921848 */
[----:B------:R-:W4:Y:S04]  /*2b4b0*/  LDL.64 R34, [R1+0x508] ;  /* 0x0005080001227983 */ /* 0x000f280000100a00 */
[----:B------:R1:W-:Y:S04]  /*2b4c0*/  LDGSTS.E [R86+0x5e200], [R48.64], P3 ;  /* 0x5e20000030567fae */ /* 0x0003e80009921848 */
[----:B--2---:R-:W4:Y:S04]  /*2b4d0*/  LDL.64 R90, [R1+0x4b8] ;  /* 0x0004b800015a7983 */ /* 0x004f280000100a00 */
[----:B------:R1:W-:Y:S04]  /*2b4e0*/  LDGSTS.E [R86+0x5f200], [R24.64], P3 ;  /* 0x5f20000018567fae */ /* 0x0003e80009921848 */
[----:B------:R-:W4:Y:S04]  /*2b4f0*/  LDL.64 R36, [R1+0x408] ;  /* 0x0004080001247983 */ /* 0x000f280000100a00 */
[----:B------:R-:W4:Y:S04]  /*2b500*/  LDL.64 R88, [R1+0x380] ;  /* 0x0003800001587983 */ /* 0x000f280000100a00 */
[----:B------:R1:W-:Y:S04]  /*2b510*/  LDGSTS.E [R87+0x40400], [R80.64], P3 ;  /* 0x4040000050577fae */ /* 0x0003e80009921848 */
[----:B-1----:R-:W4:Y:S04]  /*2b520*/  LDL.LU.64 R80, [R1+0x1628] ;  /* 0x0016280001507983 */ /* 0x002f280000300a00 */
[----:B---3--:R1:W-:Y:S04]  /*2b530*/  LDGSTS.E [R87+0x41400], [R92.64], P3 ;  /* 0x414000005c577fae */ /* 0x0083e80009921848 */
[----:B------:R3:W-:Y:S04]  /*2b540*/  LDGSTS.E [R87+0x42400], [R244.64], P3 ;  /* 0x42400000f4577fae */ /* 0x0007e80009921848 */
[----:B------:R3:W-:Y:S04]  /*2b550*/  LDGSTS.E [R87+0x43400], [R242.64], P3 ;  /* 0x43400000f2577fae */ /* 0x0007e80009921848 */
[----:B-1----:R-:W2:Y:S04]  /*2b560*/  LDL.LU.64 R92, [R1+0x1620] ;  /* 0x00162000015c7983 */ /* 0x002ea80000300a00 */
[----:B------:R1:W-:Y:S04]  /*2b570*/  LDGSTS.E [R87+0x44400], [R240.64], P3 ;  /* 0x44400000f0577fae */ /* 0x0003e80009921848 */
[----:B------:R1:W-:Y:S04]  /*2b580*/  LDGSTS.E [R87+0x45400], [R234.64], P3 ;  /* 0x45400000ea577fae */ /* 0x0003e80009921848 */
[----:B------:R1:W-:Y:S01]  /*2b590*/  LDGSTS.E [R87+0x46400], [R232.64], P3 ;  /* 0x46400000e8577fae */ /* 0x0003e20009921848 */
[----:B------:R-:W-:Y:S01]  /*2b5a0*/  IMAD.WIDE R124, R2, 0x4, R124 ;  /* 0x00000004027c7825 */ /* 0x000fe200078e027c */
[----:B------:R-:W-:-:S02]  /*2b5b0*/  LOP3.LUT R85, R85, 0x7f, RZ, 0xc0, !PT ;  /* 0x0000007f55557812 */ /* 0x000fc400078ec0ff */
[----:B---3--:R-:W3:Y:S01]  /*2b5c0*/  LDL.64 R244, [R1+0x6a8] ;  /* 0x0006a80001f47983 */ /* 0x008ee20000100a00 */
[----:B------:R-:W-:-:S03]  /*2b5d0*/  IMAD.WIDE R140, R2, 0x4, R140 ;  /* 0x00000004028c7825 */ /* 0x000fc600078e028c */
[----:B------:R-:W3:Y:S01]  /*2b5e0*/  LDL.64 R242, [R1+0x730] ;  /* 0x0007300001f27983 */ /* 0x000ee20000100a00 */
[----:B------:R-:W-:-:S03]  /*2b5f0*/  IMAD.WIDE R156, R2, 0x4, R156 ;  /* 0x00000004029c7825 */ /* 0x000fc600078e029c */
[----:B-1----:R-:W3:Y:S01]  /*2b600*/  LDL.64 R240, [R1+0x7b0] ;  /* 0x0007b00001f07983 */ /* 0x002ee20000100a00 */
[----:B------:R-:W-:-:S03]  /*2b610*/  IMAD.WIDE R172, R2, 0x4, R172 ;  /* 0x0000000402ac7825 */ /* 0x000fc600078e02ac */
[----:B------:R-:W3:Y:S01]  /*2b620*/  LDL.64 R234, [R1+0x910] ;  /* 0x0009100001ea7983 */ /* 0x000ee20000100a00 */
[----:B------:R-:W-:-:S03]  /*2b630*/  IMAD.WIDE R188, R2, 0x4, R188 ;  /* 0x0000000402bc7825 */ /* 0x000fc600078e02bc */
[----:B------:R-:W3:Y:S04]  /*2b640*/  LDL.64 R232, [R1+0x8d0] ;  /* 0x0008d00001e87983 */ /* 0x000ee80000100a00 */
[----:B----4-:R1:W-:Y:S04]  /*2b650*/  LDGSTS.E [R87+0x47400], [R106.64], P3 ;  /* 0x474000006a577fae */ /* 0x0103e80009921848 */
[----:B------:R4:W-:Y:S04]  /*2b660*/  LDGSTS.E [R87+0x48400], [R248.64], P3 ;  /* 0x48400000f8577fae */ /* 0x0009e80009921848 */
[----:B------:R1:W-:Y:S04]  /*2b670*/  LDGSTS.E [R87+0x49400], [R104.64], P3 ;  /* 0x4940000068577fae */ /* 0x0003e80009921848 */
[----:B------:R1:W-:Y:S04]  /*2b680*/  LDGSTS.E [R87+0x4a400], [R96.64], P3 ;  /* 0x4a40000060577fae */ /* 0x0003e80009921848 */
[----:B------:R4:W-:Y:S04]  /*2b690*/  LDGSTS.E [R87+0x4b400], [R94.64], P3 ;  /* 0x4b4000005e577fae */ /* 0x0009e80009921848 */
[----:B----4-:R-:W4:Y:S01]  /*2b6a0*/  LDL.64 R248, [R1+0xa50] ;  /* 0x000a500001f87983 */ /* 0x010f220000100a00 */
[----:B------:R-:W-:-:S03]  /*2b6b0*/  IMAD.WIDE R204, R2, 0x4, R204 ;  /* 0x0000000402cc7825 */ /* 0x000fc600078e02cc */
[----:B-1----:R-:W3:Y:S04]  /*2b6c0*/  LDL.64 R106, [R1+0x7a8] ;  /* 0x0007a800016a7983 */ /* 0x002ee80000100a00 */
[----:B------:R-:W3:Y:S04]  /*2b6d0*/  LDL.64 R94, [R1+0xa10] ;  /* 0x000a1000015e7983 */ /* 0x000ee80000100a00 */
[----:B------:R1:W-:Y:S04]  /*2b6e0*/  LDGSTS.E [R87+0x4c400], [R100.64], P3 ;  /* 0x4c40000064577fae */ /* 0x0003e80009921848 */
[----:B------:R1:W-:Y:S01]  /*2b6f0*/  LDGSTS.E [R87+0x4d400], [R98.64], P3 ;  /* 0x4d40000062577fae */ /* 0x0003e20009921848 */
[----:B------:R-:W-:-:S03]  /*2b700*/  IMAD.WIDE R220, R2, 0x4, R220 ;  /* 0x0000000402dc7825 */ /* 0x000fc600078e02dc */
[----:B------:R-:W3:Y:S04]  /*2b710*/  LDL.64 R104, [R1+0x728] ;  /* 0x0007280001687983 */ /* 0x000ee80000100a00 */
[----:B------:R1:W-:Y:S01]  /*2b720*/  LDGSTS.E [R87+0x4e400], [R34.64], P3 ;  /* 0x4e40000022577fae */ /* 0x0003e20009921848 */
[----:B------:R-:W-:-:S03]  /*2b730*/  IMAD.WIDE R236, R2, 0x4, R236 ;  /* 0x0000000402ec7825 */ /* 0x000fc600078e02ec */
[----:B------:R-:W3:Y:S04]  /*2b740*/  LDL.64 R96, [R1+0x6a0] ;  /* 0x0006a00001607983 */ /* 0x000ee80000100a00 */
[----:B------:R1:W-:Y:S01]  /*2b750*/  LDGSTS.E [R87+0x4f400], [R90.64], P3 ;  /* 0x4f4000005a577fae */ /* 0x0003e20009921848 */
[----:B------:R-:W-:-:S03]  /*2b760*/  IMAD.SHL.U32 R85, R85, 0x4, RZ ;  /* 0x0000000455557824 */ /* 0x000fc600078e00ff */
[----:B-1----:R-:W3:Y:S04]  /*2b770*/  LDL.64 R100, [R1+0x620] ;  /* 0x0006200001647983 */ /* 0x002ee80000100a00 */
[----:B------:R1:W-:Y:S04]  /*2b780*/  LDGSTS.E [R87+0x50400], [R36.64], P3 ;  /* 0x5040000024577fae */ /* 0x0003e80009921848 */
[----:B------:R1:W-:Y:S01]  /*2b790*/  LDGSTS.E [R87+0x51400], [R88.64], P3 ;  /* 0x5140000058577fae */ /* 0x0003e20009921848 */
[----:B------:R-:W-:-:S03]  /*2b7a0*/  LOP3.LUT R86, R85, 0x30, RZ, 0x3c, !PT ;  /* 0x0000003055567812 */ /* 0x000fc600078e3cff */
[----:B------:R-:W3:Y:S04]  /*2b7b0*/  LDL.64 R98, [R1+0x5b0] ;  /* 0x0005b00001627983 */ /* 0x000ee80000100a00 */
[----:B------:R-:W3:Y:S04]  /*2b7c0*/  LDL.64 R34, [R1+0x558] ;  /* 0x0005580001227983 */ /* 0x000ee80000100a00 */
[----:B------:R-:W3:Y:S04]  /*2b7d0*/  LDL.64 R90, [R1+0x478] ;  /* 0x00047800015a7983 */ /* 0x000ee80000100a00 */
[----:B-1----:R-:W3:Y:S04]  /*2b7e0*/  LDL.64 R36, [R1+0x3f8] ;  /* 0x0003f80001247983 */ /* 0x002ee80000100a00 */
[----:B------:R-:W3:Y:S04]  /*2b7f0*/  LDL.64 R88, [R1+0x370] ;  /* 0x0003700001587983 */ /* 0x000ee80000100a00 */
[----:B--2---:R1:W-:Y:S04]  /*2b800*/  LDGSTS.E [R87+0x52400], [R92.64], P3 ;  /* 0x524000005c577fae */ /* 0x0043e80009921848 */
[----:B------:R2:W-:Y:S04]  /*2b810*/  LDGSTS.E [R87+0x53400], [R108.64], P3 ;  /* 0x534000006c577fae */ /* 0x0005e80009921848 */
[----:B------:R1:W-:Y:S04]  /*2b820*/  LDGSTS.E [R87+0x54400], [R124.64], P3 ;  /* 0x544000007c577fae */ /* 0x0003e80009921848 */
[----:B------:R1:W-:Y:S04]  /*2b830*/  LDGSTS.E [R87+0x55400], [R140.64], P3 ;  /* 0x554000008c577fae */ /* 0x0003e80009921848 */
[----:B------:R1:W-:Y:S04]  /*2b840*/  LDGSTS.E [R87+0x56400], [R156.64], P3 ;  /* 0x564000009c577fae */ /* 0x0003e80009921848 */
[----:B--2---:R-:W2:Y:S04]  /*2b850*/  LDL.64 R108, [R1+0x828] ;  /* 0x00082800016c7983 */ /* 0x004ea80000100a00 */
        /* <DEDUP_REMOVED lines=8> */
[----:B------:R1:W-:Y:S04]  /*2b8e0*/  LDGSTS.E [R87+0x5e400], [R46.64], P3 ;  /* 0x5e4000002e577fae */ /* 0x0003e80009921848 */
[----:B------:R1:W-:Y:S04]  /*2b8f0*/  LDGSTS.E [R87+0x5f400], [R22.64], P3 ;  /* 0x5f40000016577fae */ /* 0x0003e80009921848 */
[----:B----4-:R4:W-:Y:S04]  /*2b900*/  LDGSTS.E [R86+0x40600], [R248.64], P3 ;  /* 0x40600000f8567fae */ /* 0x0109e80009921848 */
[----:B---3--:R3:W-:Y:S04]  /*2b910*/  LDGSTS.E [R86+0x41600], [R94.64], P3 ;  /* 0x416000005e567fae */ /* 0x0087e80009921848 */
[----:B------:R1:W-:Y:S04]  /*2b920*/  LDGSTS.E [R86+0x42600], [R244.64], P3 ;  /* 0x42600000f4567fae */ /* 0x0003e80009921848 */
[----:B----4-:R-:W4:Y:S04]  /*2b930*/  LDL.LU.64 R248, [R1+0x1618] ;  /* 0x0016180001f87983 */ /* 0x010f280000300a00 */
[----:B---3--:R-:W3:Y:S04]  /*2b940*/  LDL.LU.64 R94, [R1+0x1610] ;  /* 0x00161000015e7983 */ /* 0x008ee80000300a00 */
[----:B------:R1:W-:Y:S04]  /*2b950*/  LDGSTS.E [R86+0x43600], [R242.64], P3 ;  /* 0x43600000f2567fae */ /* 0x0003e80009921848 */
[----:B------:R1:W-:Y:S04]  /*2b960*/  LDGSTS.E [R86+0x44600], [R240.64], P3 ;  /* 0x44600000f0567fae */ /* 0x0003e80009921848 */
[----:B------:R1:W-:Y:S04]  /*2b970*/  LDGSTS.E [R86+0x45600], [R234.64], P3 ;  /* 0x45600000ea567fae */ /* 0x0003e80009921848 */
[----:B------:R1:W-:Y:S04]  /*2b980*/  LDGSTS.E [R86+0x46600], [R232.64], P3 ;  /* 0x46600000e8567fae */ /* 0x0003e80009921848 */
[----:B-1----:R-:W4:Y:S04]  /*2b990*/  LDL.64 R244, [R1+0x6b8] ;  /* 0x0006b80001f47983 */ /* 0x002f280000100a00 */
[----:B------:R-:W4:Y:S04]  /*2b9a0*/  LDL.64 R242, [R1+0x740] ;  /* 0x0007400001f27983 */ /* 0x000f280000100a00 */
[----:B------:R-:W4:Y:S04]  /*2b9b0*/  LDL.64 R240, [R1+0x7c0] ;  /* 0x0007c00001f07983 */ /* 0x000f280000100a00 */
[----:B------:R-:W4:Y:S04]  /*2b9c0*/  LDL.64 R234, [R1+0x908] ;  /* 0x0009080001ea7983 */ /* 0x000f280000100a00 */
[----:B------:R-:W4:Y:S04]  /*2b9d0*/  LDL.64 R232, [R1+0x8c8] ;  /* 0x0008c80001e87983 */ /* 0x000f280000100a00 */
[----:B--2---:R1:W-:Y:S04]  /*2b9e0*/  LDGSTS.E [R86+0x47600], [R108.64], P3 ;  /* 0x476000006c567fae */ /* 0x0043e80009921848 */
        /* <DEDUP_REMOVED lines=8> */
[----:B--2---:R-:W2:Y:S04]  /*2ba70*/  LDL.64 R34, [R1+0xa08] ;  /* 0x000a080001227983 */ /* 0x004ea80000100a00 */
[----:B------:R1:W-:Y:S04]  /*2ba80*/  LDGSTS.E [R86+0x4f600], [R90.64], P3 ;  /* 0x4f6000005a567fae */ /* 0x0003e80009921848 */
[----:B------:R1:W-:Y:S04]  /*2ba90*/  LDGSTS.E [R86+0x50600], [R36.64], P3 ;  /* 0x5060000024567fae */ /* 0x0003e80009921848 */
[----:B------:R1:W-:Y:S04]  /*2baa0*/  LDGSTS.E [R86+0x51600], [R88.64], P3 ;  /* 0x5160000058567fae */ /* 0x0003e80009921848 */
[----:B------:R-:W2:Y:S04]  /*2bab0*/  LDL.64 R108, [R1+0x798] ;  /* 0x00079800016c7983 */ /* 0x000ea80000100a00 */
[----:B------:R-:W2:Y:S04]  /*2bac0*/  LDL.64 R106, [R1+0x718] ;  /* 0x00071800016a7983 */ /* 0x000ea80000100a00 */
[----:B---3--:R3:W-:Y:S04]  /*2bad0*/  LDGSTS.E [R86+0x52600], [R94.64], P3 ;  /* 0x526000005e567fae */ /* 0x0087e80009921848 */
[----:B------:R1:W-:Y:S04]  /*2bae0*/  LDGSTS.E [R86+0x53600], [R110.64], P3 ;  /* 0x536000006e567fae */ /* 0x0003e80009921848 */
[----:B------:R-:W2:Y:S04]  /*2baf0*/  LDL.64 R104, [R1+0x690] ;  /* 0x0006900001687983 */ /* 0x000ea80000100a00 */
[----:B------:R-:W2:Y:S04]  /*2bb00*/  LDL.64 R100, [R1+0x618] ;  /* 0x0006180001647983 */ /* 0x000ea80000100a00 */
[----:B-1----:R-:W2:Y:S04]  /*2bb10*/  LDL.64 R110, [R1+0x818] ;  /* 0x00081800016e7983 */ /* 0x002ea80000100a00 */
[----:B------:R-:W2:Y:S04]  /*2bb20*/  LDL.64 R98, [R1+0x5a8] ;  /* 0x0005a80001627983 */ /* 0x000ea80000100a00 */
[----:B---3--:R-:W3:Y:S04]  /*2bb30*/  LDL.64 R94, [R1+0x550] ;  /* 0x00055000015e7983 */ /* 0x008ee80000100a00 */
[----:B------:R-:W3:Y:S04]  /*2bb40*/  LDL.64 R92, [R1+0x4f0] ;  /* 0x0004f000015c7983 */ /* 0x000ee80000100a00 */
[----:B------:R-:W3:Y:S04]  /*2bb50*/  LDL.64 R90, [R1+0x468] ;  /* 0x00046800015a7983 */ /* 0x000ee80000100a00 */
[----:B------:R-:W3:Y:S01]  /*2bb60*/  LDL.64 R36, [R1+0x3e8] ;  /* 0x0003e80001247983 */ /* 0x000ee20000100a00 */
[----:B------:R-:W-:-:S04]  /*2bb70*/  IMAD.WIDE R126, R2, 0x4, R126 ;  /* 0x00000004027e7825 */ /* 0x000fc800078e027e */
[C---:B------:R-:W-:Y:S01]  /*2bb80*/  IMAD.WIDE R142, R2.reuse, 0x4, R142 ;  /* 0x00000004028e7825 */ /* 0x040fe200078e028e */
[----:B------:R1:W-:Y:S03]  /*2bb90*/  LDGSTS.E [R86+0x54600], [R126.64], P3 ;  /* 0x546000007e567fae */ /* 0x0003e60009921848 */
        /* <DEDUP_REMOVED lines=10> */
[----:B------:R-:W-:Y:S01]  /*2bc40*/  IMAD.WIDE R238, R2, 0x4, R238 ;  /* 0x0000000402ee7825 */ /* 0x000fe200078e02ee */
[----:B------:R1:W-:Y:S01]  /*2bc50*/  LDGSTS.E [R86+0x5a600], [R222.64], P3 ;  /* 0x5a600000de567fae */ /* 0x0003e20009921848 */
[----:B------:R-:W-:-:S02]  /*2bc60*/  LOP3.LUT R85, R84, 0x40, RZ, 0x3c, !PT ;  /* 0x0000004054557812 */ /* 0x000fc400078e3cff */
[C---:B------:R-:W-:Y:S01]  /*2bc70*/  IMAD.WIDE R20, R2.reuse, 0x4, R20 ;  /* 0x0000000402147825 */ /* 0x040fe200078e0214 */
[----:B------:R1:W-:Y:S04]  /*2bc80*/  LDGSTS.E [R86+0x5b600], [R238.64], P3 ;  /* 0x5b600000ee567fae */ /* 0x0003e80009921848 */
[----:B------:R1:W-:Y:S04]  /*2bc90*/  LDGSTS.E [R86+0x5c600], [R76.64], P3 ;  /* 0x5c6000004c567fae */ /* 0x0003e80009921848 */
[----:B------:R1:W-:Y:S04]  /*2bca0*/  LDGSTS.E [R86+0x5d600], [R60.64], P3 ;  /* 0x5d6000003c567fae */ /* 0x0003e80009921848 */
[----:B------:R1:W-:Y:S04]  /*2bcb0*/  LDGSTS.E [R86+0x5e600], [R44.64], P3 ;  /* 0x5e6000002c567fae */ /* 0x0003e80009921848 */
[----:B------:R1:W-:Y:S04]  /*2bcc0*/  LDGSTS.E [R86+0x5f600], [R20.64], P3 ;  /* 0x5f60000014567fae */ /* 0x0003e80009921848 */
[----:B------:R-:W3:Y:S04]  /*2bcd0*/  LDL.64 R88, [R1+0x360] ;  /* 0x0003600001587983 */ /* 0x000ee80000100a00 */
[----:B----4-:R4:W-:Y:S04]  /*2bce0*/  LDGSTS.E [R85+0x40800], [R96.64], P3 ;  /* 0x4080000060557fae */ /* 0x0109e80009921848 */
[----:B--2---:R2:W-:Y:S04]  /*2bcf0*/  LDGSTS.E [R85+0x41800], [R34.64], P3 ;  /* 0x4180000022557fae */ /* 0x0045e80009921848 */
[----:B------:R1:W-:Y:S04]  /*2bd00*/  LDGSTS.E [R85+0x42800], [R244.64], P3 ;  /* 0x42800000f4557fae */ /* 0x0003e80009921848 */
[----:B----4-:R-:W4:Y:S04]  /*2bd10*/  LDL.LU.64 R96, [R1+0x1608] ;  /* 0x0016080001607983 */ /* 0x010f280000300a00 */
[----:B------:R1:W-:Y:S04]  /*2bd20*/  LDGSTS.E [R85+0x43800], [R242.64], P3 ;  /* 0x43800000f2557fae */ /* 0x0003e80009921848 */
[----:B------:R1:W-:Y:S04]  /*2bd30*/  LDGSTS.E [R85+0x44800], [R240.64], P3 ;  /* 0x44800000f0557fae */ /* 0x0003e80009921848 */
[----:B------:R1:W-:Y:S04]  /*2bd40*/  LDGSTS.E [R85+0x45800], [R234.64], P3 ;  /* 0x45800000ea557fae */ /* 0x0003e80009921848 */
[----:B------:R2:W-:Y:S04]  /*2bd50*/  LDGSTS.E [R85+0x46800], [R232.64], P3 ;  /* 0x46800000e8557fae */ /* 0x0005e80009921848 */
[----:B--2---:R-:W2:Y:S01]  /*2bd60*/  LDL.LU.64 R34, [R1+0x1600] ;  /* 0x0016000001227983 */ /* 0x004ea20000300a00 */
[----:B------:R-:W-:-:S03]  /*2bd70*/  IMAD.WIDE R128, R2, 0x4, R128 ;  /* 0x0000000402807825 */ /* 0x000fc600078e0280 */
[----:B-1----:R-:W2:Y:S01]  /*2bd80*/  LDL.64 R244, [R1+0xa00] ;  /* 0x000a000001f47983 */ /* 0x002ea20000100a00 */
[----:B------:R-:W-:-:S03]  /*2bd90*/  IMAD.WIDE R144, R2, 0x4, R144 ;  /* 0x0000000402907825 */ /* 0x000fc600078e0290 */
[----:B------:R-:W2:Y:S04]  /*2bda0*/  LDL.64 R242, [R1+0x6c8] ;  /* 0x0006c80001f27983 */ /* 0x000ea80000100a00 */
[----:B------:R1:W-:Y:S04]  /*2bdb0*/  LDGSTS.E [R85+0x47800], [R110.64], P3 ;  /* 0x478000006e557fae */ /* 0x0003e80009921848 */
[----:B------:R1:W-:Y:S04]  /*2bdc0*/  LDGSTS.E [R85+0x48800], [R108.64], P3 ;  /* 0x488000006c557fae */ /* 0x0003e80009921848 */
[----:B------:R1:W-:Y:S04]  /*2bdd0*/  LDGSTS.E [R85+0x49800], [R106.64], P3 ;  /* 0x498000006a557fae */ /* 0x0003e80009921848 */
[----:B------:R1:W-:Y:S04]  /*2bde0*/  LDGSTS.E [R85+0x4a800], [R104.64], P3 ;  /* 0x4a80000068557fae */ /* 0x0003e80009921848 */
[----:B------:R1:W-:Y:S04]  /*2bdf0*/  LDGSTS.E [R85+0x4b800], [R100.64], P3 ;  /* 0x4b80000064557fae */ /* 0x0003e80009921848 */
[----:B------:R1:W-:Y:S04]  /*2be00*/  LDGSTS.E [R85+0x4c800], [R98.64], P3 ;  /* 0x4c80000062557fae */ /* 0x0003e80009921848 */
[----:B---3--:R3:W-:Y:S04]  /*2be10*/  LDGSTS.E [R85+0x4d800], [R94.64], P3 ;  /* 0x4d8000005e557fae */ /* 0x0087e80009921848 */
[----:B------:R1:W-:Y:S04]  /*2be20*/  LDGSTS.E [R85+0x4e800], [R92.64], P3 ;  /* 0x4e8000005c557fae */ /* 0x0003e80009921848 */
[----:B------:R1:W-:Y:S04]  /*2be30*/  LDGSTS.E [R85+0x4f800], [R90.64], P3 ;  /* 0x4f8000005a557fae */ /* 0x0003e80009921848 */
[----:B------:R1:W-:Y:S01]  /*2be40*/  LDGSTS.E [R85+0x50800], [R36.64], P3 ;  /* 0x5080000024557fae */ /* 0x0003e20009921848 */
[----:B------:R-:W-:-:S03]  /*2be50*/  IMAD.WIDE R160, R2, 0x4, R160 ;  /* 0x0000000402a07825 */ /* 0x000fc600078e02a0 */
[----:B------:R-:W2:Y:S01]  /*2be60*/  LDL.64 R240, [R1+0x750] ;  /* 0x0007500001f07983 */ /* 0x000ea20000100a00 */
[----:B------:R-:W-:-:S03]  /*2be70*/  IMAD.WIDE R176, R2, 0x4, R176 ;  /* 0x0000000402b07825 */ /* 0x000fc600078e02b0 */
[----:B------:R-:W2:Y:S04]  /*2be80*/  LDL.64 R234, [R1+0x7d0] ;  /* 0x0007d00001ea7983 */ /* 0x000ea80000100a00 */
[----:B-1----:R-:W2:Y:S01]  /*2be90*/  LDL.64 R36, [R1+0xa40] ;  /* 0x000a400001247983 */ /* 0x002ea20000100a00 */
[----:B------:R-:W-:-:S03]  /*2bea0*/  IMAD.WIDE R192, R2, 0x4, R192 ;  /* 0x0000000402c07825 */ /* 0x000fc600078e02c0 */
[----:B------:R-:W2:Y:S01]  /*2beb0*/  LDL.64 R232, [R1+0x900] ;  /* 0x0009000001e87983 */ /* 0x000ea20000100a00 */
[----:B------:R-:W-:-:S03]  /*2bec0*/  IMAD.WIDE R208, R2, 0x4, R208 ;  /* 0x0000000402d07825 */ /* 0x000fc600078e02d0 */
[----:B------:R-:W2:Y:S01]  /*2bed0*/  LDL.64 R110, [R1+0x8c0] ;  /* 0x0008c000016e7983 */ /* 0x000ea20000100a00 */
[----:B------:R-:W-:-:S03]  /*2bee0*/  IMAD.WIDE R224, R2, 0x4, R224 ;  /* 0x0000000402e07825 */ /* 0x000fc600078e02e0 */
[----:B------:R-:W2:Y:S01]  /*2bef0*/  LDL.64 R108, [R1+0x808] ;  /* 0x00080800016c7983 */ /* 0x000ea20000100a00 */
[----:B------:R-:W-:-:S03]  /*2bf00*/  IMAD.SHL.U32 R246, R246, 0x4, RZ ;  /* 0x00000004f6f67824 */ /* 0x000fc600078e00ff */
[----:B------:R-:W2:Y:S01]  /*2bf10*/  LDL.64 R106, [R1+0x788] ;  /* 0x00078800016a7983 */ /* 0x000ea20000100a00 */
[----:B------:R-:W-:-:S03]  /*2bf20*/  IMAD.WIDE R18, R2, 0x4, R18 ;  /* 0x0000000402127825 */ /* 0x000fc600078e0212 */
[----:B------:R-:W2:Y:S04]  /*2bf30*/  LDL.64 R104, [R1+0x708] ;  /* 0x0007080001687983 */ /* 0x000ea80000100a00 */
[----:B------:R-:W2:Y:S04]  /*2bf40*/  LDL.64 R100, [R1+0x680] ;  /* 0x0006800001647983 */ /* 0x000ea80000100a00 */
[----:B------:R1:W-:Y:S01]  /*2bf50*/  LDGSTS.E [R85+0x51800], [R88.64], P3 ;  /* 0x5180000058557fae */ /* 0x0003e20009921848 */
[----:B------:R-:W-:-:S03]  /*2bf60*/  LOP3.LUT R86, R246, 0x50, RZ, 0x3c, !PT ;  /* 0x00000050f6567812 */ /* 0x000fc600078e3cff */
[----:B------:R-:W2:Y:S04]  /*2bf70*/  LDL.64 R98, [R1+0x600] ;  /* 0x0006000001627983 */ /* 0x000ea80000100a00 */
[----:B---3--:R-:W3:Y:S04]  /*2bf80*/  LDL.64 R94, [R1+0x540] ;  /* 0x00054000015e7983 */ /* 0x008ee80000100a00 */
[----:B------:R-:W3:Y:S04]  /*2bf90*/  LDL.64 R92, [R1+0x4e8] ;  /* 0x0004e800015c7983 */ /* 0x000ee80000100a00 */
[----:B------:R-:W3:Y:S04]  /*2bfa0*/  LDL.64 R90, [R1+0x458] ;  /* 0x00045800015a7983 */ /* 0x000ee80000100a00 */
[----:B-1----:R-:W3:Y:S04]  /*2bfb0*/  LDL.64 R88, [R1+0x3d8] ;  /* 0x0003d80001587983 */ /* 0x002ee80000100a00 */
        /* <DEDUP_REMOVED lines=11> */
[----:B------:R1:W-:Y:S04]  /*2c070*/  LDGSTS.E [R85+0x5c800], [R74.64], P3 ;  /* 0x5c8000004a557fae */ /* 0x0003e80009921848 */
[----:B------:R1:W-:Y:S04]  /*2c080*/  LDGSTS.E [R85+0x5d800], [R58.64], P3 ;  /* 0x5d8000003a557fae */ /* 0x0003e80009921848 */
[----:B------:R1:W-:Y:S04]  /*2c090*/  LDGSTS.E [R85+0x5e800], [R42.64], P3 ;  /* 0x5e8000002a557fae */ /* 0x0003e80009921848 */
[----:B------:R1:W-:Y:S04]  /*2c0a0*/  LDGSTS.E [R85+0x5f800], [R18.64], P3 ;  /* 0x5f80000012557fae */ /* 0x0003e80009921848 */
[----:B----4-:R-:W2:Y:S04]  /*2c0b0*/  LDL.LU.64 R82, [R1+0x15f8] ;  /* 0x0015f80001527983 */ /* 0x010ea80000300a00 */
[----:B--2---:R2:W-:Y:S04]  /*2c0c0*/  LDGSTS.E [R86+0x40a00], [R36.64], P3 ;  /* 0x40a0000024567fae */ /* 0x0045e80009921848 */
[----:B------:R1:W-:Y:S04]  /*2c0d0*/  LDGSTS.E [R86+0x41a00], [R244.64], P3 ;  /* 0x41a00000f4567fae */ /* 0x0003e80009921848 */
[----:B------:R1:W-:Y:S04]  /*2c0e0*/  LDGSTS.E [R86+0x42a00], [R242.64], P3 ;  /* 0x42a00000f2567fae */ /* 0x0003e80009921848 */
[----:B--2---:R-:W2:Y:S04]  /*2c0f0*/  LDL.LU.64 R36, [R1+0x15f0] ;  /* 0x0015f00001247983 */ /* 0x004ea80000300a00 */
[----:B------:R1:W-:Y:S04]  /*2c100*/  LDGSTS.E [R86+0x43a00], [R240.64], P3 ;  /* 0x43a00000f0567fae */ /* 0x0003e80009921848 */
[----:B------:R1:W-:Y:S04]  /*2c110*/  LDGSTS.E [R86+0x44a00], [R234.64], P3 ;  /* 0x44a00000ea567fae */ /* 0x0003e80009921848 */
[----:B------:R1:W-:Y:S04]  /*2c120*/  LDGSTS.E [R86+0x45a00], [R232.64], P3 ;  /* 0x45a00000e8567fae */ /* 0x0003e80009921848 */
[----:B-1----:R-:W2:Y:S04]  /*2c130*/  LDL.64 R242, [R1+0xa38] ;  /* 0x000a380001f27983 */ /* 0x002ea80000100a00 */
[----:B------:R1:W-:Y:S04]  /*2c140*/  LDGSTS.E [R86+0x46a00], [R110.64], P3 ;  /* 0x46a000006e567fae */ /* 0x0003e80009921848 */
[----:B------:R-:W2:Y:S04]  /*2c150*/  LDL.64 R240, [R1+0x9f8] ;  /* 0x0009f80001f07983 */ /* 0x000ea80000100a00 */
[----:B------:R1:W-:Y:S04]  /*2c160*/  LDGSTS.E [R86+0x47a00], [R108.64], P3 ;  /* 0x47a000006c567fae */ /* 0x0003e80009921848 */
[----:B------:R-:W2:Y:S04]  /*2c170*/  LDL.64 R234, [R1+0x6d8] ;  /* 0x0006d80001ea7983 */ /* 0x000ea80000100a00 */
[----:B------:R1:W-:Y:S04]  /*2c180*/  LDGSTS.E [R86+0x48a00], [R106.64], P3 ;  /* 0x48a000006a567fae */ /* 0x0003e80009921848 */
[----:B------:R-:W2:Y:S04]  /*2c190*/  LDL.64 R232, [R1+0x760] ;  /* 0x0007600001e87983 */ /* 0x000ea80000100a00 */
[----:B------:R1:W-:Y:S04]  /*2c1a0*/  LDGSTS.E [R86+0x49a00], [R104.64], P3 ;  /* 0x49a0000068567fae */ /* 0x0003e80009921848 */
[----:B-1----:R-:W2:Y:S04]  /*2c1b0*/  LDL.64 R110, [R1+0x7e0] ;  /* 0x0007e000016e7983 */ /* 0x002ea80000100a00 */
[----:B------:R1:W-:Y:S04]  /*2c1c0*/  LDGSTS.E [R86+0x4aa00], [R100.64], P3 ;  /* 0x4aa0000064567fae */ /* 0x0003e80009921848 */
[----:B------:R-:W2:Y:S04]  /*2c1d0*/  LDL.64 R108, [R1+0x8f8] ;  /* 0x0008f800016c7983 */ /* 0x000ea80000100a00 */
[----:B------:R1:W-:Y:S04]  /*2c1e0*/  LDGSTS.E [R86+0x4ba00], [R98.64], P3 ;  /* 0x4ba0000062567fae */ /* 0x0003e80009921848 */
[----:B------:R-:W2:Y:S04]  /*2c1f0*/  LDL.64 R106, [R1+0x8b8] ;  /* 0x0008b800016a7983 */ /* 0x000ea80000100a00 */
[----:B------:R-:W2:Y:S04]  /*2c200*/  LDL.64 R104, [R1+0x7f8] ;  /* 0x0007f80001687983 */ /* 0x000ea80000100a00 */
[----:B-1----:R-:W2:Y:S04]  /*2c210*/  LDL.64 R100, [R1+0x778] ;  /* 0x0007780001647983 */ /* 0x002ea80000100a00 */
[----:B------:R-:W2:Y:S04]  /*2c220*/  LDL.64 R98, [R1+0x6f0] ;  /* 0x0006f00001627983 */ /* 0x000ea80000100a00 */
[----:B---3--:R1:W-:Y:S04]  /*2c230*/  LDGSTS.E [R86+0x4ca00], [R96.64], P3 ;  /* 0x4ca0000060567fae */ /* 0x0083e80009921848 */
[----:B------:R3:W-:Y:S04]  /*2c240*/  LDGSTS.E [R86+0x4da00], [R94.64], P3 ;  /* 0x4da000005e567fae */ /* 0x0007e80009921848 */
[----:B------:R3:W-:Y:S04]  /*2c250*/  LDGSTS.E [R86+0x4ea00], [R92.64], P3 ;  /* 0x4ea000005c567fae */ /* 0x0007e80009921848 */
[----:B------:R3:W-:Y:S04]  /*2c260*/  LDGSTS.E [R86+0x4fa00], [R90.64], P3 ;  /* 0x4fa000005a567fae */ /* 0x0007e80009921848 */
[----:B-1----:R-:W4:Y:S04]  /*2c270*/  LDL.64 R96, [R1+0x668] ;  /* 0x0006680001607983 */ /* 0x002f280000100a00 */
[----:B------:R1:W-:Y:S04]  /*2c280*/  LDGSTS.E [R86+0x50a00], [R88.64], P3 ;  /* 0x50a0000058567fae */ /* 0x0003e80009921848 */
[----:B---3--:R-:W3:Y:S04]  /*2c290*/  LDL.64 R94, [R1+0x5f0] ;  /* 0x0005f000015e7983 */ /* 0x008ee80000100a00 */
[----:B------:R-:W3:Y:S04]  /*2c2a0*/  LDL.64 R92, [R1+0x588] ;  /* 0x00058800015c7983 */ /* 0x000ee80000100a00 */
[----:B------:R-:W3:Y:S04]  /*2c2b0*/  LDL.64 R90, [R1+0x530] ;  /* 0x00053000015a7983 */ /* 0x000ee80000100a00 */
[----:B-1----:R-:W3:Y:S04]  /*2c2c0*/  LDL.64 R88, [R1+0x4e0] ;  /* 0x0004e00001587983 */ /* 0x002ee80000100a00 */
[----:B--2---:R1:W-:Y:S04]  /*2c2d0*/  LDGSTS.E [R86+0x51a00], [R36.64], P3 ;  /* 0x51a0000024567fae */ /* 0x0043e80009921848 */
[----:B------:R2:W-:Y:S04]  /*2c2e0*/  LDGSTS.E [R86+0x52a00], [R248.64], P3 ;  /* 0x52a00000f8567fae */ /* 0x0005e80009921848 */
[----:B------:R2:W-:Y:S04]  /*2c2f0*/  LDGSTS.E [R86+0x53a00], [R250.64], P3 ;  /* 0x53a00000fa567fae */ /* 0x0005e80009921848 */
[----:B-1----:R-:W3:Y:S04]  /*2c300*/  LDL.LU.64 R36, [R1+0x15e8] ;  /* 0x0015e80001247983 */ /* 0x002ee80000300a00 */
[----:B--2---:R-:W4:Y:S04]  /*2c310*/  LDL.LU.64 R248, [R1+0x15e0] ;  /* 0x0015e00001f87983 */ /* 0x004f280000300a00 */
[----:B------:R-:W4:Y:S01]  /*2c320*/  LDL.LU.64 R250, [R1+0x15d8] ;  /* 0x0015d80001fa7983 */ /* 0x000f220000300a00 */
        /* <DEDUP_REMOVED lines=36> */
[----:B------:R-:W4:Y:S04]  /*2c570*/  LDL.64 R98, [R1+0x8f0] ;  /* 0x0008f00001627983 */ /* 0x000f280000100a00 */
[----:B----4-:R1:W-:Y:S04]  /*2c580*/  LDGSTS.E [R246+0x4ac00], [R96.64], P3 ;  /* 0x4ac0000060f67fae */ /* 0x0103e80009921848 */
[----:B---3--:R3:W-:Y:S04]  /*2c590*/  LDGSTS.E [R246+0x4bc00], [R94.64], P3 ;  /* 0x4bc000005ef67fae */ /* 0x0087e80009921848 */
[----:B------:R4:W-:Y:S04]  /*2c5a0*/  LDGSTS.E [R246+0x4cc00], [R92.64], P3 ;  /* 0x4cc000005cf67fae */ /* 0x0009e80009921848 */
[----:B------:R1:W-:Y:S04]  /*2c5b0*/  LDGSTS.E [R246+0x4dc00], [R90.64], P3 ;  /* 0x4dc000005af67fae */ /* 0x0003e80009921848 */
[----:B------:R1:W-:Y:S01]  /*2c5c0*/  LDGSTS.E [R246+0x4ec00], [R88.64], P3 ;  /* 0x4ec0000058f67fae */ /* 0x0003e20009921848 */
[----:B------:R-:W-:-:S04]  /*2c5d0*/  IMAD.WIDE R132, R2, 0x4, R132 ;  /* 0x0000000402847825 */ /* 0x000fc800078e0284 */
[----:B------:R-:W-:-:S04]  /*2c5e0*/  IMAD.WIDE R148, R2, 0x4, R148 ;  /* 0x0000000402947825 */ /* 0x000fc800078e0294 */
[----:B------:R-:W-:-:S04]  /*2c5f0*/  IMAD.WIDE R164, R2, 0x4, R164 ;  /* 0x0000000402a47825 */ /* 0x000fc800078e02a4 */
[----:B------:R-:W-:-:S04]  /*2c600*/  IMAD.WIDE R180, R2, 0x4, R180 ;  /* 0x0000000402b47825 */ /* 0x000fc800078e02b4 */
[----:B------:R-:W-:-:S04]  /*2c610*/  IMAD.WIDE R196, R2, 0x4, R196 ;  /* 0x0000000402c47825 */ /* 0x000fc800078e02c4 */
[----:B------:R-:W-:-:S04]  /*2c620*/  IMAD.WIDE R212, R2, 0x4, R212 ;  /* 0x0000000402d47825 */ /* 0x000fc800078e02d4 */
[C---:B------:R-:W-:Y:S01]  /*2c630*/  IMAD.WIDE R228, R2.reuse, 0x4, R228 ;  /* 0x0000000402e47825 */ /* 0x040fe200078e02e4 */
[----:B------:R-:W-:Y:S01]  /*2c640*/  LOP3.LUT R247, R247, 0x70, RZ, 0x3c, !PT ;  /* 0x00000070f7f77812 */ /* 0x000fe200078e3cff */
[----:B-1----:R-:W2:Y:S02]  /*2c650*/  LDL.64 R96, [R1+0x768] ;  /* 0x0007680001607983 */ /* 0x002ea40000100a00 */
[C---:B------:R-:W-:Y:S02]  /*2c660*/  IMAD.WIDE R12, R2.reuse, 0x4, R12 ;  /* 0x00000004020c7825 */ /* 0x040fe400078e020c */
[----:B---3--:R-:W3:Y:S04]  /*2c670*/  LDL.64 R94, [R1+0x6e0] ;  /* 0x0006e000015e7983 */ /* 0x008ee80000100a00 */
[----:B----4-:R-:W4:Y:S04]  /*2c680*/  LDL.64 R92, [R1+0x660] ;  /* 0x00066000015c7983 */ /* 0x010f280000100a00 */
[----:B------:R1:W-:Y:S04]  /*2c690*/  LDGSTS.E [R246+0x4fc00], [R250.64], P3 ;  /* 0x4fc00000faf67fae */ /* 0x0003e80009921848 */
[----:B------:R1:W-:Y:S04]  /*2c6a0*/  LDGSTS.E [R246+0x50c00], [R248.64], P3 ;  /* 0x50c00000f8f67fae */ /* 0x0003e80009921848 */
[----:B------:R1:W-:Y:S04]  /*2c6b0*/  LDGSTS.E [R246+0x51c00], [R82.64], P3 ;  /* 0x51c0000052f67fae */ /* 0x0003e80009921848 */
[----:B-1----:R-:W2:Y:S04]  /*2c6c0*/  LDL.64 R250, [R1+0x7e8] ;  /* 0x0007e80001fa7983 */ /* 0x002ea80000100a00 */
        /* <DEDUP_REMOVED lines=15> */
[----:B------:R-:W4:Y:S04]  /*2c7c0*/  LDL.64 R90, [R1+0x5e0] ;  /* 0x0005e000015a7983 */ /* 0x000f280000100a00 */
[----:B------:R-:W4:Y:S04]  /*2c7d0*/  LDL.64 R88, [R1+0x580] ;  /* 0x0005800001587983 */ /* 0x000f280000100a00 */
[----:B------:R-:W4:Y:S04]  /*2c7e0*/  LDL.64 R82, [R1+0x528] ;  /* 0x0005280001527983 */ /* 0x000f280000100a00 */
[----:B-1----:R-:W4:Y:S04]  /*2c7f0*/  LDL.64 R80, [R1+0x4d8] ;  /* 0x0004d80001507983 */ /* 0x002f280000100a00 */
[----:B------:R1:W-:Y:S04]  /*2c800*/  LDGSTS.E [R247+0x40e00], [R110.64], P3 ;  /* 0x40e000006ef77fae */ /* 0x0003e80009921848 */
[----:B------:R1:W-:Y:S04]  /*2c810*/  LDGSTS.E [R247+0x41e00], [R108.64], P3 ;  /* 0x41e000006cf77fae */ /* 0x0003e80009921848 */
[----:B------:R1:W-:Y:S04]  /*2c820*/  LDGSTS.E [R247+0x42e00], [R106.64], P3 ;  /* 0x42e000006af77fae */ /* 0x0003e80009921848 */
[----:B------:R1:W-:Y:S04]  /*2c830*/  LDGSTS.E [R247+0x43e00], [R104.64], P3 ;  /* 0x43e0000068f77fae */ /* 0x0003e80009921848 */
[----:B------:R1:W-:Y:S04]  /*2c840*/  LDGSTS.E [R247+0x44e00], [R100.64], P3 ;  /* 0x44e0000064f77fae */ /* 0x0003e80009921848 */
[----:B------:R-:W4:Y:S04]  /*2c850*/  LDL.LU.64 R38, [R1+0x15d0] ;  /* 0x0015d00001267983 */ /* 0x000f280000300a00 */
[----:B------:R1:W-:Y:S04]  /*2c860*/  LDGSTS.E [R247+0x45e00], [R98.64], P3 ;  /* 0x45e0000062f77fae */ /* 0x0003e80009921848 */
[----:B--2---:R2:W-:Y:S04]  /*2c870*/  LDGSTS.E [R247+0x46e00], [R248.64], P3 ;  /* 0x46e00000f8f77fae */ /* 0x0045e80009921848 */
[----:B------:R1:W-:Y:S04]  /*2c880*/  LDGSTS.E [R247+0x47e00], [R250.64], P3 ;  /* 0x47e00000faf77fae */ /* 0x0003e80009921848 */
[----:B------:R3:W-:Y:S04]  /*2c890*/  LDGSTS.E [R247+0x48e00], [R96.64], P3 ;  /* 0x48e0000060f77fae */ /* 0x0007e80009921848 */
[----:B--2---:R-:W2:Y:S04]  /*2c8a0*/  LDL.LU.64 R248, [R1+0x1d0] ;  /* 0x0001d00001f87983 */ /* 0x004ea80000300a00 */
[----:B-1----:R-:W2:Y:S04]  /*2c8b0*/  LDL.LU.64 R250, [R1+0x1d8] ;  /* 0x0001d80001fa7983 */ /* 0x002ea80000300a00 */
[----:B---3--:R1:W-:Y:S04]  /*2c8c0*/  LDGSTS.E [R247+0x49e00], [R94.64], P3 ;  /* 0x49e000005ef77fae */ /* 0x0083e80009921848 */
[----:B----4-:R1:W-:Y:S01]  /*2c8d0*/  LDGSTS.E [R247+0x4ae00], [R92.64], P3 ;  /* 0x4ae000005cf77fae */ /* 0x0103e20009921848 */
[----:B------:R-:W-:-:S04]  /*2c8e0*/  IMAD.WIDE R134, R2, 0x4, R134 ;  /* 0x0000000402867825 */ /* 0x000fc800078e0286 */
[----:B------:R-:W-:-:S04]  /*2c8f0*/  IMAD.WIDE R150, R2, 0x4, R150 ;  /* 0x0000000402967825 */ /* 0x000fc800078e0296 */
[----:B------:R-:W-:-:S04]  /*2c900*/  IMAD.WIDE R166, R2, 0x4, R166 ;  /* 0x0000000402a67825 */ /* 0x000fc800078e02a6 */
[----:B------:R-:W-:-:S04]  /*2c910*/  IMAD.WIDE R182, R2, 0x4, R182 ;  /* 0x0000000402b67825 */ /* 0x000fc800078e02b6 */
[C---:B------:R-:W-:Y:S01]  /*2c920*/  IMAD.WIDE R198, R2.reuse, 0x4, R198 ;  /* 0x0000000402c67825 */ /* 0x040fe200078e02c6 */
[----:B------:R1:W-:Y:S04]  /*2c930*/  LDGSTS.E [R247+0x4be00], [R90.64], P3 ;  /* 0x4be000005af77fae */ /* 0x0003e80009921848 */
[----:B------:R1:W-:Y:S04]  /*2c940*/  LDGSTS.E [R247+0x4ce00], [R88.64], P3 ;  /* 0x4ce0000058f77fae */ /* 0x0003e80009921848 */
[----:B------:R1:W-:Y:S04]  /*2c950*/  LDGSTS.E [R247+0x4de00], [R82.64], P3 ;  /* 0x4de0000052f77fae */ /* 0x0003e80009921848 */
[----:B------:R1:W-:Y:S01]  /*2c960*/  LDGSTS.E [R247+0x4ee00], [R80.64], P3 ;  /* 0x4ee0000050f77fae */ /* 0x0003e20009921848 */
[----:B------:R-:W-:-:S04]  /*2c970*/  IMAD.WIDE R214, R2, 0x4, R214 ;  /* 0x0000000402d67825 */ /* 0x000fc800078e02d6 */
        /* <DEDUP_REMOVED lines=10> */
[----:B------:R1:W-:Y:S04]  /*2ca20*/  LDGSTS.E [R247+0x57e00], [R182.64], P3 ;  /* 0x57e00000b6f77fae */ /* 0x0003e80009921848 */
[----:B------:R1:W-:Y:S01]  /*2ca30*/  LDGSTS.E [R247+0x58e00], [R198.64], P3 ;  /* 0x58e00000c6f77fae */ /* 0x0003e20009921848 */
[----:B---3--:R-:W-:-:S03]  /*2ca40*/  IMAD.MOV.U32 R39, RZ, RZ, c[0x0][0x180] ;  /* 0x00006000ff277624 */ /* 0x008fc600078e00ff */
[----:B------:R3:W-:Y:S04]  /*2ca50*/  LDGSTS.E [R247+0x59e00], [R214.64], P3 ;  /* 0x59e00000d6f77fae */ /* 0x0007e80009921848 */
[----:B------:R3:W-:Y:S04]  /*2ca60*/  LDGSTS.E [R247+0x5ae00], [R230.64], P3 ;  /* 0x5ae00000e6f77fae */ /* 0x0007e80009921848 */
[----:B------:R3:W-:Y:S04]  /*2ca70*/  LDGSTS.E [R247+0x5be00], [R116.64], P3 ;  /* 0x5be0000074f77fae */ /* 0x0007e80009921848 */
[----:B------:R3:W-:Y:S04]  /*2ca80*/  LDGSTS.E [R247+0x5ce00], [R68.64], P3 ;  /* 0x5ce0000044f77fae */ /* 0x0007e80009921848 */
[----:B------:R3:W-:Y:S01]  /*2ca90*/  LDGSTS.E [R247+0x5de00], [R52.64], P3 ;  /* 0x5de0000034f77fae */ /* 0x0007e20009921848 */
[----:B-1----:R-:W-:-:S03]  /*2caa0*/  IADD3 R33, R39, -0x19d, RZ ;  /* 0xfffffe6327217810 */ /* 0x002fc60007ffe0ff */
[----:B------:R3:W-:Y:S01]  /*2cab0*/  LDGSTS.E [R247+0x5ee00], [R28.64], P3 ;  /* 0x5ee000001cf77fae */ /* 0x0007e20009921848 */
[----:B------:R-:W-:-:S03]  /*2cac0*/  IADD3 R32, R84, 0x100000, RZ ;  /* 0x0010000054207810 */ /* 0x000fc60007ffe0ff */
[----:B------:R3:W-:Y:S01]  /*2cad0*/  LDGSTS.E [R247+0x5fe00], [R14.64], P3 ;  /* 0x5fe000000ef77fae */ /* 0x0007e20009921848 */
[----:B------:R-:W-:Y:S02]  /*2cae0*/  ISETP.GE.U32.AND P3, PT, R3, 0x7ffffde8, PT ;  /* 0x7ffffde80300780c */ /* 0x000fe40003f66070 */
[----:B------:R-:W-:Y:S01]  /*2caf0*/  IADD3 R3, R84, 0x100000, RZ ;  /* 0x0010000054037810 */ /* 0x000fe20007ffe0ff */
[----:B--2---:R-:W-:-:S04]  /*2cb00*/  IMAD.WIDE R36, R0, 0x4, R248 ;  /* 0x0000000400247825 */ /* 0x004fc800078e02f8 */
[----:B----4-:R-:W-:-:S05]  /*2cb10*/  IMAD.WIDE R34, R0, 0x4, R250 ;  /* 0x0000000400227825 */ /* 0x010fca00078e02fa */
[----:B------:R3:W-:Y:S04]  /*2cb20*/  STL.64 [R1+0x308], R34 ;  /* 0x0003082201007387 */ /* 0x0007e80000100a00 */
[----:B------:R3:W-:Y:S02]  /*2cb30*/  STL.64 [R1+0x328], R36 ;  /* 0x0003282401007387 */ /* 0x0007e40000100a00 */
[----:B---3--:R-:W2:Y:S04]  /*2cb40*/  LDL.LU.64 R246, [R1+0x1e0] ;  /* 0x0001e00001f67983 */ /* 0x008ea80000300a00 */
[----:B------:R-:W0:Y:S04]  /*2cb50*/  LDGDEPBAR ;  /* 0x00000000000079af */ /* 0x000e280000000000 */
[----:B------:R-:W-:Y:S06]  /*2cb60*/  BAR.SYNC.DEFER_BLOCKING 0x0 ;  /* 0x0000000000007b1d */ /* 0x000fec0000010000 */
[----:B------:R-:W3:Y:S04]  /*2cb70*/  LDL.LU.64 R82, [R1+0x1e8] ;  /* 0x0001e80001527983 */ /* 0x000ee80000300a00 */
[----:B------:R-:W4:Y:S04]  /*2cb80*/  LDL.LU.64 R250, [R1+0x1f0] ;  /* 0x0001f00001fa7983 */ /* 0x000f280000300a00 */
[----:B------:R-:W4:Y:S04]  /*2cb90*/  LDL.LU.64 R80, [R1+0x1f8] ;  /* 0x0001f80001507983 */ /* 0x000f280000300a00 */
[----:B------:R-:W4:Y:S04]  /*2cba0*/  LDL.LU.64 R248, [R1+0x200] ;  /* 0x0002000001f87983 */ /* 0x000f280000300a00 */
[----:B------:R-:W-:Y:S01]  /*2cbb0*/  @!PT LDS RZ, [RZ] ;  /* 0x00000000fffff984 */ /* 0x000fe20000000800 */
[----:B------:R-:W-:Y:S01]  /*2cbc0*/  @!PT LDS RZ, [RZ] ;  /* 0x00000000fffff984 */ /* 0x000fe20000000800 */
[----:B------:R-:W-:Y:S01]  /*2cbd0*/  @!PT LDS RZ, [RZ] ;  /* 0x00000000fffff984 */ /* 0x000fe20000000800 */
[----:B------:R1:W-:Y:S01]  /*2cbe0*/  LDGSTS.E [R32+-0x50000], [R36.64], !P1 ;  /* 0xb000000024207fae */ /* 0x0003e2000c921848 */
[----:B------:R-:W-:-:S03]  /*2cbf0*/  ISETP.GE.U32.AND P1, PT, R33, 0x7ffffde4, PT ;  /* 0x7ffffde42100780c */ /* 0x000fc60003f26070 */
[----:B-1----:R-:W4:Y:S01]  /*2cc00*/  LDL.LU.64 R36, [R1+0x208] ;  /* 0x0002080001247983 */ /* 0x002f220000300a00 */
[----:B--2---:R-:W-:-:S03]  /*2cc10*/  IMAD.WIDE R88, R0, 0x4, R246 ;  /* 0x0000000400587825 */ /* 0x004fc600078e02f6 */
[----:B------:R1:W-:Y:S04]  /*2cc20*/  LDGSTS.E [R3+-0x4f800], [R34.64], !P4 ;  /* 0xb080000022037fae */ /* 0x0003e8000e121848 */
[----:B------:R-:W2:Y:S01]  /*2cc30*/  LDL.LU.64 R246, [R1+0x210] ;  /* 0x0002100001f67983 */ /* 0x000ea20000300a00 */
[----:B------:R-:W-:Y:S02]  /*2cc40*/  IADD3 R33, R39, -0x1a1, RZ ;  /* 0xfffffe5f27217810 */ /* 0x000fe40007ffe0ff */
[C---:B------:R-:W-:Y:S02]  /*2cc50*/  IADD3 R32, R84.reuse, 0x100000, RZ ;  /* 0x0010000054207810 */ /* 0x040fe40007ffe0ff */
[----:B------:R-:W-:Y:S02]  /*2cc60*/  ISETP.GE.U32.AND P4, PT, R33, 0x7ffffde0, PT ;  /* 0x7ffffde02100780c */ /* 0x000fe40003f86070 */
[----:B-1----:R-:W-:Y:S01]  /*2cc70*/  IADD3 R3, R84, 0x100000, RZ ;  /* 0x0010000054037810 */ /* 0x002fe20007ffe0ff */
[C---:B---3--:R-:W-:Y:S01]  /*2cc80*/  IMAD.WIDE R82, R0.reuse, 0x4, R82 ;  /* 0x0000000400527825 */ /* 0x048fe200078e0252 */
[----:B------:R-:W-:Y:S01]  /*2cc90*/  IADD3 R33, R39, -0x1a9, RZ ;  /* 0xfffffe5727217810 */ /* 0x000fe20007ffe0ff */
[----:B------:R1:W-:Y:S02]  /*2cca0*/  LDGSTS.E [R32+-0x4f000], [R88.64], !P6 ;  /* 0xb100000058207fae */ /* 0x0003e4000f121848 */
[----:B----4-:R-:W-:-:S02]  /*2ccb0*/  IMAD.WIDE R92, R0, 0x4, R250 ;  /* 0x00000004005c7825 */ /* 0x010fc400078e02fa */
[----:B------:R1:W-:Y:S04]  /*2ccc0*/  STL.64 [R1+0x2e8], R88 ;  /* 0x0002e85801007387 */ /* 0x0003e80000100a00 */
[----:B------:R3:W-:Y:S01]  /*2ccd0*/  LDGSTS.E [R3+-0x4e800], [R82.64], !P2 ;  /* 0xb180000052037fae */ /* 0x0007e2000d121848 */
[----:B------:R-:W-:Y:S01]  /*2cce0*/  ISETP.GE.U32.AND P2, PT, R33, 0x7ffffdd8, PT ;  /* 0x7ffffdd82100780c */ /* 0x000fe20003f46070 */
[----:B------:R-:W-:Y:S01]  /*2ccf0*/  IMAD.WIDE R90, R0, 0x4, R80 ;  /* 0x00000004005a7825 */ /* 0x000fe200078e0250 */
[----:B------:R-:W-:Y:S01]  /*2cd00*/  IADD3 R33, R84, 0x100000, RZ ;  /* 0x0010000054217810 */ /* 0x000fe20007ffe0ff */
[----:B------:R3:W-:Y:S04]  /*2cd10*/  STL.64 [R1+0x2c8], R82 ;  /* 0x0002c85201007387 */ /* 0x0007e80000100a00 */
[----:B-1----:R-:W4:Y:S04]  /*2cd20*/  LDL.LU.64 R88, [R1+0x218] ;  /* 0x0002180001587983 */ /* 0x002f280000300a00 */
[----:B------:R-:W4:Y:S04]  /*2cd30*/  LDL.LU.64 R250, [R1+0x220] ;  /* 0x0002200001fa7983 */ /* 0x000f280000300a00 */
[----:B------:R-:W-:Y:S01]  /*2cd40*/  STL.64 [R1+0x2a8], R92 ;  /* 0x0002a85c01007387 */ /* 0x000fe20000100a00 */
[----:B---3--:R-:W-:-:S03]  /*2cd50*/  IMAD.WIDE R82, R0, 0x4, R248 ;  /* 0x0000000400527825 */ /* 0x008fc600078e02f8 */
[----:B------:R-:W3:Y:S04]  /*2cd60*/  LDL.LU.64 R80, [R1+0x228] ;  /* 0x0002280001507983 */ /* 0x000ee80000300a00 */
[----:B------:R1:W-:Y:S04]  /*2cd70*/  LDGSTS.E [R33+-0x4e000], [R92.64], !P0 ;  /* 0xb20000005c217fae */ /* 0x0003e8000c121848 */
[----:B------:R1:W-:Y:S04]  /*2cd80*/  STL.64 [R1+0x288], R90 ;  /* 0x0002885a01007387 */ /* 0x0003e80000100a00 */
[----:B------:R1:W-:Y:S04]  /*2cd90*/  LDGSTS.E [R32+-0x4d800], [R90.64], !P5 ;  /* 0xb28000005a207fae */ /* 0x0003e8000e921848 */
[----:B------:R1:W-:Y:S04]  /*2cda0*/  STL.64 [R1+0x268], R82 ;  /* 0x0002685201007387 */ /* 0x0003e80000100a00 */
[----:B------:R1:W-:Y:S02]  /*2cdb0*/  LDGSTS.E [R3+-0x4d000], [R82.64], !P3 ;  /* 0xb300000052037fae */ /* 0x0003e4000d921848 */
[----:B-1----:R-:W-:-:S02]  /*2cdc0*/  IMAD.WIDE R90, R0, 0x4, R36 ;  /* 0x00000004005a7825 */ /* 0x002fc400078e0224 */
[----:B------:R-:W3:Y:S04]  /*2cdd0*/  LDL.LU.64 R248, [R1+0x230] ;  /* 0x0002300001f87983 */ /* 0x000ee80000300a00 */
[----:B------:R4:W-:Y:S04]  /*2cde0*/  LDGSTS.E [R32+-0x4c800], [R90.64], !P1 ;  /* 0xb38000005a207fae */ /* 0x0009e8000c921848 */
[----:B------:R-:W3:Y:S04]  /*2cdf0*/  LDL.LU.64 R82, [R1+0x238] ;  /* 0x0002380001527983 */ /* 0x000ee80000300a00 */
[----:B------:R-:W-:Y:S01]  /*2ce00*/  STL.64 [R1+0x248], R90 ;  /* 0x0002485a01007387 */ /* 0x000fe20000100a00 */
[----:B--2---:R-:W-:-:S05]  /*2ce10*/  IMAD.WIDE R36, R0, 0x4, R246 ;  /* 0x0000000400247825 */ /* 0x004fca00078e02f6 */
[----:B------:R1:W-:Y:S04]  /*2ce20*/  STL.64 [R1+0x1e8], R36 ;  /* 0x0001e82401007387 */ /* 0x0003e80000100a00 */
[----:B------:R1:W-:Y:S04]  /*2ce30*/  LDGSTS.E [R3+-0x4c000], [R36.64], !P4 ;  /* 0xb400000024037fae */ /* 0x0003e8000e121848 */
[----:B-1----:R-:W2:Y:S04]  /*2ce40*/  LDL.LU.64 R36, [R1+0x240] ;  /* 0x0002400001247983 */ /* 0x002ea80000300a00 */
[----:B------:R-:W2:Y:S01]  /*2ce50*/  LDL.LU.64 R246, [R1+0x250] ;  /* 0x0002500001f67983 */ /* 0x000ea20000300a00 */
[----:B------:R-:W-:-:S02]  /*2ce60*/  IADD3 R34, R39, -0x1a5, RZ ;  /* 0xfffffe5b27227810 */ /* 0x000fc40007ffe0ff */
[C---:B------:R-:W-:Y:S02]  /*2ce70*/  IADD3 R35, R39.reuse, -0x1ad, RZ ;  /* 0xfffffe5327237810 */ /* 0x040fe40007ffe0ff */
[----:B------:R-:W-:Y:S02]  /*2ce80*/  IADD3 R33, R39, -0x1b5, RZ ;  /* 0xfffffe4b27217810 */ /* 0x000fe40007ffe0ff */
[----:B------:R-:W-:Y:S02]  /*2ce90*/  ISETP.GE.U32.AND P6, PT, R34, 0x7ffffddc, PT ;  /* 0x7ffffddc2200780c */ /* 0x000fe40003fc6070 */
[----:B------:R-:W-:Y:S02]  /*2cea0*/  ISETP.GE.U32.AND P0, PT, R35, 0x7ffffdd4, PT ;  /* 0x7ffffdd42300780c */ /* 0x000fe40003f06070 */
[----:B------:R-:W-:Y:S02]  /*2ceb0*/  ISETP.GE.U32.AND P3, PT, R33, 0x7ffffdcc, PT ;  /* 0x7ffffdcc2100780c */ /* 0x000fe40003f66070 */
[----:B------:R-:W-:-:S02]  /*2cec0*/  IADD3 R34, R39, -0x1b1, RZ ;  /* 0xfffffe4f27227810 */ /* 0x000fc40007ffe0ff */
[----:B------:R-:W-:Y:S01]  /*2ced0*/  IADD3 R33, R39, -0x1bd, RZ ;  /* 0xfffffe4327217810 */ /* 0x000fe20007ffe0ff */
[----:B----4-:R-:W-:Y:S01]  /*2cee0*/  IMAD.WIDE R90, R0, 0x4, R88 ;  /* 0x00000004005a7825 */ /* 0x010fe200078e0258 */
[----:B------:R-:W-:Y:S02]  /*2cef0*/  ISETP.GE.U32.AND P5, PT, R34, 0x7ffffdd0, PT ;  /* 0x7ffffdd02200780c */ /* 0x000fe40003fa6070 */
[----:B------:R-:W-:Y:S01]  /*2cf00*/  ISETP.GE.U32.AND P4, PT, R33, 0x7ffffdc4, PT ;  /* 0x7ffffdc42100780c */ /* 0x000fe20003f86070 */
[----:B------:R-:W-:Y:S01]  /*2cf10*/  IMAD.WIDE R88, R0, 0x4, R250 ;  /* 0x0000000400587825 */ /* 0x000fe200078e02fa */
[----:B------:R-:W-:Y:S01]  /*2cf20*/  IADD3 R33, R84, 0x100000, RZ ;  /* 0x0010000054217810 */ /* 0x000fe20007ffe0ff */
[----:B------:R-:W4:Y:S01]  /*2cf30*/  LDL.LU.64 R250, [R1+0x258] ;  /* 0x0002580001fa7983 */ /* 0x000f220000300a00 */
[----:B------:R-:W-:Y:S01]  /*2cf40*/  IADD3 R34, R39, -0x1b9, RZ ;  /* 0xfffffe4727227810 */ /* 0x000fe20007ffe0ff */
[----:B---3--:R-:W-:Y:S02]  /*2cf50*/  IMAD.WIDE R80, R0, 0x4, R80 ;  /* 0x0000000400507825 */ /* 0x008fe400078e0250 */
[----:B------:R-:W-:Y:S01]  /*2cf60*/  STL.64 [R1+0x1c8], R90 ;  /* 0x0001c85a01007387 */ /* 0x000fe20000100a00 */
[----:B------:R-:W-:-:S02]  /*2cf70*/  ISETP.GE.U32.AND P1, PT, R34, 0x7ffffdc8, PT ;  /* 0x7ffffdc82200780c */ /* 0x000fc40003f26070 */
[----:B------:R-:W-:Y:S01]  /*2cf80*/  IADD3 R34, R39, -0x1c5, RZ ;  /* 0xfffffe3b27227810 */ /* 0x000fe20007ffe0ff */
[----:B------:R1:W-:Y:S04]  /*2cf90*/  LDGSTS.E [R33+-0x4b800], [R90.64], !P6 ;  /* 0xb48000005a217fae */ /* 0x0003e8000f121848 */
[----:B------:R3:W-:Y:S04]  /*2cfa0*/  STL.64 [R1+0x1a8], R88 ;  /* 0x0001a85801007387 */ /* 0x0007e80000100a00 */
[----:B------:R3:W-:Y:S01]  /*2cfb0*/  LDGSTS.E [R32+-0x4b000], [R88.64], !P2 ;  /* 0xb500000058207fae */ /* 0x0007e2000d121848 */
[----:B------:R-:W-:-:S03]  /*2cfc0*/  ISETP.GE.U32.AND P2, PT, R34, 0x7ffffdbc, PT ;  /* 0x7ffffdbc2200780c */ /* 0x000fc60003f46070 */
[----:B------:R1:W-:Y:S04]  /*2cfd0*/  STL.64 [R1+0x188], R80 ;  /* 0x0001885001007387 */ /* 0x0003e80000100a00 */
[----:B------:R1:W-:Y:S01]  /*2cfe0*/  LDGSTS.E [R3+-0x4a800], [R80.64], !P0 ;  /* 0xb580000050037fae */ /* 0x0003e2000c121848 */
[----:B------:R-:W-:-:S04]  /*2cff0*/  IMAD.WIDE R82, R0, 0x4, R82 ;  /* 0x0000000400527825 */ /* 0x000fc800078e0252 */
[----:B---3--:R-:W-:Y:S01]  /*2d000*/  IMAD.WIDE R88, R0, 0x4, R248 ;  /* 0x0000000400587825 */ /* 0x008fe200078e02f8 */
[C---:B------:R-:W-:Y:S02]  /*2d010*/  IADD3 R35, R39.reuse, -0x1c1, RZ ;  /* 0xfffffe3f27237810 */ /* 0x040fe40007ffe0ff */
[C---:B-1----:R-:W-:Y:S02]  /*2d020*/  IADD3 R33, R39.reuse, -0x1c9, RZ ;  /* 0xfffffe3727217810 */ /* 0x042fe40007ffe0ff */
[----:B------:R-:W-:Y:S01]  /*2d030*/  IADD3 R34, R39, -0x1cd, RZ ;  /* 0xfffffe3327227810 */ /* 0x000fe20007ffe0ff */
[----:B------:R2:W-:Y:S04]  /*2d040*/  LDGSTS.E [R32+-0x4a000], [R88.64], !P5 ;  /* 0xb600000058207fae */ /* 0x0005e8000e921848 */
[----:B------:R-:W3:Y:S04]  /*2d050*/  LDL.LU.64 R80, [R1+0x260] ;  /* 0x0002600001507983 */ /* 0x000ee80000300a00 */
[----:B------:R-:W3:Y:S01]  /*2d060*/  LDL.LU.64 R248, [R1+0x270] ;  /* 0x0002700001f87983 */ /* 0x000ee20000300a00 */
[----:B------:R-:W-:-:S03]  /*2d070*/  ISETP.GE.U32.AND P6, PT, R35, 0x7ffffdc0, PT ;  /* 0x7ffffdc02300780c */ /* 0x000fc60003fc6070 */
[----:B------:R2:W-:Y:S01]  /*2d080*/  STL.64 [R1+0x168], R88 ;  /* 0x0001685801007387 */ /* 0x0005e20000100a00 */
[----:B------:R-:W-:-:S03]  /*2d090*/  ISETP.GE.U32.AND P0, PT, R33, 0x7ffffdb8, PT ;  /* 0x7ffffdb82100780c */ /* 0x000fc60003f06070 */
[----:B------:R1:W-:Y:S01]  /*2d0a0*/  STL.64 [R1+0xd8], R82 ;  /* 0x0000d85201007387 */ /* 0x0003e20000100a00 */
[----:B------:R-:W-:-:S03]  /*2d0b0*/  ISETP.GE.U32.AND P5, PT, R34, 0x7ffffdb4, PT ;  /* 0x7ffffdb42200780c */ /* 0x000fc60003fa6070 */
[----:B------:R1:W-:Y:S01]  /*2d0c0*/  LDGSTS.E [R3+-0x49800], [R82.64], !P3 ;  /* 0xb680000052037fae */ /* 0x0003e2000d921848 */
[C---:B------:R-:W-:Y:S02]  /*2d0d0*/  IADD3 R33, R39.reuse, -0x1d1, RZ ;  /* 0xfffffe2f27217810 */ /* 0x040fe40007ffe0ff */
[C---:B------:R-:W-:Y:S02]  /*2d0e0*/  IADD3 R35, R39.reuse, -0x1d5, RZ ;  /* 0xfffffe2b27237810 */ /* 0x040fe40007ffe0ff */
[----:B------:R-:W-:Y:S02]  /*2d0f0*/  IADD3 R34, R39, -0x1d9, RZ ;  /* 0xfffffe2727227810 */ /* 0x000fe40007ffe0ff */
[----:B------:R-:W3:Y:S01]  /*2d100*/  LDL.LU.64 R38, [R1+0x278] ;  /* 0x0002780001267983 */ /* 0x000ee20000300a00 */
[----:B--2---:R-:W-:-:S04]  /*2d110*/  IMAD.WIDE R88, R0, 0x4, R36 ;  /* 0x0000000400587825 */ /* 0x004fc800078e0224 */
[C---:B-1----:R-:W-:Y:S01]  /*2d120*/  IMAD.WIDE R82, R0.reuse, 0x4, R246 ;  /* 0x0000000400527825 */ /* 0x042fe200078e02f6 */
[----:B------:R-:W-:Y:S04]  /*2d130*/  STL.64 [R1+0x98], R88 ;  /* 0x0000985801007387 */ /* 0x000fe80000100a00 */
[----:B------:R1:W-:Y:S04]  /*2d140*/  STL.64 [R1+0x58], R82 ;  /* 0x0000585201007387 */ /* 0x0003e80000100a00 */
[----:B------:R-:W2:Y:S04]  /*2d150*/  LDL.LU.64 R36, [R1+0x2f8] ;  /* 0x0002f80001247983 */ /* 0x000ea80000300a00 */
[----:B------:R-:W2:Y:S01]  /*2d160*/  LDL.LU.64 R246, [R1+0x2f0] ;  /* 0x0002f00001f67983 */ /* 0x000ea20000300a00 */
[----:B----4-:R-:W-:Y:S01]  /*2d170*/  IMAD.WIDE R250, R0, 0x4, R250 ;  /* 0x0000000400fa7825 */ /* 0x010fe200078e02fa */
[----:B------:R-:W-:-:S04]  /*2d180*/  ISETP.GE.U32.AND P3, PT, R33, 0x7ffffdb0, PT ;  /* 0x7ffffdb02100780c */ /* 0x000fc80003f66070 */
[----:B------:R4:W-:Y:S01]  /*2d190*/  STL.64 [R1+0x15d0], R250 ;  /* 0x0015d0fa01007387 */ /* 0x0009e20000100a00 */
[----:B------:R-:W-:-:S05]  /*2d1a0*/  IADD3 R33, R84, 0x100000, RZ ;  /* 0x0010000054217810 */ /* 0x000fca0007ffe0ff */
[----:B------:R1:W-:Y:S04]  /*2d1b0*/  LDGSTS.E [R33+-0x49000], [R88.64], !P1 ;  /* 0xb700000058217fae */ /* 0x0003e8000c921848 */
[----:B------:R1:W-:Y:S04]  /*2d1c0*/  LDGSTS.E [R32+-0x48800], [R82.64], !P4 ;  /* 0xb780000052207fae */ /* 0x0003e8000e121848 */
[----:B------:R4:W-:Y:S01]  /*2d1d0*/  LDGSTS.E [R3+-0x48000], [R250.64], !P6 ;  /* 0xb8000000fa037fae */ /* 0x0009e2000f121848 */
[----:B---3--:R-:W-:-:S03]  /*2d1e0*/  IMAD.WIDE R242, R0, 0x4, R80 ;  /* 0x0000000400f27825 */ /* 0x008fc600078e0250 */
[----:B------:R-:W3:Y:S01]  /*2d1f0*/  LDL.LU.64 R80, [R1+0x2e0] ;  /* 0x0002e00001507983 */ /* 0x000ee20000300a00 */
[----:B------:R-:W-:-:S03]  /*2d200*/  IMAD.WIDE R110, R0, 0x4, R248 ;  /* 0x00000004006e7825 */ /* 0x000fc600078e02f8 */
[----:B------:R-:W3:Y:S04]  /*2d210*/  LDL.LU.64 R248, [R1+0x2d8] ;  /* 0x0002d80001f87983 */ /* 0x000ee80000300a00 */
[----:B------:R-:W-:Y:S04]  /*2d220*/  STL.64 [R1+0x15d8], R242 ;  /* 0x0015d8f201007387 */ /* 0x000fe80000100a00 */
[----:B------:R-:W-:Y:S04]  /*2d230*/  STL.64 [R1+0x15e0], R110 ;  /* 0x0015e06e01007387 */ /* 0x000fe80000100a00 */
[----:B-1----:R-:W3:Y:S01]  /*2d240*/  LDL.LU.64 R82, [R1+0x2d0] ;  /* 0x0002d00001527983 */ /* 0x002ee20000300a00 */
[----:B------:R-:W-:-:S03]  /*2d250*/  IMAD.WIDE R102, R0, 0x4, R38 ;  /* 0x0000000400667825 */ /* 0x000fc600078e0226 */
[----:B------:R1:W-:Y:S04]  /*2d260*/  LDGSTS.E [R32+-0x47800], [R242.64], !P2 ;  /* 0xb8800000f2207fae */ /* 0x0003e8000d121848 */
[----:B------:R-:W3:Y:S01]  /*2d270*/  LDL.LU.64 R38, [R1+0x2c0] ;  /* 0x0002c00001267983 */ /* 0x000ee20000300a00 */
[----:B--2---:R-:W-:-:S04]  /*2d280*/  IMAD.WIDE R90, R0, 0x4, R36 ;  /* 0x00000004005a7825 */ /* 0x004fc800078e0224 */
[----:B------:R-:W-:Y:S01]  /*2d290*/  IMAD.WIDE R88, R0, 0x4, R246 ;  /* 0x0000000400587825 */ /* 0x000fe200078e02f6 */
[----:B------:R-:W-:Y:S04]  /*2d2a0*/  STL.64 [R1+0x4b0], R90 ;  /* 0x0004b05a01007387 */ /* 0x000fe80000100a00 */
[----:B------:R-:W2:Y:S04]  /*2d2b0*/  LDL.LU.64 R36, [R1+0x2b8] ;  /* 0x0002b80001247983 */ /* 0x000ea80000300a00 */
[----:B------:R1:W-:Y:S04]  /*2d2c0*/  STL.64 [R1+0x15e8], R102 ;  /* 0x0015e86601007387 */ /* 0x0003e80000100a00 */
[----:B------:R1:W-:Y:S04]  /*2d2d0*/  STL.64 [R1+0x4d0], R88 ;  /* 0x0004d05801007387 */ /* 0x0003e80000100a00 */
[----:B------:R-:W2:Y:S01]  /*2d2e0*/  LDL.LU.64 R246, [R1+0x2b0] ;  /* 0x0002b00001f67983 */ /* 0x000ea20000300a00 */
[----:B----4-:R-:W-:Y:S01]  /*2d2f0*/  IMAD.MOV.U32 R250, RZ, RZ, c[0x0][0x180] ;  /* 0x00006000fffa7624 */ /* 0x010fe200078e00ff */
[----:B------:R-:W-:-:S02]  /*2d300*/  ISETP.GE.U32.AND P1, PT, R35, 0x7ffffdac, PT ;  /* 0x7ffffdac2300780c */ /* 0x000fc40003f26070 */
[----:B------:R4:W-:Y:S02]  /*2d310*/  LDGSTS.E [R3+-0x47000], [R110.64], !P0 ;  /* 0xb90000006e037fae */ /* 0x0009e4000c121848 */
[----:B------:R-:W-:-:S04]  /*2d320*/  IADD3 R33, R250, -0x1dd, RZ ;  /* 0xfffffe23fa217810 */ /* 0x000fc80007ffe0ff */
[----:B------:R-:W-:Y:S02]  /*2d330*/  ISETP.GE.U32.AND P6, PT, R33, 0x7ffffda4, PT ;  /* 0x7ffffda42100780c */ /* 0x000fe40003fc6070 */
[----:B------:R-:W-:-:S04]  /*2d340*/  IADD3 R33, R250, -0x1e5, RZ ;  /* 0xfffffe1bfa217810 */ /* 0x000fc80007ffe0ff */
[----:B------:R-:W-:Y:S02]  /*2d350*/  ISETP.GE.U32.AND P0, PT, R33, 0x7ffffd9c, PT ;  /* 0x7ffffd9c2100780c */ /* 0x000fe40003f06070 */
[----:B------:R-:W-:Y:S02]  /*2d360*/  IADD3 R33, R84, 0x100000, RZ ;  /* 0x0010000054217810 */ /* 0x000fe40007ffe0ff */
[----:B------:R-:W-:-:S03]  /*2d370*/  ISETP.GE.U32.AND P4, PT, R34, 0x7ffffda8, PT ;  /* 0x7ffffda82200780c */ /* 0x000fc60003f86070 */
[----:B------:R1:W-:Y:S04]  /*2d380*/  LDGSTS.E [R33+-0x46800], [R102.64], !P5 ;  /* 0xb980000066217fae */ /* 0x0003e8000e921848 */
[----:B------:R3:W-:Y:S01]  /*2d390*/  LDGSTS.E [R32+-0x46000], [R90.64], !P3 ;  /* 0xba0000005a207fae */ /* 0x0007e2000d921848 */
[C---:B------:R-:W-:Y:S02]  /*2d3a0*/  IADD3 R34, R250.reuse, -0x1e1, RZ ;  /* 0xfffffe1ffa227810 */ /* 0x040fe40007ffe0ff */
[----:B------:R-:W-:Y:S01]  /*2d3b0*/  IADD3 R35, R250, -0x1e9, RZ ;  /* 0xfffffe17fa237810 */ /* 0x000fe20007ffe0ff */
[----:B------:R3:W-:Y:S01]  /*2d3c0*/  LDGSTS.E [R3+-0x45800], [R88.64], !P1 ;  /* 0xba80000058037fae */ /* 0x0007e2000c921848 */
[----:B-1----:R-:W-:Y:S02]  /*2d3d0*/  IMAD.MOV.U32 R103, RZ, RZ, c[0x0][0x180] ;  /* 0x00006000ff677624 */ /* 0x002fe400078e00ff */
[----:B---3--:R-:W-:-:S02]  /*2d3e0*/  IMAD.WIDE R90, R0, 0x4, R80 ;  /* 0x00000004005a7825 */ /* 0x008fc400078e0250 */
[----:B------:R-:W3:Y:S01]  /*2d3f0*/  LDL.LU.64 R80, [R1+0x2a0] ;  /* 0x0002a00001507983 */ /* 0x000ee20000300a00 */
[----:B------:R-:W-:Y:S01]  /*2d400*/  IADD3 R33, R103, -0x1f1, RZ ;  /* 0xfffffe0f67217810 */ /* 0x000fe20007ffe0ff */
[----:B------:R-:W-:Y:S01]  /*2d410*/  IMAD.WIDE R88, R0, 0x4, R248 ;  /* 0x0000000400587825 */ /* 0x000fe200078e02f8 */
[----:B------:R-:W-:Y:S01]  /*2d420*/  ISETP.GE.U32.AND P2, PT, R34, 0x7ffffda0, PT ;  /* 0x7ffffda02200780c */ /* 0x000fe20003f46070 */
[----:B------:R1:W-:Y:S01]  /*2d430*/  STL.64 [R1+0x4f8], R90 ;  /* 0x0004f85a01007387 */ /* 0x0003e20000100a00 */
[----:B------:R-:W-:Y:S02]  /*2d440*/  ISETP.GE.U32.AND P5, PT, R35, 0x7ffffd98, PT ;  /* 0x7ffffd982300780c */ /* 0x000fe40003fa6070 */
[----:B------:R-:W-:Y:S01]  /*2d450*/  ISETP.GE.U32.AND P1, PT, R33, 0x7ffffd90, PT ;  /* 0x7ffffd902100780c */ /* 0x000fe20003f26070 */
[----:B------:R1:W-:Y:S01]  /*2d460*/  LDGSTS.E [R32+-0x45000], [R90.64], !P4 ;  /* 0xbb0000005a207fae */ /* 0x0003e2000e121848 */
[----:B------:R-:W-:-:S03]  /*2d470*/  IADD3 R33, R103, -0x1f9, RZ ;  /* 0xfffffe0767217810 */ /* 0x000fc60007ffe0ff */
[----:B------:R4:W-:Y:S04]  /*2d480*/  STL.64 [R1+0x518], R88 ;  /* 0x0005185801007387 */ /* 0x0009e80000100a00 */
[----:B------:R-:W3:Y:S01]  /*2d490*/  LDL.LU.64 R248, [R1+0x298] ;  /* 0x0002980001f87983 */ /* 0x000ee20000300a00 */
[----:B-1----:R-:W-:-:S03]  /*2d4a0*/  IMAD.WIDE R90, R0, 0x4, R82 ;  /* 0x00000004005a7825 */ /* 0x002fc600078e0252 */
[----:B------:R4:W-:Y:S01]  /*2d4b0*/  LDGSTS.E [R3+-0x44800], [R88.64], !P6 ;  /* 0xbb80000058037fae */ /* 0x0009e2000f121848 */
[----:B------:R-:W-:Y:S02]  /*2d4c0*/  ISETP.GE.U32.AND P6, PT, R33, 0x7ffffd88, PT ;  /* 0x7ffffd882100780c */ /* 0x000fe40003fc6070 */
[----:B------:R-:W-:Y:S01]  /*2d4d0*/  IADD3 R33, R84, 0x100000, RZ ;  /* 0x0010000054217810 */ /* 0x000fe20007ffe0ff */
[----:B------:R-:W3:Y:S04]  /*2d4e0*/  LDL.LU.64 R82, [R1+0x290] ;  /* 0x0002900001527983 */ /* 0x000ee80000300a00 */
[----:B------:R-:W-:Y:S01]  /*2d4f0*/  STL.64 [R1+0x548], R90 ;  /* 0x0005485a01007387 */ /* 0x000fe20000100a00 */
[----:B----4-:R-:W-:-:S03]  /*2d500*/  IMAD.WIDE R88, R0, 0x4, R38 ;  /* 0x0000000400587825 */ /* 0x010fc600078e0226 */
[----:B------:R1:W-:Y:S04]  /*2d510*/  LDGSTS.E [R33+-0x44000], [R90.64], !P2 ;  /* 0xbc0000005a217fae */ /* 0x0003e8000d121848 */
[----:B------:R-:W4:Y:S04]  /*2d520*/  LDL.LU.64 R38, [R1+0x280] ;  /* 0x0002800001267983 */ /* 0x000f280000300a00 */
[----:B------:R1:W-:Y:S04]  /*2d530*/  STL.64 [R1+0x570], R88 ;  /* 0x0005705801007387 */ /* 0x0003e80000100a00 */
[----:B------:R1:W-:Y:S01]  /*2d540*/  LDGSTS.E [R32+-0x43800], [R88.64], !P0 ;  /* 0xbc80000058207fae */ /* 0x0003e2000c121848 */
[----:B--2---:R-:W-:-:S05]  /*2d550*/  IMAD.WIDE R36, R0, 0x4, R36 ;  /* 0x0000000400247825 */ /* 0x004fca00078e0224 */
[----:B------:R2:W-:Y:S04]  /*2d560*/  STL.64 [R1+0x598], R36 ;  /* 0x0005982401007387 */ /* 0x0005e80000100a00 */
[----:B------:R2:W-:Y:S01]  /*2d570*/  LDGSTS.E [R3+-0x43000], [R36.64], !P5 ;  /* 0xbd00000024037fae */ /* 0x0005e2000e921848 */
[----:B-1----:R-:W-:-:S03]  /*2d580*/  IMAD.WIDE R88, R0, 0x4, R246 ;  /* 0x0000000400587825 */ /* 0x002fc600078e02f6 */
[----:B--2---:R-:W2:Y:S04]  /*2d590*/  LDL.LU.64 R36, [R1+0x300] ;  /* 0x0003000001247983 */ /* 0x004ea80000300a00 */
[----:B------:R-:W2:Y:S01]  /*2d5a0*/  LDL.LU.64 R246, [R1+0x310] ;  /* 0x0003100001f67983 */ /* 0x000ea20000300a00 */
[----:B------:R-:W-:-:S04]  /*2d5b0*/  IADD3 R34, R250, -0x1ed, RZ ;  /* 0xfffffe13fa227810 */ /* 0x000fc80007ffe0ff */
[----:B------:R-:W-:Y:S02]  /*2d5c0*/  ISETP.GE.U32.AND P3, PT, R34, 0x7ffffd94, PT ;  /* 0x7ffffd942200780c */ /* 0x000fe40003f66070 */
[C---:B------:R-:W-:Y:S01]  /*2d5d0*/  IADD3 R34, R103.reuse, -0x1f5, RZ ;  /* 0xfffffe0b67227810 */ /* 0x040fe20007ffe0ff */
[----:B------:R-:W-:Y:S01]  /*2d5e0*/  STL.64 [R1+0x5c0], R88 ;  /* 0x0005c05801007387 */ /* 0x000fe20000100a00 */
[C---:B------:R-:W-:Y:S02]  /*2d5f0*/  IADD3 R33, R103.reuse, -0x186, RZ ;  /* 0xfffffe7a67217810 */ /* 0x040fe40007ffe0ff */
[----:B------:R-:W-:Y:S02]  /*2d600*/  ISETP.GE.U32.AND P4, PT, R34, 0x7ffffd8c, PT ;  /* 0x7ffffd8c2200780c */ /* 0x000fe40003f86070 */
[----:B------:R-:W-:-:S05]  /*2d610*/  IADD3 R34, R103, -0x1fd, RZ ;  /* 0xfffffe0367227810 */ /* 0x000fca0007ffe0ff */
[----:B------:R1:W-:Y:S01]  /*2d620*/  LDGSTS.E [R32+-0x42800], [R88.64], !P3 ;  /* 0xbd80000058207fae */ /* 0x0003e2000d921848 */
[----:B------:R-:W-:Y:S01]  /*2d630*/  ISETP.GE.U32.AND P2, PT, R34, 0x7ffffd84, PT ;  /* 0x7ffffd842200780c */ /* 0x000fe20003f46070 */
[----:B---3--:R-:W-:Y:S01]  /*2d640*/  IMAD.WIDE R80, R0, 0x4, R80 ;  /* 0x0000000400507825 */ /* 0x008fe200078e0250 */
[----:B------:R-:W-:-:S04]  /*2d650*/  ISETP.GE.U32.AND P5, PT, R33, 0x7ffffdfb, PT ;  /* 0x7ffffdfb2100780c */ /* 0x000fc80003fa6070 */
[----:B------:R3:W-:Y:S04]  /*2d660*/  STL.64 [R1+0x5e8], R80 ;  /* 0x0005e85001007387 */ /* 0x0007e80000100a00 */
[----:B------:R3:W-:Y:S01]  /*2d670*/  LDGSTS.E [R3+-0x42000], [R80.64], !P1 ;  /* 0xbe00000050037fae */ /* 0x0007e2000c921848 */
[----:B------:R-:W-:Y:S01]  /*2d680*/  IADD3 R33, R103, -0x18e, RZ ;  /* 0xfffffe7267217810 */ /* 0x000fe20007ffe0ff */
[----:B------:R-:W-:Y:S02]  /*2d690*/  IMAD.WIDE R90, R0, 0x4, R248 ;  /* 0x00000004005a7825 */ /* 0x000fe400078e02f8 */
[----:B---3--:R-:W3:Y:S01]  /*2d6a0*/  LDL.LU.64 R80, [R1+0x318] ;  /* 0x0003180001507983 */ /* 0x008ee20000300a00 */
[----:B------:R-:W-:-:S03]  /*2d6b0*/  ISETP.GE.U32.AND P1, PT, R33, 0x7ffffdf3, PT ;  /* 0x7ffffdf32100780c */ /* 0x000fc60003f26070 */
[----:B------:R-:W3:Y:S01]  /*2d6c0*/  LDL.LU.64 R248, [R1+0x348] ;  /* 0x0003480001f87983 */ /* 0x000ee20000300a00 */
[----:B------:R-:W-:Y:S01]  /*2d6d0*/  IADD3 R33, R84, 0x100000, RZ ;  /* 0x0010000054217810 */ /* 0x000fe20007ffe0ff */
[C---:B-1----:R-:W-:Y:S02]  /*2d6e0*/  IMAD.WIDE R88, R0.reuse, 0x4, R82 ;  /* 0x0000000400587825 */ /* 0x042fe400078e0252 */
[----:B------:R-:W-:Y:S04]  /*2d6f0*/  STL.64 [R1+0x610], R90 ;  /* 0x0006105a01007387 */ /* 0x000fe80000100a00 */
[----:B------:R-:W3:Y:S04]  /*2d700*/  LDL.LU.64 R82, [R1+0x358] ;  /* 0x0003580001527983 */ /* 0x000ee80000300a00 */
[----:B------:R2:W-:Y:S01]  /*2d710*/  LDGSTS.E [R33+-0x41800], [R90.64], !P4 ;  /* 0xbe8000005a217fae */ /* 0x0005e2000e121848 */
[----:B----4-:R-:W-:-:S03]  /*2d720*/  IMAD.WIDE R38, R0, 0x4, R38 ;  /* 0x0000000400267825 */ /* 0x010fc600078e0226 */
[----:B------:R-:W-:Y:S04]  /*2d730*/  STL.64 [R1+0x648], R88 ;  /* 0x0006485801007387 */ /* 0x000fe80000100a00 */
[----:B------:R1:W-:Y:S04]  /*2d740*/  LDGSTS.E [R32+-0x41000], [R88.64], !P6 ;  /* 0xbf00000058207fae */ /* 0x0003e8000f121848 */
[----:B------:R4:W-:Y:S04]  /*2d750*/  STL.64 [R1+0x670], R38 ;  /* 0x0006702601007387 */ /* 0x0009e80000100a00 */
[----:B------:R4:W-:Y:S04]  /*2d760*/  LDGSTS.E [R3+-0x40800], [R38.64], !P2 ;  /* 0xbf80000026037fae */ /* 0x0009e8000d121848 */
[----:B----4-:R-:W4:Y:S01]  /*2d770*/  LDL.LU.64 R38, [R1+0x368] ;  /* 0x0003680001267983 */ /* 0x010f220000300a00 */
[----:B--2---:R-:W-:-:S03]  /*2d780*/  IMAD.WIDE R90, R0, 0x4, R36 ;  /* 0x00000004005a7825 */ /* 0x004fc600078e0224 */
[----:B------:R-:W2:Y:S01]  /*2d790*/  LDL.LU.64 R36, [R1+0x378] ;  /* 0x0003780001247983 */ /* 0x000ea20000300a00 */
[----:B-1----:R-:W-:-:S03]  /*2d7a0*/  IMAD.WIDE R88, R0, 0x4, R246 ;  /* 0x0000000400587825 */ /* 0x002fc600078e02f6 */
[----:B------:R3:W-:Y:S04]  /*2d7b0*/  STL.64 [R1+0x320], R90 ;  /* 0x0003205a01007387 */ /* 0x0007e80000100a00 */
[----:B------:R1:W-:Y:S04]  /*2d7c0*/  STL.64 [R1+0x300], R88 ;  /* 0x0003005801007387 */ /* 0x0003e80000100a00 */
[----:B------:R-:W2:Y:S01]  /*2d7d0*/  LDL.LU.64 R246, [R1+0x388] ;  /* 0x0003880001f67983 */ /* 0x000ea20000300a00 */
[----:B------:R-:W-:-:S04]  /*2d7e0*/  IADD3 R35, R103, -0x182, RZ ;  /* 0xfffffe7e67237810 */ /* 0x000fc80007ffe0ff */
[----:B------:R-:W-:Y:S02]  /*2d7f0*/  ISETP.GE.U32.AND P0, PT, R35, 0x7ffffdff, PT ;  /* 0x7ffffdff2300780c */ /* 0x000fe40003f06070 */
[----:B------:R-:W-:Y:S02]  /*2d800*/  IADD3 R32, R87, 0x100000, RZ ;  /* 0x0010000057207810 */ /* 0x000fe40007ffe0ff */
[C---:B------:R-:W-:Y:S02]  /*2d810*/  IADD3 R34, R103.reuse, -0x18a, RZ ;  /* 0xfffffe7667227810 */ /* 0x040fe40007ffe0ff */
[C---:B------:R-:W-:Y:S02]  /*2d820*/  IADD3 R35, R103.reuse, -0x192, RZ ;  /* 0xfffffe6e67237810 */ /* 0x040fe40007ffe0ff */
[----:B------:R-:W-:Y:S02]  /*2d830*/  IADD3 R33, R103, -0x19a, RZ ;  /* 0xfffffe6667217810 */ /* 0x000fe40007ffe0ff */
[----:B------:R-:W-:-:S02]  /*2d840*/  IADD3 R3, R87, 0x100000, RZ ;  /* 0x0010000057037810 */ /* 0x000fc40007ffe0ff */
[----:B------:R-:W-:Y:S01]  /*2d850*/  ISETP.GE.U32.AND P3, PT, R34, 0x7ffffdf7, PT ;  /* 0x7ffffdf72200780c */ /* 0x000fe20003f66070 */
[----:B------:R3:W-:Y:S01]  /*2d860*/  LDGSTS.E [R32+-0x4fe00], [R90.64], !P0 ;  /* 0xb02000005a207fae */ /* 0x0007e2000c121848 */
[----:B------:R-:W-:Y:S02]  /*2d870*/  ISETP.GE.U32.AND P4, PT, R35, 0x7ffffdef, PT ;  /* 0x7ffffdef2300780c */ /* 0x000fe40003f86070 */
[----:B------:R-:W-:Y:S01]  /*2d880*/  ISETP.GE.U32.AND P2, PT, R33, 0x7ffffde7, PT ;  /* 0x7ffffde72100780c */ /* 0x000fe20003f46070 */
[----:B------:R1:W-:Y:S01]  /*2d890*/  LDGSTS.E [R3+-0x4f600], [R88.64], !P5 ;  /* 0xb0a0000058037fae */ /* 0x0003e2000e921848 */
[C---:B------:R-:W-:Y:S02]  /*2d8a0*/  IADD3 R33, R103.reuse, -0x1a2, RZ ;  /* 0xfffffe5e67217810 */ /* 0x040fe40007ffe0ff */
[----:B------:R-:W-:Y:S02]  /*2d8b0*/  IADD3 R34, R103, -0x196, RZ ;  /* 0xfffffe6a67227810 */ /* 0x000fe40007ffe0ff */
[----:B------:R-:W-:-:S02]  /*2d8c0*/  ISETP.GE.U32.AND P5, PT, R33, 0x7ffffddf, PT ;  /* 0x7ffffddf2100780c */ /* 0x000fc40003fa6070 */
[----:B------:R-:W-:Y:S02]  /*2d8d0*/  ISETP.GE.U32.AND P6, PT, R34, 0x7ffffdeb, PT ;  /* 0x7ffffdeb2200780c */ /* 0x000fe40003fc6070 */
[----:B------:R-:W-:Y:S01]  /*2d8e0*/  IADD3 R33, R87, 0x100000, RZ ;  /* 0x0010000057217810 */ /* 0x000fe20007ffe0ff */
[C---:B---3--:R-:W-:Y:S02]  /*2d8f0*/  IMAD.WIDE R90, R0.reuse, 0x4, R80 ;  /* 0x00000004005a7825 */ /* 0x048fe400078e0250 */
[----:B------:R-:W3:Y:S02]  /*2d900*/  LDL.LU.64 R80, [R1+0x3a0] ;  /* 0x0003a00001507983 */ /* 0x000ee40000300a00 */
[C---:B-1----:R-:W-:Y:S02]  /*2d910*/  IMAD.WIDE R88, R0.reuse, 0x4, R248 ;  /* 0x0000000400587825 */ /* 0x042fe400078e02f8 */
[----:B------:R-:W-:Y:S04]  /*2d920*/  STL.64 [R1+0x2e0], R90 ;  /* 0x0002e05a01007387 */ /* 0x000fe80000100a00 */
[----:B------:R-:W3:Y:S01]  /*2d930*/  LDL.LU.64 R248, [R1+0x3b0] ;  /* 0x0003b00001f87983 */ /* 0x000ee20000300a00 */
[----:B------:R-:W-:-:S03]  /*2d940*/  IMAD.WIDE R82, R0, 0x4, R82 ;  /* 0x0000000400527825 */ /* 0x000fc600078e0252 */
[----:B------:R1:W-:Y:S04]  /*2d950*/  LDGSTS.E [R33+-0x4ee00], [R90.64], !P3 ;  /* 0xb12000005a217fae */ /* 0x0003e8000d921848 */
[----:B------:R1:W-:Y:S04]  /*2d960*/  STL.64 [R1+0x2c0], R88 ;  /* 0x0002c05801007387 */ /* 0x0003e80000100a00 */
[----:B------:R1:W-:Y:S04]  /*2d970*/  LDGSTS.E [R32+-0x4e600], [R88.64], !P1 ;  /* 0xb1a0000058207fae */ /* 0x0003e8000c921848 */
[----:B------:R4:W-:Y:S04]  /*2d980*/  STL.64 [R1+0x2a0], R82 ;  /* 0x0002a05201007387 */ /* 0x0009e80000100a00 */
[----:B------:R4:W-:Y:S04]  /*2d990*/  LDGSTS.E [R3+-0x4de00], [R82.64], !P4 ;  /* 0xb220000052037fae */ /* 0x0009e8000e121848 */
[----:B-1----:R-:W3:Y:S01]  /*2d9a0*/  LDL.LU.64 R88, [R1+0x3c0] ;  /* 0x0003c00001587983 */ /* 0x002ee20000300a00 */
[----:B----4-:R-:W-:-:S03]  /*2d9b0*/  IMAD.WIDE R82, R0, 0x4, R38 ;  /* 0x0000000400527825 */ /* 0x010fc600078e0226 */
[----:B------:R-:W4:Y:S04]  /*2d9c0*/  LDL.LU.64 R38, [R1+0x3d0] ;  /* 0x0003d00001267983 */ /* 0x000f280000300a00 */
[----:B------:R-:W-:Y:S04]  /*2d9d0*/  STL.64 [R1+0x280], R82 ;  /* 0x0002805201007387 */ /* 0x000fe80000100a00 */
[----:B------:R1:W-:Y:S01]  /*2d9e0*/  LDGSTS.E [R32+-0x4d600], [R82.64], !P6 ;  /* 0xb2a0000052207fae */ /* 0x0003e2000f121848 */
[----:B--2---:R-:W-:-:S05]  /*2d9f0*/  IMAD.WIDE R36, R0, 0x4, R36 ;  /* 0x0000000400247825 */ /* 0x004fca00078e0224 */
[----:B------:R2:W-:Y:S04]  /*2da00*/  STL.64 [R1+0x260], R36 ;  /* 0x0002602401007387 */ /* 0x0005e80000100a00 */
[----:B------:R2:W-:Y:S01]  /*2da10*/  LDGSTS.E [R3+-0x4ce00], [R36.64], !P2 ;  /* 0xb320000024037fae */ /* 0x0005e2000d121848 */
[----:B------:R-:W-:-:S03]  /*2da20*/  IMAD.WIDE R92, R0, 0x4, R246 ;  /* 0x00000004005c7825 */ /* 0x000fc600078e02f6 */
[----:B--2---:R-:W2:Y:S04]  /*2da30*/  LDL.LU.64 R36, [R1+0x3e0] ;  /* 0x0003e00001247983 */ /* 0x004ea80000300a00 */
[----:B------:R-:W2:Y:S01]  /*2da40*/  LDL.LU.64 R246, [R1+0x3f0] ;  /* 0x0003f00001f67983 */ /* 0x000ea20000300a00 */
[C---:B------:R-:W-:Y:S02]  /*2da50*/  IADD3 R34, R103.reuse, -0x19e, RZ ;  /* 0xfffffe6267227810 */ /* 0x040fe40007ffe0ff */
[C---:B------:R-:W-:Y:S02]  /*2da60*/  IADD3 R35, R103.reuse, -0x1a6, RZ ;  /* 0xfffffe5a67237810 */ /* 0x040fe40007ffe0ff */
[----:B------:R-:W-:Y:S02]  /*2da70*/  IADD3 R33, R103, -0x1ae, RZ ;  /* 0xfffffe5267217810 */ /* 0x000fe40007ffe0ff */
[----:B------:R-:W-:-:S02]  /*2da80*/  ISETP.GE.U32.AND P0, PT, R34, 0x7ffffde3, PT ;  /* 0x7ffffde32200780c */ /* 0x000fc40003f06070 */
[----:B------:R-:W-:Y:S02]  /*2da90*/  ISETP.GE.U32.AND P3, PT, R35, 0x7ffffddb, PT ;  /* 0x7ffffddb2300780c */ /* 0x000fe40003f66070 */
[----:B------:R-:W-:Y:S02]  /*2daa0*/  ISETP.GE.U32.AND P4, PT, R33, 0x7ffffdd3, PT ;  /* 0x7ffffdd32100780c */ /* 0x000fe40003f86070 */
[----:B------:R-:W-:-:S04]  /*2dab0*/  IADD3 R33, R103, -0x1b6, RZ ;  /* 0xfffffe4a67217810 */ /* 0x000fc80007ffe0ff */
[----:B------:R-:W-:Y:S02]  /*2dac0*/  ISETP.GE.U32.AND P2, PT, R33, 0x7ffffdcb, PT ;  /* 0x7ffffdcb2100780c */ /* 0x000fe40003f46070 */
[----:B------:R-:W-:Y:S01]  /*2dad0*/  IADD3 R33, R87, 0x100000, RZ ;  /* 0x0010000057217810 */ /* 0x000fe20007ffe0ff */
[----:B------:R-:W-:Y:S01]  /*2dae0*/  STL.64 [R1+0x240], R92 ;  /* 0x0002405c01007387 */ /* 0x000fe20000100a00 */
[----:B------:R-:W-:-:S03]  /*2daf0*/  IADD3 R34, R103, -0x1aa, RZ ;  /* 0xfffffe5667227810 */ /* 0x000fc60007ffe0ff */
[----:B-1----:R-:W2:Y:S01]  /*2db00*/  LDL.LU.64 R82, [R1+0x400] ;  /* 0x0004000001527983 */ /* 0x002ea20000300a00 */
[----:B---3--:R-:W-:-:S03]  /*2db10*/  IMAD.WIDE R90, R0, 0x4, R80 ;  /* 0x00000004005a7825 */ /* 0x008fc600078e0250 */
[----:B------:R1:W-:Y:S01]  /*2db20*/  LDGSTS.E [R33+-0x4c600], [R92.64], !P0 ;  /* 0xb3a000005c217fae */ /* 0x0003e2000c121848 */
[----:B------:R-:W-:Y:S01]  /*2db30*/  ISETP.GE.U32.AND P1, PT, R34, 0x7ffffdd7, PT ;  /* 0x7ffffdd72200780c */ /* 0x000fe20003f26070 */
[C---:B------:R-:W-:Y:S02]  /*2db40*/  IMAD.WIDE R80, R0.reuse, 0x4, R248 ;  /* 0x0000000400507825 */ /* 0x040fe400078e02f8 */
[----:B------:R-:W-:Y:S04]  /*2db50*/  STL.64 [R1+0x1e0], R90 ;  /* 0x0001e05a01007387 */ /* 0x000fe80000100a00 */
[----:B------:R2:W-:Y:S04]  /*2db60*/  LDGSTS.E [R32+-0x4be00], [R90.64], !P5 ;  /* 0xb42000005a207fae */ /* 0x0005e8000e921848 */
[----:B------:R3:W-:Y:S04]  /*2db70*/  STL.64 [R1+0x1c0], R80 ;  /* 0x0001c05001007387 */ /* 0x0007e80000100a00 */
[----:B------:R3:W-:Y:S04]  /*2db80*/  LDGSTS.E [R3+-0x4b600], [R80.64], !P3 ;  /* 0xb4a0000050037fae */ /* 0x0007e8000d921848 */
[----:B---3--:R-:W3:Y:S01]  /*2db90*/  LDL.LU.64 R80, [R1+0x410] ;  /* 0x0004100001507983 */ /* 0x008ee20000300a00 */
[----:B------:R-:W-:-:S03]  /*2dba0*/  IMAD.WIDE R88, R0, 0x4, R88 ;  /* 0x0000000400587825 */ /* 0x000fc600078e0258 */
[----:B------:R-:W3:Y:S01]  /*2dbb0*/  LDL.LU.64 R248, [R1+0x420] ;  /* 0x0004200001f87983 */ /* 0x000ee20000300a00 */
[----:B----4-:R-:W-:-:S03]  /*2dbc0*/  IMAD.WIDE R38, R0, 0x4, R38 ;  /* 0x0000000400267825 */ /* 0x010fc600078e0226 */
[----:B------:R-:W-:Y:S04]  /*2dbd0*/  STL.64 [R1+0x1a0], R88 ;  /* 0x0001a05801007387 */ /* 0x000fe80000100a00 */
[----:B------:R4:W-:Y:S04]  /*2dbe0*/  LDGSTS.E [R32+-0x4ae00], [R88.64], !P1 ;  /* 0xb520000058207fae */ /* 0x0009e8000c921848 */
[----:B------:R1:W-:Y:S04]  /*2dbf0*/  STL.64 [R1+0x180], R38 ;  /* 0x0001802601007387 */ /* 0x0003e80000100a00 */
[----:B------:R1:W-:Y:S04]  /*2dc00*/  LDGSTS.E [R3+-0x4a600], [R38.64], !P4 ;  /* 0xb5a0000026037fae */ /* 0x0003e8000e121848 */
[----:B-1----:R-:W3:Y:S01]  /*2dc10*/  LDL.LU.64 R38, [R1+0x430] ;  /* 0x0004300001267983 */ /* 0x002ee20000300a00 */
[----:B--2---:R-:W-:-:S03]  /*2dc20*/  IMAD.WIDE R90, R0, 0x4, R36 ;  /* 0x00000004005a7825 */ /* 0x004fc600078e0224 */
[----:B------:R-:W2:Y:S01]  /*2dc30*/  LDL.LU.64 R36, [R1+0x440] ;  /* 0x0004400001247983 */ /* 0x000ea20000300a00 */
[----:B----4-:R-:W-:-:S03]  /*2dc40*/  IMAD.WIDE R88, R0, 0x4, R246 ;  /* 0x0000000400587825 */ /* 0x010fc600078e02f6 */
[----:B------:R-:W-:Y:S04]  /*2dc50*/  STL.64 [R1+0x160], R90 ;  /* 0x0001605a01007387 */ /* 0x000fe80000100a00 */
[----:B------:R-:W4:Y:S01]  /*2dc60*/  LDL.LU.64 R246, [R1+0x450] ;  /* 0x0004500001f67983 */ /* 0x000f220000300a00 */
[C---:B------:R-:W-:Y:S02]  /*2dc70*/  IADD3 R34, R103.reuse, -0x1b2, RZ ;  /* 0xfffffe4e67227810 */ /* 0x040fe40007ffe0ff */
[C---:B------:R-:W-:Y:S02]  /*2dc80*/  IADD3 R33, R103.reuse, -0x1c2, RZ ;  /* 0xfffffe3e67217810 */ /* 0x040fe40007ffe0ff */
[----:B------:R-:W-:Y:S02]  /*2dc90*/  ISETP.GE.U32.AND P6, PT, R34, 0x7ffffdcf, PT ;  /* 0x7ffffdcf2200780c */ /* 0x000fe40003fc6070 */
[----:B------:R-:W-:-:S02]  /*2dca0*/  IADD3 R35, R103, -0x1ba, RZ ;  /* 0xfffffe4667237810 */ /* 0x000fc40007ffe0ff */
[----:B------:R-:W-:Y:S02]  /*2dcb0*/  ISETP.GE.U32.AND P3, PT, R33, 0x7ffffdbf, PT ;  /* 0x7ffffdbf2100780c */ /* 0x000fe40003f66070 */
[----:B------:R-:W-:Y:S02]  /*2dcc0*/  IADD3 R33, R103, -0x1ca, RZ ;  /* 0xfffffe3667217810 */ /* 0x000fe40007ffe0ff */
[----:B------:R-:W-:Y:S02]  /*2dcd0*/  ISETP.GE.U32.AND P0, PT, R35, 0x7ffffdc7, PT ;  /* 0x7ffffdc72300780c */ /* 0x000fe40003f06070 */
[----:B------:R-:W-:Y:S02]  /*2dce0*/  ISETP.GE.U32.AND P4, PT, R33, 0x7ffffdb7, PT ;  /* 0x7ffffdb72100780c */ /* 0x000fe40003f86070 */
[----:B------:R-:W-:Y:S01]  /*2dcf0*/  IADD3 R33, R87, 0x100000, RZ ;  /* 0x0010000057217810 */ /* 0x000fe20007ffe0ff */
[C---:B------:R-:W-:Y:S01]  /*2dd00*/  IMAD.WIDE R82, R0.reuse, 0x4, R82 ;  /* 0x0000000400527825 */ /* 0x040fe200078e0252 */
[----:B------:R-:W-:Y:S04]  /*2dd10*/  STL.64 [R1+0xd0], R88 ;  /* 0x0000d05801007387 */ /* 0x000fe80000100a00 */
[----:B------:R1:W-:Y:S04]  /*2dd20*/  LDGSTS.E [R33+-0x49e00], [R90.64], !P6 ;  /* 0xb62000005a217fae */ /* 0x0003e8000f121848 */
[----:B------:R3:W-:Y:S04]  /*2dd30*/  LDGSTS.E [R32+-0x49600], [R88.64], !P2 ;  /* 0xb6a0000058207fae */ /* 0x0007e8000d121848 */
[----:B------:R1:W-:Y:S04]  /*2dd40*/  STL.64 [R1+0x90], R82 ;  /* 0x0000905201007387 */ /* 0x0003e80000100a00 */
[----:B------:R1:W-:Y:S04]  /*2dd50*/  LDGSTS.E [R3+-0x48e00], [R82.64], !P0 ;  /* 0xb720000052037fae */ /* 0x0003e8000c121848 */
[----:B-1----:R-:W4:Y:S01]  /*2dd60*/  LDL.LU.64 R82, [R1+0x460] ;  /* 0x0004600001527983 */ /* 0x002f220000300a00 */
[----:B---3--:R-:W-:-:S05]  /*2dd70*/  IMAD.WIDE R88, R0, 0x4, R80 ;  /* 0x0000000400587825 */ /* 0x008fca00078e0250 */
[----:B------:R1:W-:Y:S04]  /*2dd80*/  STL.64 [R1+0x50], R88 ;  /* 0x0000505801007387 */ /* 0x0003e80000100a00 */
[----:B------:R-:W1:Y:S01]  /*2dd90*/  LDL.LU.64 R80, [R1+0x470] ;  /* 0x0004700001507983 */ /* 0x000e620000300a00 */
[----:B------:R-:W-:-:S05]  /*2dda0*/  IMAD.WIDE R248, R0, 0x4, R248 ;  /* 0x0000000400f87825 */ /* 0x000fca00078e02f8 */
[----:B------:R-:W-:Y:S01]  /*2ddb0*/  STL.64 [R1+0x15f0], R248 ;  /* 0x0015f0f801007387 */ /* 0x000fe20000100a00 */
[----:B------:R-:W-:-:S03]  /*2ddc0*/  IMAD.WIDE R240, R0, 0x4, R38 ;  /* 0x0000000400f07825 */ /* 0x000fc600078e0226 */
[----:B------:R-:W3:Y:S01]  /*2ddd0*/  LDL.LU.64 R38, [R1+0x480] ;  /* 0x0004800001267983 */ /* 0x000ee20000300a00 */
[----:B--2---:R-:W-:-:S03]  /*2dde0*/  IMAD.WIDE R108, R0, 0x4, R36 ;  /* 0x00000004006c7825 */ /* 0x004fc600078e0224 */
[----:B------:R-:W2:Y:S01]  /*2ddf0*/  LDL.LU.64 R36, [R1+0x488] ;  /* 0x0004880001247983 */ /* 0x000ea20000300a00 */
[----:B----4-:R-:W-:-:S03]  /*2de00*/  IMAD.WIDE R100, R0, 0x4, R246 ;  /* 0x0000000400647825 */ /* 0x010fc600078e02f6 */
[----:B------:R-:W4:Y:S04]  /*2de10*/  LDL.LU.64 R246, [R1+0x490] ;  /* 0x0004900001f67983 */ /* 0x000f280000300a00 */
[----:B------:R-:W-:Y:S04]  /*2de20*/  STL.64 [R1+0x15f8], R240 ;  /* 0x0015f8f001007387 */ /* 0x000fe80000100a00 */
[----:B------:R-:W-:Y:S04]  /*2de30*/  STL.64 [R1+0x1600], R108 ;  /* 0x0016006c01007387 */ /* 0x000fe80000100a00 */
[----:B------:R-:W-:Y:S04]  /*2de40*/  STL.64 [R1+0x1608], R100 ;  /* 0x0016086401007387 */ /* 0x000fe80000100a00 */
[----:B------:R-:W4:Y:S01]  /*2de50*/  LDL.LU.64 R92, [R1+0x4a8] ;  /* 0x0004a800015c7983 */ /* 0x000f220000300a00 */
[----:B------:R-:W-:-:S02]  /*2de60*/  IADD3 R34, R103, -0x1be, RZ ;  /* 0xfffffe4267227810 */ /* 0x000fc40007ffe0ff */
[C---:B------:R-:W-:Y:S01]  /*2de70*/  IADD3 R33, R103.reuse, -0x1d6, RZ ;  /* 0xfffffe2a67217810 */ /* 0x040fe20007ffe0ff */
[----:B------:R-:W4:Y:S01]  /*2de80*/  LDL.LU.64 R90, [R1+0x4a0] ;  /* 0x0004a000015a7983 */ /* 0x000f220000300a00 */
[----:B------:R-:W-:Y:S02]  /*2de90*/  ISETP.GE.U32.AND P5, PT, R34, 0x7ffffdc3, PT ;  /* 0x7ffffdc32200780c */ /* 0x000fe40003fa6070 */
[C---:B------:R-:W-:Y:S02]  /*2dea0*/  IADD3 R34, R103.reuse, -0x1c6, RZ ;  /* 0xfffffe3a67227810 */ /* 0x040fe40007ffe0ff */
[----:B------:R-:W-:Y:S02]  /*2deb0*/  IADD3 R35, R103, -0x1ce, RZ ;  /* 0xfffffe3267237810 */ /* 0x000fe40007ffe0ff */
[----:B------:R-:W-:Y:S02]  /*2dec0*/  ISETP.GE.U32.AND P1, PT, R34, 0x7ffffdbb, PT ;  /* 0x7ffffdbb2200780c */ /* 0x000fe40003f26070 */
[----:B------:R-:W-:-:S02]  /*2ded0*/  ISETP.GE.U32.AND P0, PT, R33, 0x7ffffdab, PT ;  /* 0x7ffffdab2100780c */ /* 0x000fc40003f06070 */
[C---:B------:R-:W-:Y:S02]  /*2dee0*/  IADD3 R33, R103.reuse, -0x1de, RZ ;  /* 0xfffffe2267217810 */ /* 0x040fe40007ffe0ff */
[----:B------:R-:W-:Y:S01]  /*2def0*/  IADD3 R34, R103, -0x1d2, RZ ;  /* 0xfffffe2e67227810 */ /* 0x000fe20007ffe0ff */
[----:B------:R1:W-:Y:S01]  /*2df00*/  LDGSTS.E [R32+-0x48600], [R88.64], !P5 ;  /* 0xb7a0000058207fae */ /* 0x0003e2000e921848 */
[----:B------:R-:W-:-:S03]  /*2df10*/  ISETP.GE.U32.AND P6, PT, R35, 0x7ffffdb3, PT ;  /* 0x7ffffdb32300780c */ /* 0x000fc60003fc6070 */
[----:B------:R1:W-:Y:S01]  /*2df20*/  LDGSTS.E [R3+-0x47e00], [R248.64], !P3 ;  /* 0xb8200000f8037fae */ /* 0x0003e2000d921848 */
[----:B------:R-:W-:Y:S02]  /*2df30*/  ISETP.GE.U32.AND P3, PT, R33, 0x7ffffda3, PT ;  /* 0x7ffffda32100780c */ /* 0x000fe40003f66070 */
[----:B------:R-:W-:Y:S02]  /*2df40*/  ISETP.GE.U32.AND P2, PT, R34, 0x7ffffdaf, PT ;  /* 0x7ffffdaf2200780c */ /* 0x000fe40003f46070 */
[----:B------:R-:W-:Y:S01]  /*2df50*/  IADD3 R33, R87, 0x100000, RZ ;  /* 0x0010000057217810 */ /* 0x000fe20007ffe0ff */
[----:B------:R-:W-:Y:S01]  /*2df60*/  IMAD.WIDE R94, R0, 0x4, R82 ;  /* 0x00000004005e7825 */ /* 0x000fe200078e0252 */
[----:B------:R-:W-:-:S03]  /*2df70*/  IADD3 R34, R103, -0x1da, RZ ;  /* 0xfffffe2667227810 */ /* 0x000fc60007ffe0ff */
[----:B------:R1:W-:Y:S01]  /*2df80*/  LDGSTS.E [R33+-0x47600], [R240.64], !P1 ;  /* 0xb8a00000f0217fae */ /* 0x0003e2000c921848 */
[----:B------:R-:W-:-:S03]  /*2df90*/  IADD3 R35, R103, -0x1e2, RZ ;  /* 0xfffffe1e67237810 */ /* 0x000fc60007ffe0ff */
[----:B------:R-:W-:Y:S01]  /*2dfa0*/  STL.64 [R1+0x1610], R94 ;  /* 0x0016105e01007387 */ /* 0x000fe20000100a00 */
[----:B------:R-:W-:-:S03]  /*2dfb0*/  ISETP.GE.U32.AND P5, PT, R34, 0x7ffffda7, PT ;  /* 0x7ffffda72200780c */ /* 0x000fc60003fa6070 */
[----:B------:R2:W-:Y:S01]  /*2dfc0*/  LDGSTS.E [R32+-0x46e00], [R108.64], !P4 ;  /* 0xb92000006c207fae */ /* 0x0005e2000e121848 */
[----:B-1----:R-:W-:Y:S01]  /*2dfd0*/  IMAD.WIDE R88, R0, 0x4, R80 ;  /* 0x0000000400587825 */ /* 0x002fe200078e0250 */
[----:B------:R-:W-:Y:S02]  /*2dfe0*/  IADD3 R33, R103, -0x1ea, RZ ;  /* 0xfffffe1667217810 */ /* 0x000fe40007ffe0ff */
[----:B------:R1:W-:Y:S01]  /*2dff0*/  LDGSTS.E [R3+-0x46600], [R100.64], !P6 ;  /* 0xb9a0000064037fae */ /* 0x0003e2000f121848 */
[----:B------:R-:W-:-:S03]  /*2e000*/  ISETP.GE.U32.AND P1, PT, R35, 0x7ffffd9f, PT ;  /* 0x7ffffd9f2300780c */ /* 0x000fc60003f26070 */
[----:B------:R-:W-:Y:S01]  /*2e010*/  STL.64 [R1+0x1618], R88 ;  /* 0x0016185801007387 */ /* 0x000fe20000100a00 */
[----:B------:R-:W-:-:S03]  /*2e020*/  ISETP.GE.U32.AND P6, PT, R33, 0x7ffffd97, PT ;  /* 0x7ffffd972100780c */ /* 0x000fc60003fc6070 */
[----:B------:R-:W4:Y:S01]  /*2e030*/  LDL.LU.64 R80, [R1+0x498] ;  /* 0x0004980001507983 */ /* 0x000f220000300a00 */
[----:B------:R-:W-:-:S03]  /*2e040*/  IADD3 R33, R103, -0x1f2, RZ ;  /* 0xfffffe0e67217810 */ /* 0x000fc60007ffe0ff */
[----:B------:R-:W4:Y:S04]  /*2e050*/  LDL.LU.64 R96, [R1+0x538] ;  /* 0x0005380001607983 */ /* 0x000f280000300a00 */
[----:B------:R1:W-:Y:S04]  /*2e060*/  LDGSTS.E [R32+-0x45e00], [R94.64], !P2 ;  /* 0xba2000005e207fae */ /* 0x0003e8000d121848 */
[----:B------:R1:W-:Y:S01]  /*2e070*/  LDGSTS.E [R3+-0x45600], [R88.64], !P0 ;  /* 0xbaa0000058037fae */ /* 0x0003e2000c121848 */
[----:B------:R-:W-:Y:S02]  /*2e080*/  ISETP.GE.U32.AND P0, PT, R33, 0x7ffffd8f, PT ;  /* 0x7ffffd8f2100780c */ /* 0x000fe40003f06070 */
[----:B------:R-:W-:Y:S01]  /*2e090*/  IADD3 R33, R87, 0x100000, RZ ;  /* 0x0010000057217810 */ /* 0x000fe20007ffe0ff */
[----:B---3--:R-:W-:-:S05]  /*2e0a0*/  IMAD.WIDE R82, R0, 0x4, R38 ;  /* 0x0000000400527825 */ /* 0x008fca00078e0226 */
[----:B------:R3:W-:Y:S01]  /*2e0b0*/  LDGSTS.E [R33+-0x44e00], [R82.64], !P5 ;  /* 0xbb20000052217fae */ /* 0x0007e2000e921848 */
[----:B--2---:R-:W-:-:S05]  /*2e0c0*/  IMAD.WIDE R36, R0, 0x4, R36 ;  /* 0x0000000400247825 */ /* 0x004fca00078e0224 */
[----:B------:R2:W-:Y:S01]  /*2e0d0*/  LDGSTS.E [R32+-0x44600], [R36.64], !P3 ;  /* 0xbba0000024207fae */ /* 0x0005e2000d921848 */
[----:B----4-:R-:W-:-:S03]  /*2e0e0*/  IMAD.WIDE R38, R0, 0x4, R246 ;  /* 0x0000000400267825 */ /* 0x010fc600078e02f6 */
[----:B------:R-:W4:Y:S04]  /*2e0f0*/  LDL.LU.64 R246, [R1+0x5a0] ;  /* 0x0005a00001f67983 */ /* 0x000f280000300a00 */
[----:B------:R3:W-:Y:S04]  /*2e100*/  STL.64 [R1+0x1620], R82 ;  /* 0x0016205201007387 */ /* 0x0007e80000100a00 */
[----:B------:R1:W-:Y:S04]  /*2e110*/  STL.64 [R1+0x348], R38 ;  /* 0x0003482601007387 */ /* 0x0003e80000100a00 */
[----:B------:R2:W-:Y:S04]  /*2e120*/  STL.64 [R1+0x1628], R36 ;  /* 0x0016282401007387 */ /* 0x0005e80000100a00 */
[----:B------:R1:W-:Y:S01]  /*2e130*/  LDGSTS.E [R3+-0x43e00], [R38.64], !P1 ;  /* 0xbc20000026037fae */ /* 0x0003e2000c921848 */
[----:B---3--:R-:W-:-:S03]  /*2e140*/  IMAD.WIDE R82, R0, 0x4, R92 ;  /* 0x0000000400527825 */ /* 0x008fc600078e025c */
[----:B-1----:R-:W3:Y:S04]  /*2e150*/  LDL.LU.64 R38, [R1+0x5d0] ;  /* 0x0005d00001267983 */ /* 0x002ee80000300a00 */
[----:B------:R-:W3:Y:S01]  /*2e160*/  LDL.LU.64 R92, [R1+0x5f8] ;  /* 0x0005f800015c7983 */ /* 0x000ee20000300a00 */
[----:B------:R-:W-:-:S04]  /*2e170*/  IADD3 R34, R103, -0x1e6, RZ ;  /* 0xfffffe1a67227810 */ /* 0x000fc80007ffe0ff */
[----:B------:R-:W-:Y:S01]  /*2e180*/  ISETP.GE.U32.AND P4, PT, R34, 0x7ffffd9b, PT ;  /* 0x7ffffd9b2200780c */ /* 0x000fe20003f86070 */
[----:B--2---:R-:W-:Y:S01]  /*2e190*/  IMAD.WIDE R36, R0, 0x4, R90 ;  /* 0x0000000400247825 */ /* 0x004fe200078e025a */
[C---:B------:R-:W-:Y:S01]  /*2e1a0*/  IADD3 R34, R103.reuse, -0x1ee, RZ ;  /* 0xfffffe1267227810 */ /* 0x040fe20007ffe0ff */
[----:B------:R1:W-:Y:S01]  /*2e1b0*/  STL.64 [R1+0x388], R82 ;  /* 0x0003885201007387 */ /* 0x0003e20000100a00 */
[C---:B------:R-:W-:Y:S02]  /*2e1c0*/  IADD3 R35, R103.reuse, -0x1f6, RZ ;  /* 0xfffffe0a67237810 */ /* 0x040fe40007ffe0ff */
[----:B------:R-:W-:Y:S01]  /*2e1d0*/  IADD3 R33, R103, -0x1fe, RZ ;  /* 0xfffffe0267217810 */ /* 0x000fe20007ffe0ff */
[----:B------:R4:W-:Y:S01]  /*2e1e0*/  STL.64 [R1+0x3a0], R36 ;  /* 0x0003a02401007387 */ /* 0x0009e20000100a00 */
[----:B------:R-:W-:-:S03]  /*2e1f0*/  ISETP.GE.U32.AND P2, PT, R34, 0x7ffffd93, PT ;  /* 0x7ffffd932200780c */ /* 0x000fc60003f46070 */
[----:B------:R-:W3:Y:S01]  /*2e200*/  LDL.LU.64 R90, [R1+0x608] ;  /* 0x00060800015a7983 */ /* 0x000ee20000300a00 */
[----:B------:R-:W-:-:S03]  /*2e210*/  ISETP.GE.U32.AND P5, PT, R35, 0x7ffffd8b, PT ;  /* 0x7ffffd8b2300780c */ /* 0x000fc60003fa6070 */
[----:B------:R1:W-:Y:S01]  /*2e220*/  LDGSTS.E [R32+-0x43600], [R82.64], !P4 ;  /* 0xbca0000052207fae */ /* 0x0003e2000e121848 */
[----:B------:R-:W-:Y:S02]  /*2e230*/  ISETP.GE.U32.AND P1, PT, R33, 0x7ffffd83, PT ;  /* 0x7ffffd832100780c */ /* 0x000fe40003f26070 */
[C---:B------:R-:W-:Y:S01]  /*2e240*/  IADD3 R33, R103.reuse, -0x187, RZ ;  /* 0xfffffe7967217810 */ /* 0x040fe20007ffe0ff */
[----:B------:R4:W-:Y:S01]  /*2e250*/  LDGSTS.E [R3+-0x42e00], [R36.64], !P6 ;  /* 0xbd20000024037fae */ /* 0x0009e2000f121848 */
[----:B------:R-:W-:Y:S02]  /*2e260*/  IADD3 R34, R103, -0x1fa, RZ ;  /* 0xfffffe0667227810 */ /* 0x000fe40007ffe0ff */
[----:B------:R-:W-:Y:S02]  /*2e270*/  ISETP.GE.U32.AND P6, PT, R33, 0x7ffffdfa, PT ;  /* 0x7ffffdfa2100780c */ /* 0x000fe40003fc6070 */
[----:B------:R-:W-:Y:S01]  /*2e280*/  ISETP.GE.U32.AND P3, PT, R34, 0x7ffffd87, PT ;  /* 0x7ffffd872200780c */ /* 0x000fe20003f66070 */
[----:B------:R-:W-:-:S02]  /*2e290*/  IMAD.WIDE R88, R0, 0x4, R80 ;  /* 0x0000000400587825 */ /* 0x000fc400078e0250 */
[----:B------:R-:W3:Y:S02]  /*2e2a0*/  LDL.LU.64 R80, [R1+0x628] ;  /* 0x0006280001507983 */ /* 0x000ee40000300a00 */
[----:B-1----:R-:W-:Y:S02]  /*2e2b0*/  IMAD.WIDE R82, R0, 0x4, R96 ;  /* 0x0000000400527825 */ /* 0x002fe400078e0260 */
[----:B------:R-:W-:Y:S01]  /*2e2c0*/  STL.64 [R1+0x3c0], R88 ;  /* 0x0003c05801007387 */ /* 0x000fe20000100a00 */
[----:B------:R-:W-:-:S03]  /*2e2d0*/  IADD3 R33, R87, 0x100000, RZ ;  /* 0x0010000057217810 */ /* 0x000fc60007ffe0ff */
[----:B------:R-:W-:Y:S04]  /*2e2e0*/  STL.64 [R1+0x3e0], R82 ;  /* 0x0003e05201007387 */ /* 0x000fe80000100a00 */
[----:B------:R-:W3:Y:S04]  /*2e2f0*/  LDL.LU.64 R96, [R1+0x638] ;  /* 0x0006380001607983 */ /* 0x000ee80000300a00 */
[----:B------:R1:W-:Y:S04]  /*2e300*/  LDGSTS.E [R33+-0x42600], [R88.64], !P2 ;  /* 0xbda0000058217fae */ /* 0x0003e8000d121848 */
[----:B------:R3:W-:Y:S01]  /*2e310*/  LDGSTS.E [R32+-0x41e00], [R82.64], !P0 ;  /* 0xbe20000052207fae */ /* 0x0007e2000c121848 */
[----:B----4-:R-:W-:-:S05]  /*2e320*/  IMAD.WIDE R36, R0, 0x4, R246 ;  /* 0x0000000400247825 */ /* 0x010fca00078e02f6 */
[----:B------:R4:W-:Y:S04]  /*2e330*/  STL.64 [R1+0x400], R36 ;  /* 0x0004002401007387 */ /* 0x0009e80000100a00 */
[----:B------:R-:W2:Y:S04]  /*2e340*/  LDL.LU.64 R246, [R1+0x658] ;  /* 0x0006580001f67983 */ /* 0x000ea80000300a00 */
[----:B------:R4:W-:Y:S04]  /*2e350*/  LDGSTS.E [R3+-0x41600], [R36.64], !P5 ;  /* 0xbea0000024037fae */ /* 0x0009e8000e921848 */
[----:B------:R-:W2:Y:S01]  /*2e360*/  LDL.LU.64 R86, [R1+0x678] ;  /* 0x0006780001567983 */ /* 0x000ea20000300a00 */
[----:B---3--:R-:W-:-:S04]  /*2e370*/  IMAD.WIDE R38, R0, 0x4, R38 ;  /* 0x0000000400267825 */ /* 0x008fc800078e0226 */
[----:B----4-:R-:W-:Y:S01]  /*2e380*/  IMAD.WIDE R36, R0, 0x4, R92 ;  /* 0x0000000400247825 */ /* 0x010fe200078e025c */
[----:B------:R3:W-:Y:S04]  /*2e390*/  STL.64 [R1+0x420], R38 ;  /* 0x0004202601007387 */ /* 0x0007e80000100a00 */
[----:B------:R3:W-:Y:S04]  /*2e3a0*/  LDGSTS.E [R32+-0x40e00], [R38.64], !P3 ;  /* 0xbf20000026207fae */ /* 0x0007e8000d921848 */
[----:B------:R4:W-:Y:S01]  /*2e3b0*/  STL.64 [R1+0x440], R36 ;  /* 0x0004402401007387 */ /* 0x0009e20000100a00 */
[----:B------:R-:W-:-:S02]  /*2e3c0*/  IADD3 R34, R103, -0x183, RZ ;  /* 0xfffffe7d67227810 */ /* 0x000fc40007ffe0ff */
[C---:B-1----:R-:W-:Y:S01]  /*2e3d0*/  IADD3 R33, R103.reuse, -0x193, RZ ;  /* 0xfffffe6d67217810 */ /* 0x042fe20007ffe0ff */
[----:B------:R1:W-:Y:S04]  /*2e3e0*/  LDGSTS.E [R3+-0x40600], [R36.64], !P1 ;  /* 0xbfa0000024037fae */ /* 0x0003e8000c921848 */
[----:B---3--:R-:W3:Y:S01]  /*2e3f0*/  LDL.LU.64 R38, [R1+0xc08] ;  /* 0x000c080001267983 */ /* 0x008ee20000300a00 */
[----:B------:R-:W-:Y:S02]  /*2e400*/  ISETP.GE.U32.AND P4, PT, R34, 0x7ffffdfe, PT ;  /* 0x7ffffdfe2200780c */ /* 0x000fe40003f86070 */
[----:B------:R-:W-:Y:S01]  /*2e410*/  IADD3 R35, R103, -0x18b, RZ ;  /* 0xfffffe7567237810 */ /* 0x000fe20007ffe0ff */
[----:B------:R-:W-:Y:S01]  /*2e420*/  IMAD.WIDE R82, R0, 0x4, R90 ;  /* 0x0000000400527825 */ /* 0x000fe200078e025a */
[----:B------:R-:W-:Y:S01]  /*2e430*/  ISETP.GE.U32.AND P5, PT, R33, 0x7ffffdee, PT ;  /* 0x7ffffdee2100780c */ /* 0x000fe20003fa6070 */
[----:B------:R-:W3:Y:S01]  /*2e440*/  LDL.LU.64 R92, [R1+0xc10] ;  /* 0x000c1000015c7983 */ /* 0x000ee20000300a00 */
[----:B------:R-:W-:-:S02]  /*2e450*/  IADD3 R33, R103, -0x19b, RZ ;  /* 0xfffffe6567217810 */ /* 0x000fc40007ffe0ff */
[----:B------:R-:W-:Y:S01]  /*2e460*/  ISETP.GE.U32.AND P2, PT, R35, 0x7ffffdf6, PT ;  /* 0x7ffffdf62300780c */ /* 0x000fe20003f46070 */
[----:B------:R-:W-:Y:S01]  /*2e470*/  STL.64 [R1+0x318], R82 ;  /* 0x0003185201007387 */ /* 0x000fe20000100a00 */
[----:B------:R-:W-:Y:S02]  /*2e480*/  ISETP.GE.U32.AND P1, PT, R33, 0x7ffffde6, PT ;  /* 0x7ffffde62100780c */ /* 0x000fe40003f26070 */
[C---:B------:R-:W-:Y:S01]  /*2e490*/  IADD3 R33, R85.reuse, 0x100000, RZ ;  /* 0x0010000055217810 */ /* 0x040fe20007ffe0ff */
[----:B------:R-:W3:Y:S01]  /*2e4a0*/  LDL.LU.64 R90, [R1+0xc18] ;  /* 0x000c1800015a7983 */ /* 0x000ee20000300a00 */
[C---:B------:R-:W-:Y:S02]  /*2e4b0*/  IADD3 R32, R85.reuse, 0x100000, RZ ;  /* 0x0010000055207810 */ /* 0x040fe40007ffe0ff */
[----:B-1----:R-:W-:Y:S01]  /*2e4c0*/  IADD3 R3, R85, 0x100000, RZ ;  /* 0x0010000055037810 */ /* 0x002fe20007ffe0ff */
[----:B------:R2:W-:Y:S01]  /*2e4d0*/  LDGSTS.E [R33+-0x4fc00], [R82.64], !P4 ;  /* 0xb040000052217fae */ /* 0x0005e2000e121848 */
[----:B------:R-:W-:-:S05]  /*2e4e0*/  IMAD.WIDE R80, R0, 0x4, R80 ;  /* 0x0000000400507825 */ /* 0x000fca00078e0250 */
[----:B------:R1:W-:Y:S04]  /*2e4f0*/  STL.64 [R1+0x2f8], R80 ;  /* 0x0002f85001007387 */ /* 0x0003e80000100a00 */
[----:B------:R1:W-:Y:S01]  /*2e500*/  LDGSTS.E [R32+-0x4f400], [R80.64], !P6 ;  /* 0xb0c0000050207fae */ /* 0x0003e2000f121848 */
[----:B----4-:R-:W-:-:S05]  /*2e510*/  IMAD.WIDE R36, R0, 0x4, R96 ;  /* 0x0000000400247825 */ /* 0x010fca00078e0260 */
[----:B------:R4:W-:Y:S04]  /*2e520*/  STL.64 [R1+0x2d8], R36 ;  /* 0x0002d82401007387 */ /* 0x0009e80000100a00 */
[----:B-1----:R-:W3:Y:S04]  /*2e530*/  LDL.LU.64 R80, [R1+0xc20] ;  /* 0x000c200001507983 */ /* 0x002ee80000300a00 */
[----:B------:R4:W-:Y:S01]  /*2e540*/  LDGSTS.E [R3+-0x4ec00], [R36.64], !P2 ;  /* 0xb140000024037fae */ /* 0x0009e2000d121848 */
[----:B--2---:R-:W-:-:S03]  /*2e550*/  IMAD.WIDE R82, R0, 0x4, R246 ;  /* 0x0000000400527825 */ /* 0x004fc600078e02f6 */
[----:B------:R-:W2:Y:S01]  /*2e560*/  LDL.LU.64 R246, [R1+0xc28] ;  /* 0x000c280001f67983 */ /* 0x000ea20000300a00 */
[----:B----4-:R-:W-:-:S03]  /*2e570*/  IMAD.WIDE R36, R0, 0x4, R86 ;  /* 0x0000000400247825 */ /* 0x010fc600078e0256 */
[----:B------:R1:W-:Y:S04]  /*2e580*/  STL.64 [R1+0x2b8], R82 ;  /* 0x0002b85201007387 */ /* 0x0003e80000100a00 */
[----:B------:R4:W-:Y:S04]  /*2e590*/  STL.64 [R1+0x298], R36 ;  /* 0x0002982401007387 */ /* 0x0009e80000100a00 */
[----:B------:R-:W2:Y:S01]  /*2e5a0*/  LDL.LU.64 R96, [R1+0xc30] ;  /* 0x000c300001607983 */ /* 0x000ea20000300a00 */
[----:B---3--:R-:W-:-:S03]  /*2e5b0*/  IMAD.WIDE R86, R0, 0x4, R38 ;  /* 0x0000000400567825 */ /* 0x008fc600078e0226 */
[----:B------:R-:W3:Y:S01]  /*2e5c0*/  LDL.LU.64 R38, [R1+0xc00] ;  /* 0x000c000001267983 */ /* 0x000ee20000300a00 */
[----:B------:R-:W-:-:S04]  /*2e5d0*/  IADD3 R34, R103, -0x18f, RZ ;  /* 0xfffffe7167227810 */ /* 0x000fc80007ffe0ff */
[----:B------:R-:W-:Y:S02]  /*2e5e0*/  ISETP.GE.U32.AND P0, PT, R34, 0x7ffffdf2, PT ;  /* 0x7ffffdf22200780c */ /* 0x000fe40003f06070 */
[C---:B------:R-:W-:Y:S02]  /*2e5f0*/  IADD3 R34, R103.reuse, -0x197, RZ ;  /* 0xfffffe6967227810 */ /* 0x040fe40007ffe0ff */
[C---:B------:R-:W-:Y:S02]  /*2e600*/  IADD3 R35, R103.reuse, -0x19f, RZ ;  /* 0xfffffe6167237810 */ /* 0x040fe40007ffe0ff */
[----:B------:R-:W-:Y:S02]  /*2e610*/  IADD3 R33, R103, -0x1a7, RZ ;  /* 0xfffffe5967217810 */ /* 0x000fe40007ffe0ff */
[----:B------:R-:W-:Y:S02]  /*2e620*/  ISETP.GE.U32.AND P3, PT, R34, 0x7ffffdea, PT ;  /* 0x7ffffdea2200780c */ /* 0x000fe40003f66070 */
[----:B------:R-:W-:-:S02]  /*2e630*/  ISETP.GE.U32.AND P4, PT, R35, 0x7ffffde2, PT ;  /* 0x7ffffde22300780c */ /* 0x000fc40003f86070 */
[----:B------:R-:W-:Y:S01]  /*2e640*/  ISETP.GE.U32.AND P2, PT, R33, 0x7ffffdda, PT ;  /* 0x7ffffdda2100780c */ /* 0x000fe20003f46070 */
[----:B------:R1:W-:Y:S01]  /*2e650*/  LDGSTS.E [R32+-0x4e400], [R82.64], !P0 ;  /* 0xb1c0000052207fae */ /* 0x0003e2000c121848 */
[C---:B------:R-:W-:Y:S02]  /*2e660*/  IADD3 R33, R103.reuse, -0x1af, RZ ;  /* 0xfffffe5167217810 */ /* 0x040fe40007ffe0ff */
[----:B------:R-:W-:Y:S01]  /*2e670*/  IADD3 R34, R103, -0x1a3, RZ ;  /* 0xfffffe5d67227810 */ /* 0x000fe20007ffe0ff */
[----:B------:R4:W-:Y:S01]  /*2e680*/  LDGSTS.E [R3+-0x4dc00], [R36.64], !P5 ;  /* 0xb240000024037fae */ /* 0x0009e2000e921848 */
[----:B------:R-:W-:Y:S02]  /*2e690*/  ISETP.GE.U32.AND P5, PT, R33, 0x7ffffdd2, PT ;  /* 0x7ffffdd22100780c */ /* 0x000fe40003fa6070 */
[----:B------:R-:W-:Y:S01]  /*2e6a0*/  ISETP.GE.U32.AND P6, PT, R34, 0x7ffffdde, PT ;  /* 0x7ffffdde2200780c */ /* 0x000fe20003fc6070 */
[----:B------:R4:W-:Y:S01]  /*2e6b0*/  STL.64 [R1+0x278], R86 ;  /* 0x0002785601007387 */ /* 0x0009e20000100a00 */
[----:B------:R-:W-:Y:S01]  /*2e6c0*/  IADD3 R33, R85, 0x100000, RZ ;  /* 0x0010000055217810 */ /* 0x000fe20007ffe0ff */
[----:B-1----:R-:W-:-:S02]  /*2e6d0*/  IMAD.WIDE R82, R0, 0x4, R92 ;  /* 0x0000000400527825 */ /* 0x002fc400078e025c */
[----:B------:R-:W3:Y:S02]  /*2e6e0*/  LDL.LU.64 R92, [R1+0xbf8] ;  /* 0x000bf800015c7983 */ /* 0x000ee40000300a00 */
[C---:B----4-:R-:W-:Y:S02]  /*2e6f0*/  IMAD.WIDE R36, R0.reuse, 0x4, R90 ;  /* 0x0000000400247825 */ /* 0x050fe400078e025a */
[----:B------:R-:W-:Y:S04]  /*2e700*/  STL.64 [R1+0x258], R82 ;  /* 0x0002585201007387 */ /* 0x000fe80000100a00 */
[----:B------:R1:W-:Y:S01]  /*2e710*/  LDGSTS.E [R33+-0x4d400], [R86.64], !P3 ;  /* 0xb2c0000056217fae */ /* 0x0003e2000d921848 */
[----:B------:R-:W-:-:S03]  /*2e720*/  IMAD.WIDE R80, R0, 0x4, R80 ;  /* 0x0000000400507825 */ /* 0x000fc600078e0250 */
[----:B------:R2:W-:Y:S04]  /*2e730*/  STL.64 [R1+0x238], R36 ;  /* 0x0002382401007387 */ /* 0x0005e80000100a00 */
[----:B------:R3:W-:Y:S04]  /*2e740*/  LDGSTS.E [R32+-0x4cc00], [R82.64], !P1 ;  /* 0xb340000052207fae */ /* 0x0007e8000c921848 */
[----:B------:R2:W-:Y:S04]  /*2e750*/  LDGSTS.E [R3+-0x4c400], [R36.64], !P4 ;  /* 0xb3c0000024037fae */ /* 0x0005e8000e121848 */
[----:B------:R-:W2:Y:S04]  /*2e760*/  LDL.LU.64 R90, [R1+0xbf0] ;  /* 0x000bf000015a7983 */ /* 0x000ea80000300a00 */
[----:B-1----:R-:W2:Y:S04]  /*2e770*/  LDL.LU.64 R86, [R1+0xbe8] ;  /* 0x000be80001567983 */ /* 0x002ea80000300a00 */
[----:B------:R1:W-:Y:S04]  /*2e780*/  STL.64 [R1+0x1d8], R80 ;  /* 0x0001d85001007387 */ /* 0x0003e80000100a00 */
[----:B------:R1:W-:Y:S01]  /*2e790*/  LDGSTS.E [R32+-0x4bc00], [R80.64], !P6 ;  /* 0xb440000050207fae */ /* 0x0003e2000f121848 */
[----:B--2---:R-:W-:-:S05]  /*2e7a0*/  IMAD.WIDE R36, R0, 0x4, R246 ;  /* 0x0000000400247825 */ /* 0x004fca00078e02f6 */
[----:B------:R2:W-:Y:S04]  /*2e7b0*/  STL.64 [R1+0x1b8], R36 ;  /* 0x0001b82401007387 */ /* 0x0005e80000100a00 */
[----:B-1----:R-:W4:Y:S04]  /*2e7c0*/  LDL.LU.64 R80, [R1+0xbe0] ;  /* 0x000be00001507983 */ /* 0x002f280000300a00 */
[----:B------:R-:W4:Y:S01]  /*2e7d0*/  LDL.LU.64 R246, [R1+0xbd8] ;  /* 0x000bd80001f67983 */ /* 0x000f220000300a00 */
[C---:B------:R-:W-:Y:S02]  /*2e7e0*/  IADD3 R34, R103.reuse, -0x1ab, RZ ;  /* 0xfffffe5567227810 */ /* 0x040fe40007ffe0ff */
[----:B------:R-:W-:Y:S01]  /*2e7f0*/  IADD3 R35, R103, -0x1b3, RZ ;  /* 0xfffffe4d67237810 */ /* 0x000fe20007ffe0ff */
[----:B------:R2:W-:Y:S01]  /*2e800*/  LDGSTS.E [R3+-0x4b400], [R36.64], !P2 ;  /* 0xb4c0000024037fae */ /* 0x0005e2000d121848 */
[----:B---3--:R-:W-:-:S03]  /*2e810*/  IMAD.WIDE R82, R0, 0x4, R38 ;  /* 0x0000000400527825 */ /* 0x008fc600078e0226 */
[----:B------:R-:W3:Y:S01]  /*2e820*/  LDL.LU.64 R38, [R1+0xbd0] ;  /* 0x000bd00001267983 */ /* 0x000ee20000300a00 */
[----:B------:R-:W-:Y:S02]  /*2e830*/  IADD3 R33, R103, -0x1bb, RZ ;  /* 0xfffffe4567217810 */ /* 0x000fe40007ffe0ff */
[----:B------:R-:W-:Y:S02]  /*2e840*/  ISETP.GE.U32.AND P0, PT, R34, 0x7ffffdd6, PT ;  /* 0x7ffffdd62200780c */ /* 0x000fe40003f06070 */
[----:B------:R-:W-:Y:S02]  /*2e850*/  ISETP.GE.U32.AND P3, PT, R35, 0x7ffffdce, PT ;  /* 0x7ffffdce2300780c */ /* 0x000fe40003f66070 */
[----:B------:R-:W-:Y:S02]  /*2e860*/  ISETP.GE.U32.AND P4, PT, R33, 0x7ffffdc6, PT ;  /* 0x7ffffdc62100780c */ /* 0x000fe40003f86070 */
[C---:B------:R-:W-:Y:S02]  /*2e870*/  IADD3 R34, R103.reuse, -0x1b7, RZ ;  /* 0xfffffe4967227810 */ /* 0x040fe40007ffe0ff */
[----:B------:R-:W-:Y:S01]  /*2e880*/  IADD3 R33, R103, -0x1c3, RZ ;  /* 0xfffffe3d67217810 */ /* 0x000fe20007ffe0ff */
[----:B------:R-:W-:Y:S01]  /*2e890*/  IMAD.WIDE R88, R0, 0x4, R96 ;  /* 0x0000000400587825 */ /* 0x000fe200078e0260 */
[----:B------:R-:W-:-:S02]  /*2e8a0*/  ISETP.GE.U32.AND P1, PT, R34, 0x7ffffdca, PT ;  /* 0x7ffffdca2200780c */ /* 0x000fc40003f26070 */
[----:B------:R-:W-:Y:S02]  /*2e8b0*/  ISETP.GE.U32.AND P2, PT, R33, 0x7ffffdbe, PT ;  /* 0x7ffffdbe2100780c */ /* 0x000fe40003f46070 */
[----:B------:R-:W-:Y:S01]  /*2e8c0*/  IADD3 R33, R85, 0x100000, RZ ;  /* 0x0010000055217810 */ /* 0x000fe20007ffe0ff */
[----:B------:R-:W-:Y:S04]  /*2e8d0*/  STL.64 [R1+0x198], R88 ;  /* 0x0001985801007387 */ /* 0x000fe80000100a00 */
[----:B------:R1:W-:Y:S04]  /*2e8e0*/  STL.64 [R1+0x178], R82 ;  /* 0x0001785201007387 */ /* 0x0003e80000100a00 */
[----:B------:R1:W-:Y:S01]  /*2e8f0*/  LDGSTS.E [R33+-0x4ac00], [R88.64], !P0 ;  /* 0xb540000058217fae */ /* 0x0003e2000c121848 */
[----:B--2---:R-:W-:-:S03]  /*2e900*/  IMAD.WIDE R36, R0, 0x4, R92 ;  /* 0x0000000400247825 */ /* 0x004fc600078e025c */
[----:B------:R1:W-:Y:S04]  /*2e910*/  LDGSTS.E [R32+-0x4a400], [R82.64], !P5 ;  /* 0xb5c0000052207fae */ /* 0x0003e8000e921848 */
[----:B------:R2:W-:Y:S04]  /*2e920*/  STL.64 [R1+0x158], R36 ;  /* 0x0001582401007387 */ /* 0x0005e80000100a00 */
[----:B------:R2:W-:Y:S04]  /*2e930*/  LDGSTS.E [R3+-0x49c00], [R36.64], !P3 ;  /* 0xb640000024037fae */ /* 0x0005e8000d921848 */
[----:B------:R-:W3:Y:S01]  /*2e940*/  LDL.LU.64 R92, [R1+0xbc8] ;  /* 0x000bc800015c7983 */ /* 0x000ee20000300a00 */
[----:B-1----:R-:W-:-:S03]  /*2e950*/  IMAD.WIDE R82, R0, 0x4, R90 ;  /* 0x0000000400527825 */ /* 0x002fc600078e025a */
[----:B------:R-:W3:Y:S01]  /*2e960*/  LDL.LU.64 R90, [R1+0xbc0] ;  /* 0x000bc000015a7983 */ /* 0x000ee20000300a00 */
[----:B--2---:R-:W-:-:S03]  /*2e970*/  IMAD.WIDE R36, R0, 0x4, R86 ;  /* 0x0000000400247825 */ /* 0x004fc600078e0256 */
[----:B------:R-:W-:Y:S04]  /*2e980*/  STL.64 [R1+0xa8], R82 ;  /* 0x0000a85201007387 */ /* 0x000fe80000100a00 */
[----:B------:R1:W-:Y:S04]  /*2e990*/  LDGSTS.E [R32+-0x49400], [R82.64], !P1 ;  /* 0xb6c0000052207fae */ /* 0x0003e8000c921848 */
[----:B------:R4:W-:Y:S04]  /*2e9a0*/  STL.64 [R1+0x68], R36 ;  /* 0x0000682401007387 */ /* 0x0009e80000100a00 */
[----:B------:R4:W-:Y:S04]  /*2e9b0*/  LDGSTS.E [R3+-0x48c00], [R36.64], !P4 ;  /* 0xb740000024037fae */ /* 0x0009e8000e121848 */
[----:B------:R-:W2:Y:S01]  /*2e9c0*/  LDL.LU.64 R86, [R1+0xbb8] ;  /* 0x000bb80001567983 */ /* 0x000ea20000300a00 */
[----:B----4-:R-:W-:-:S04]  /*2e9d0*/  IMAD.WIDE R36, R0, 0x4, R80 ;  /* 0x0000000400247825 */ /* 0x010fc800078e0250 */
[C---:B------:R-:W-:Y:S01]  /*2e9e0*/  IMAD.WIDE R246, R0.reuse, 0x4, R246 ;  /* 0x0000000400f67825 */ /* 0x040fe200078e02f6 */
[----:B------:R4:W-:Y:S04]  /*2e9f0*/  STL.64 [R1+0x8], R36 ;  /* 0x0000082401007387 */ /* 0x0009e80000100a00 */
[----:B------:R-:W4:Y:S01]  /*2ea00*/  LDL.LU.64 R80, [R1+0xbb0] ;  /* 0x000bb00001507983 */ /* 0x000f220000300a00 */
[----:B---3--:R-:W-:-:S03]  /*2ea10*/  IMAD.WIDE R234, R0, 0x4, R38 ;  /* 0x0000000400ea7825 */ /* 0x008fc600078e0226 */
[----:B------:R-:W3:Y:S04]  /*2ea20*/  LDL.LU.64 R38, [R1+0xba8] ;  /* 0x000ba80001267983 */ /* 0x000ee80000300a00 */
[----:B------:R-:W-:Y:S04]  /*2ea30*/  STL.64 [R1+0x1630], R246 ;  /* 0x001630f601007387 */ /* 0x000fe80000100a00 */
[----:B------:R-:W-:Y:S04]  /*2ea40*/  STL.64 [R1+0x1638], R234 ;  /* 0x001638ea01007387 */ /* 0x000fe80000100a00 */
[----:B------:R-:W3:Y:S04]  /*2ea50*/  LDL.LU.64 R242, [R1+0xba0] ;  /* 0x000ba00001f27983 */ /* 0x000ee80000300a00 */
[----:B------:R-:W3:Y:S01]  /*2ea60*/  LDL.LU.64 R232, [R1+0xb98] ;  /* 0x000b980001e87983 */ /* 0x000ee20000300a00 */
[----:B------:R-:W-:-:S02]  /*2ea70*/  IADD3 R34, R103, -0x1bf, RZ ;  /* 0xfffffe4167227810 */ /* 0x000fc40007ffe0ff */
[----:B------:R-:W-:Y:S02]  /*2ea80*/  IADD3 R33, R103, -0x1cf, RZ ;  /* 0xfffffe3167217810 */ /* 0x000fe40007ffe0ff */
[----:B------:R-:W-:Y:S02]  /*2ea90*/  ISETP.GE.U32.AND P6, PT, R34, 0x7ffffdc2, PT ;  /* 0x7ffffdc22200780c */ /* 0x000fe40003fc6070 */
[----:B------:R-:W-:Y:S02]  /*2eaa0*/  ISETP.GE.U32.AND P3, PT, R33, 0x7ffffdb2, PT ;  /* 0x7ffffdb22100780c */ /* 0x000fe40003f66070 */
[----:B------:R-:W-:-:S04]  /*2eab0*/  IADD3 R33, R103, -0x1d7, RZ ;  /* 0xfffffe2967217810 */ /* 0x000fc80007ffe0ff */
[----:B------:R-:W-:Y:S01]  /*2eac0*/  ISETP.GE.U32.AND P4, PT, R33, 0x7ffffdaa, PT ;  /* 0x7ffffdaa2100780c */ /* 0x000fe20003f86070 */
[----:B------:R-:W-:-:S05]  /*2ead0*/  IMAD.WIDE R106, R0, 0x4, R92 ;  /* 0x00000004006a7825 */ /* 0x000fca00078e025c */
[----:B------:R-:W-:Y:S01]  /*2eae0*/  STL.64 [R1+0x1640], R106 ;  /* 0x0016406a01007387 */ /* 0x000fe20000100a00 */
[----:B------:R-:W-:-:S05]  /*2eaf0*/  IMAD.WIDE R98, R0, 0x4, R90 ;  /* 0x0000000400627825 */ /* 0x000fca00078e025a */
[----:B------:R-:W-:Y:S04]  /*2eb00*/  STL.64 [R1+0x1648], R98 ;  /* 0x0016486201007387 */ /* 0x000fe80000100a00 */
[----:B------:R-:W3:Y:S04]  /*2eb10*/  LDL.LU.64 R244, [R1+0xb90] ;  /* 0x000b900001f47983 */ /* 0x000ee80000300a00 */
[----:B------:R-:W3:Y:S01]  /*2eb20*/  LDL.LU.64 R104, [R1+0xb88] ;  /* 0x000b880001687983 */ /* 0x000ee20000300a00 */
[----:B------:R-:W-:-:S03]  /*2eb30*/  IADD3 R33, R85, 0x100000, RZ ;  /* 0x0010000055217810 */ /* 0x000fc60007ffe0ff */
[----:B------:R-:W3:Y:S01]  /*2eb40*/  LDL.LU.64 R96, [R1+0xb80] ;  /* 0x000b800001607983 */ /* 0x000ee20000300a00 */
[----:B--2---:R-:W-:-:S03]  /*2eb50*/  IMAD.WIDE R92, R0, 0x4, R86 ;  /* 0x00000004005c7825 */ /* 0x004fc600078e0256 */
[----:B------:R-:W2:Y:S04]  /*2eb60*/  LDL.LU.64 R90, [R1+0xb78] ;  /* 0x000b7800015a7983 */ /* 0x000ea80000300a00 */
[----:B------:R-:W-:Y:S04]  /*2eb70*/  STL.64 [R1+0x1650], R92 ;  /* 0x0016505c01007387 */ /* 0x000fe80000100a00 */
[----:B------:R1:W-:Y:S01]  /*2eb80*/  LDGSTS.E [R33+-0x48400], [R36.64], !P6 ;  /* 0xb7c0000024217fae */ /* 0x0003e2000f121848 */
[C---:B------:R-:W-:Y:S02]  /*2eb90*/  IADD3 R35, R103.reuse, -0x1c7, RZ ;  /* 0xfffffe3967237810 */ /* 0x040fe40007ffe0ff */
[----:B------:R-:W-:Y:S01]  /*2eba0*/  IADD3 R34, R103, -0x1cb, RZ ;  /* 0xfffffe3567227810 */ /* 0x000fe20007ffe0ff */
[----:B------:R1:W-:Y:S01]  /*2ebb0*/  LDGSTS.E [R32+-0x47c00], [R246.64], !P2 ;  /* 0xb8400000f6207fae */ /* 0x0003e2000d121848 */
[----:B----4-:R-:W-:-:S05]  /*2ebc0*/  IMAD.WIDE R86, R0, 0x4, R80 ;  /* 0x0000000400567825 */ /* 0x010fca00078e0250 */
[----:B------:R-:W-:Y:S01]  /*2ebd0*/  STL.64 [R1+0x1658], R86 ;  /* 0x0016585601007387 */ /* 0x000fe20000100a00 */
[----:B---3--:R-:W-:-:S05]  /*2ebe0*/  IMAD.WIDE R80, R0, 0x4, R38 ;  /* 0x0000000400507825 */ /* 0x008fca00078e0226 */
[----:B------:R3:W-:Y:S01]  /*2ebf0*/  STL.64 [R1+0x1660], R80 ;  /* 0x0016605001007387 */ /* 0x0007e20000100a00 */
[----:B-1----:R-:W-:-:S03]  /*2ec00*/  IMAD.WIDE R36, R0, 0x4, R232 ;  /* 0x0000000400247825 */ /* 0x002fc600078e02e8 */
[----:B------:R-:W4:Y:S01]  /*2ec10*/  LDL.LU.64 R232, [R1+0xb70] ;  /* 0x000b700001e87983 */ /* 0x000f220000300a00 */
[----:B------:R-:W-:Y:S02]  /*2ec20*/  ISETP.GE.U32.AND P0, PT, R35, 0x7ffffdba, PT ;  /* 0x7ffffdba2300780c */ /* 0x000fe40003f06070 */
[----:B------:R-:W-:Y:S02]  /*2ec30*/  ISETP.GE.U32.AND P5, PT, R34, 0x7ffffdb6, PT ;  /* 0x7ffffdb62200780c */ /* 0x000fe40003fa6070 */
[C---:B------:R-:W-:Y:S02]  /*2ec40*/  IADD3 R34, R103.reuse, -0x1d3, RZ ;  /* 0xfffffe2d67227810 */ /* 0x040fe40007ffe0ff */
[C---:B------:R-:W-:Y:S02]  /*2ec50*/  IADD3 R33, R103.reuse, -0x1e3, RZ ;  /* 0xfffffe1d67217810 */ /* 0x040fe40007ffe0ff */
[----:B------:R-:W-:Y:S02]  /*2ec60*/  ISETP.GE.U32.AND P1, PT, R34, 0x7ffffdae, PT ;  /* 0x7ffffdae2200780c */ /* 0x000fe40003f26070 */
[----:B------:R-:W-:-:S02]  /*2ec70*/  IADD3 R34, R103, -0x1df, RZ ;  /* 0xfffffe2167227810 */ /* 0x000fc40007ffe0ff */
[----:B------:R-:W-:Y:S01]  /*2ec80*/  IADD3 R35, R103, -0x1db, RZ ;  /* 0xfffffe2567237810 */ /* 0x000fe20007ffe0ff */
[----:B------:R1:W-:Y:S01]  /*2ec90*/  LDGSTS.E [R3+-0x47400], [R234.64], !P0 ;  /* 0xb8c00000ea037fae */ /* 0x0003e2000c121848 */
[----:B------:R-:W-:Y:S02]  /*2eca0*/  ISETP.GE.U32.AND P0, PT, R33, 0x7ffffd9e, PT ;  /* 0x7ffffd9e2100780c */ /* 0x000fe40003f06070 */
[----:B------:R-:W-:Y:S01]  /*2ecb0*/  IADD3 R33, R103, -0x1eb, RZ ;  /* 0xfffffe1567217810 */ /* 0x000fe20007ffe0ff */
[----:B------:R1:W-:Y:S01]  /*2ecc0*/  LDGSTS.E [R32+-0x46c00], [R106.64], !P5 ;  /* 0xb94000006a207fae */ /* 0x0003e2000e921848 */
[----:B------:R-:W-:Y:S02]  /*2ecd0*/  ISETP.GE.U32.AND P2, PT, R34, 0x7ffffda2, PT ;  /* 0x7ffffda22200780c */ /* 0x000fe40003f46070 */
[----:B------:R-:W-:Y:S01]  /*2ece0*/  ISETP.GE.U32.AND P6, PT, R35, 0x7ffffda6, PT ;  /* 0x7ffffda62300780c */ /* 0x000fe20003fc6070 */
[----:B------:R1:W-:Y:S01]  /*2ecf0*/  LDGSTS.E [R3+-0x46400], [R98.64], !P3 ;  /* 0xb9c0000062037fae */ /* 0x0003e2000d921848 */
[----:B------:R-:W-:-:S02]  /*2ed00*/  IADD3 R34, R103, -0x1e7, RZ ;  /* 0xfffffe1967227810 */ /* 0x000fc40007ffe0ff */
[----:B------:R-:W-:Y:S02]  /*2ed10*/  ISETP.GE.U32.AND P3, PT, R33, 0x7ffffd96, PT ;  /* 0x7ffffd962100780c */ /* 0x000fe40003f66070 */
[----:B------:R-:W-:Y:S02]  /*2ed20*/  IADD3 R33, R85, 0x100000, RZ ;  /* 0x0010000055217810 */ /* 0x000fe40007ffe0ff */
[----:B------:R-:W-:Y:S02]  /*2ed30*/  ISETP.GE.U32.AND P5, PT, R34, 0x7ffffd9a, PT ;  /* 0x7ffffd9a2200780c */ /* 0x000fe40003fa6070 */
[C---:B------:R-:W-:Y:S01]  /*2ed40*/  IADD3 R35, R103.reuse, -0x1ef, RZ ;  /* 0xfffffe1167237810 */ /* 0x040fe20007ffe0ff */
[----:B------:R1:W-:Y:S01]  /*2ed50*/  LDGSTS.E [R33+-0x45c00], [R92.64], !P1 ;  /* 0xba4000005c217fae */ /* 0x0003e2000c921848 */
[----:B------:R-:W-:Y:S02]  /*2ed60*/  IADD3 R34, R103, -0x1f3, RZ ;  /* 0xfffffe0d67227810 */ /* 0x000fe40007ffe0ff */
[----:B------:R-:W-:Y:S01]  /*2ed70*/  ISETP.GE.U32.AND P1, PT, R35, 0x7ffffd92, PT ;  /* 0x7ffffd922300780c */ /* 0x000fe20003f26070 */
[----:B------:R2:W-:Y:S01]  /*2ed80*/  LDGSTS.E [R32+-0x45400], [R86.64], !P4 ;  /* 0xbac0000056207fae */ /* 0x0005e2000e121848 */
[----:B------:R-:W-:Y:S01]  /*2ed90*/  ISETP.GE.U32.AND P4, PT, R34, 0x7ffffd8e, PT ;  /* 0x7ffffd8e2200780c */ /* 0x000fe20003f86070 */
[----:B------:R-:W-:-:S02]  /*2eda0*/  IMAD.WIDE R34, R0, 0x4, R242 ;  /* 0x0000000400227825 */ /* 0x000fc400078e02f2 */
[----:B------:R3:W-:Y:S01]  /*2edb0*/  LDGSTS.E [R3+-0x44c00], [R80.64], !P6 ;  /* 0xbb40000050037fae */ /* 0x0007e2000f121848 */
[----:B-1----:R-:W-:-:S03]  /*2edc0*/  IADD3 R33, R103, -0x1f7, RZ ;  /* 0xfffffe0967217810 */ /* 0x002fc60007ffe0ff */
[----:B------:R1:W-:Y:S01]  /*2edd0*/  LDGSTS.E [R32+-0x44400], [R34.64], !P2 ;  /* 0xbbc0000022207fae */ /* 0x0003e2000d121848 */
[----:B------:R-:W-:-:S03]  /*2ede0*/  ISETP.GE.U32.AND P6, PT, R33, 0x7ffffd8a, PT ;  /* 0x7ffffd8a2100780c */ /* 0x000fc60003fc6070 */
[----:B------:R1:W-:Y:S01]  /*2edf0*/  STL.64 [R1+0x358], R36 ;  /* 0x0003582401007387 */ /* 0x0003e20000100a00 */
[----:B------:R-:W-:Y:S01]  /*2ee00*/  IADD3 R33, R103, -0x1ff, RZ ;  /* 0xfffffe0167217810 */ /* 0x000fe20007ffe0ff */
[----:B---3--:R-:W-:Y:S02]  /*2ee10*/  IMAD.WIDE R80, R0, 0x4, R244 ;  /* 0x0000000400507825 */ /* 0x008fe400078e02f4 */
[----:B------:R1:W-:Y:S01]  /*2ee20*/  LDGSTS.E [R3+-0x43c00], [R36.64], !P0 ;  /* 0xbc40000024037fae */ /* 0x0003e2000c121848 */
[----:B------:R-:W-:-:S03]  /*2ee30*/  ISETP.GE.U32.AND P0, PT, R33, 0x7ffffd82, PT ;  /* 0x7ffffd822100780c */ /* 0x000fc60003f06070 */
[----:B------:R3:W-:Y:S01]  /*2ee40*/  STL.64 [R1+0x1668], R34 ;  /* 0x0016682201007387 */ /* 0x0007e20000100a00 */
[----:B------:R-:W-:-:S03]  /*2ee50*/  IADD3 R33, R85, 0x100000, RZ ;  /* 0x0010000055217810 */ /* 0x000fc60007ffe0ff */
[----:B------:R-:W4:Y:S01]  /*2ee60*/  LDL.LU.64 R242, [R1+0xb68] ;  /* 0x000b680001f27983 */ /* 0x000f220000300a00 */
[----:B-1----:R-:W-:-:S03]  /*2ee70*/  IMAD.WIDE R36, R0, 0x4, R104 ;  /* 0x0000000400247825 */ /* 0x002fc600078e0268 */
[----:B------:R-:W-:Y:S01]  /*2ee80*/  STL.64 [R1+0x378], R80 ;  /* 0x0003785001007387 */ /* 0x000fe20000100a00 */
[----:B---3--:R-:W-:-:S03]  /*2ee90*/  IMAD.WIDE R34, R0, 0x4, R96 ;  /* 0x0000000400227825 */ /* 0x008fc600078e0260 */
[----:B------:R-:W3:Y:S04]  /*2eea0*/  LDL.LU.64 R244, [R1+0xb60] ;  /* 0x000b600001f47983 */ /* 0x000ee80000300a00 */
[----:B------:R2:W-:Y:S04]  /*2eeb0*/  STL.64 [R1+0x3b0], R36 ;  /* 0x0003b02401007387 */ /* 0x0005e80000100a00 */
[----:B------:R-:W3:Y:S04]  /*2eec0*/  LDL.LU.64 R104, [R1+0xc38] ;  /* 0x000c380001687983 */ /* 0x000ee80000300a00 */
[----:B------:R1:W-:Y:S04]  /*2eed0*/  LDGSTS.E [R33+-0x43400], [R80.64], !P5 ;  /* 0xbcc0000050217fae */ /* 0x0003e8000e921848 */
[----:B------:R2:W-:Y:S04]  /*2eee0*/  LDGSTS.E [R32+-0x42c00], [R36.64], !P3 ;  /* 0xbd40000024207fae */ /* 0x0005e8000d921848 */
[----:B------:R4:W-:Y:S04]  /*2eef0*/  STL.64 [R1+0x3d0], R34 ;  /* 0x0003d02201007387 */ /* 0x0009e80000100a00 */
[----:B------:R4:W-:Y:S01]  /*2ef00*/  LDGSTS.E [R3+-0x42400], [R34.64], !P1 ;  /* 0xbdc0000022037fae */ /* 0x0009e2000c921848 */
[----:B-1----:R-:W-:Y:S01]  /*2ef10*/  IADD3 R33, R103, -0x18c, RZ ;  /* 0xfffffe7467217810 */ /* 0x002fe20007ffe0ff */
[----:B--2---:R-:W-:-:S02]  /*2ef20*/  IMAD.WIDE R36, R0, 0x4, R90 ;  /* 0x0000000400247825 */ /* 0x004fc400078e025a */
[----:B------:R-:W2:Y:S01]  /*2ef30*/  LDL.LU.64 R96, [R1+0xc40] ;  /* 0x000c400001607983 */ /* 0x000ea20000300a00 */
[----:B------:R-:W-:-:S03]  /*2ef40*/  ISETP.GE.U32.AND P1, PT, R33, 0x7ffffdf5, PT ;  /* 0x7ffffdf52100780c */ /* 0x000fc60003f26070 */
[----:B------:R-:W2:Y:S01]  /*2ef50*/  LDL.LU.64 R90, [R1+0xb58] ;  /* 0x000b5800015a7983 */ /* 0x000ea20000300a00 */
[----:B------:R-:W-:-:S03]  /*2ef60*/  IADD3 R33, R103, -0x194, RZ ;  /* 0xfffffe6c67217810 */ /* 0x000fc60007ffe0ff */
[----:B------:R3:W-:Y:S01]  /*2ef70*/  STL.64 [R1+0x3f0], R36 ;  /* 0x0003f02401007387 */ /* 0x0007e20000100a00 */
[----:B------:R-:W-:-:S03]  /*2ef80*/  LOP3.LUT R95, R84, 0x60, RZ, 0x3c, !PT ;  /* 0x00000060545f7812 */ /* 0x000fc600078e3cff */
[----:B------:R3:W-:Y:S01]  /*2ef90*/  LDGSTS.E [R32+-0x41c00], [R36.64], !P4 ;  /* 0xbe40000024207fae */ /* 0x0007e2000e121848 */
[----:B----4-:R-:W-:-:S05]  /*2efa0*/  IMAD.WIDE R34, R0, 0x4, R232 ;  /* 0x0000000400227825 */ /* 0x010fca00078e02e8 */
[----:B------:R1:W-:Y:S04]  /*2efb0*/  STL.64 [R1+0x410], R34 ;  /* 0x0004102201007387 */ /* 0x0003e80000100a00 */
[----:B------:R-:W4:Y:S04]  /*2efc0*/  LDL.LU.64 R232, [R1+0xb50] ;  /* 0x000b500001e87983 */ /* 0x000f280000300a00 */
[----:B------:R1:W-:Y:S01]  /*2efd0*/  LDGSTS.E [R3+-0x41400], [R34.64], !P6 ;  /* 0xbec0000022037fae */ /* 0x0003e2000f121848 */
[----:B------:R-:W-:Y:S02]  /*2efe0*/  ISETP.GE.U32.AND P6, PT, R33, 0x7ffffded, PT ;  /* 0x7ffffded2100780c */ /* 0x000fe40003fc6070 */
[----:B------:R-:W-:-:S02]  /*2eff0*/  IADD3 R33, R85, 0x100000, RZ ;  /* 0x0010000055217810 */ /* 0x000fc40007ffe0ff */
[----:B------:R-:W4:Y:S01]  /*2f000*/  LDL.LU.64 R84, [R1+0xb48] ;  /* 0x000b480001547983 */ /* 0x000f220000300a00 */
[C---:B------:R-:W-:Y:S02]  /*2f010*/  IADD3 R38, R103.reuse, -0x1fb, RZ ;  /* 0xfffffe0567267810 */ /* 0x040fe40007ffe0ff */
[----:B------:R-:W-:Y:S02]  /*2f020*/  IADD3 R39, R103, -0x184, RZ ;  /* 0xfffffe7c67277810 */ /* 0x000fe40007ffe0ff */
[----:B------:R-:W-:Y:S02]  /*2f030*/  ISETP.GE.U32.AND P2, PT, R38, 0x7ffffd86, PT ;  /* 0x7ffffd862600780c */ /* 0x000fe40003f46070 */
[----:B------:R-:W-:Y:S02]  /*2f040*/  ISETP.GE.U32.AND P5, PT, R39, 0x7ffffdfd, PT ;  /* 0x7ffffdfd2700780c */ /* 0x000fe40003fa6070 */
[----:B------:R-:W-:Y:S02]  /*2f050*/  IADD3 R38, R103, -0x188, RZ ;  /* 0xfffffe7867267810 */ /* 0x000fe40007ffe0ff */
[----:B-1----:R-:W-:-:S02]  /*2f060*/  IADD3 R3, R95, 0x100000, RZ ;  /* 0x001000005f037810 */ /* 0x002fc40007ffe0ff */
[----:B------:R-:W-:Y:S01]  /*2f070*/  ISETP.GE.U32.AND P3, PT, R38, 0x7ffffdf9, PT ;  /* 0x7ffffdf92600780c */ /* 0x000fe20003f66070 */
[----:B------:R-:W-:-:S05]  /*2f080*/  IMAD.WIDE R80, R0, 0x4, R242 ;  /* 0x0000000400507825 */ /* 0x000fca00078e02f2 */
[----:B------:R-:W-:Y:S01]  /*2f090*/  STL.64 [R1+0x430], R80 ;  /* 0x0004305001007387 */ /* 0x000fe20000100a00 */
[----:B---3--:R-:W-:-:S03]  /*2f0a0*/  IMAD.WIDE R36, R0, 0x4, R244 ;  /* 0x0000000400247825 */ /* 0x008fc600078e02f4 */
[----:B------:R1:W-:Y:S04]  /*2f0b0*/  LDGSTS.E [R33+-0x40c00], [R80.64], !P2 ;  /* 0xbf40000050217fae */ /* 0x0003e8000d121848 */
[----:B------:R-:W3:Y:S01]  /*2f0c0*/  LDL.LU.64 R244, [R1+0xb40] ;  /* 0x000b400001f47983 */ /* 0x000ee20000300a00 */
[----:B------:R-:W-:-:S03]  /*2f0d0*/  IMAD.WIDE R34, R0, 0x4, R104 ;  /* 0x0000000400227825 */ /* 0x000fc600078e0268 */
[----:B------:R2:W-:Y:S04]  /*2f0e0*/  STL.64 [R1+0x450], R36 ;  /* 0x0004502401007387 */ /* 0x0005e80000100a00 */
[----:B------:R2:W-:Y:S04]  /*2f0f0*/  LDGSTS.E [R32+-0x40400], [R36.64], !P0 ;  /* 0xbfc0000024207fae */ /* 0x0005e8000c121848 */
[----:B------:R1:W-:Y:S04]  /*2f100*/  STL.64 [R1+0x310], R34 ;  /* 0x0003102201007387 */ /* 0x0003e80000100a00 */
[----:B------:R1:W-:Y:S04]  /*2f110*/  LDGSTS.E [R3+-0x4fa00], [R34.64], !P5 ;  /* 0xb060000022037fae */ /* 0x0003e8000e921848 */
[----:B------:R-:W3:Y:S01]  /*2f120*/  LDL.LU.64 R104, [R1+0xb38] ;  /* 0x000b380001687983 */ /* 0x000ee20000300a00 */
[----:B--2---:R-:W-:Y:S01]  /*2f130*/  IMAD.WIDE R36, R0, 0x4, R96 ;  /* 0x0000000400247825 */ /* 0x004fe200078e0260 */
[----:B------:R-:W-:-:S02]  /*2f140*/  IADD3 R32, R95, 0x100000, RZ ;  /* 0x001000005f207810 */ /* 0x000fc40007ffe0ff */
[----:B------:R-:W2:Y:S01]  /*2f150*/  LDL.LU.64 R96, [R1+0xb30] ;  /* 0x000b300001607983 */ /* 0x000ea20000300a00 */
[----:B-1----:R-:W-:-:S03]  /*2f160*/  IMAD.WIDE R34, R0, 0x4, R90 ;  /* 0x0000000400227825 */ /* 0x002fc600078e025a */
[----:B------:R1:W-:Y:S04]  /*2f170*/  STL.64 [R1+0x2f0], R36 ;  /* 0x0002f02401007387 */ /* 0x0003e80000100a00 */
[----:B------:R3:W-:Y:S04]  /*2f180*/  STL.64 [R1+0x2d0], R34 ;  /* 0x0002d02201007387 */ /* 0x0007e80000100a00 */
[----:B------:R-:W2:Y:S04]  /*2f190*/  LDL.LU.64 R90, [R1+0xb28] ;  /* 0x000b2800015a7983 */ /* 0x000ea80000300a00 */
[----:B------:R1:W-:Y:S01]  /*2f1a0*/  LDGSTS.E [R32+-0x4f200], [R36.64], !P3 ;  /* 0xb0e0000024207fae */ /* 0x0003e2000d921848 */
[----:B------:R-:W-:-:S02]  /*2f1b0*/  IADD3 R38, R103, -0x190, RZ ;  /* 0xfffffe7067267810 */ /* 0x000fc40007ffe0ff */
[----:B------:R-:W-:Y:S01]  /*2f1c0*/  IADD3 R33, R103, -0x1a0, RZ ;  /* 0xfffffe6067217810 */ /* 0x000fe20007ffe0ff */
[----:B------:R3:W-:Y:S01]  /*2f1d0*/  LDGSTS.E [R3+-0x4ea00], [R34.64], !P1 ;  /* 0xb160000022037fae */ /* 0x0007e2000c921848 */
[----:B----4-:R-:W-:-:S03]  /*2f1e0*/  IMAD.WIDE R80, R0, 0x4, R232 ;  /* 0x0000000400507825 */ /* 0x010fc600078e02e8 */
[----:B------:R-:W4:Y:S04]  /*2f1f0*/  LDL.LU.64 R232, [R1+0xb20] ;  /* 0x000b200001e87983 */ /* 0x000f280000300a00 */
[----:B------:R-:W-:Y:S01]  /*2f200*/  STL.64 [R1+0x2b0], R80 ;  /* 0x0002b05001007387 */ /* 0x000fe20000100a00 */
[----:B-1----:R-:W-:-:S03]  /*2f210*/  IMAD.WIDE R36, R0, 0x4, R84 ;  /* 0x0000000400247825 */ /* 0x002fc600078e0254 */
[----:B------:R-:W4:Y:S01]  /*2f220*/  LDL.LU.64 R84, [R1+0xb18] ;  /* 0x000b180001547983 */ /* 0x000f220000300a00 */
[----:B------:R-:W-:Y:S02]  /*2f230*/  IADD3 R39, R103, -0x198, RZ ;  /* 0xfffffe6867277810 */ /* 0x000fe40007ffe0ff */
[----:B------:R-:W-:Y:S02]  /*2f240*/  ISETP.GE.U32.AND P4, PT, R38, 0x7ffffdf1, PT ;  /* 0x7ffffdf12600780c */ /* 0x000fe40003f86070 */
[----:B------:R-:W-:Y:S02]  /*2f250*/  ISETP.GE.U32.AND P5, PT, R33, 0x7ffffde1, PT ;  /* 0x7ffffde12100780c */ /* 0x000fe40003fa6070 */
[----:B------:R-:W-:Y:S02]  /*2f260*/  IADD3 R38, R103, -0x19c, RZ ;  /* 0xfffffe6467267810 */ /* 0x000fe40007ffe0ff */
[----:B------:R-:W-:Y:S02]  /*2f270*/  ISETP.GE.U32.AND P2, PT, R39, 0x7ffffde9, PT ;  /* 0x7ffffde92700780c */ /* 0x000fe40003f46070 */
[----:B------:R-:W-:-:S02]  /*2f280*/  IADD3 R33, R103, -0x1a8, RZ ;  /* 0xfffffe5867217810 */ /* 0x000fc40007ffe0ff */
[----:B------:R-:W-:Y:S02]  /*2f290*/  ISETP.GE.U32.AND P0, PT, R38, 0x7ffffde5, PT ;  /* 0x7ffffde52600780c */ /* 0x000fe40003f06070 */
[----:B------:R-:W-:Y:S02]  /*2f2a0*/  ISETP.GE.U32.AND P1, PT, R33, 0x7ffffdd9, PT ;  /* 0x7ffffdd92100780c */ /* 0x000fe40003f26070 */
[----:B------:R-:W-:Y:S01]  /*2f2b0*/  IADD3 R33, R95, 0x100000, RZ ;  /* 0x001000005f217810 */ /* 0x000fe20007ffe0ff */
[----:B------:R1:W-:Y:S04]  /*2f2c0*/  STL.64 [R1+0x290], R36 ;  /* 0x0002902401007387 */ /* 0x0003e80000100a00 */
[----:B------:R1:W-:Y:S04]  /*2f2d0*/  LDGSTS.E [R33+-0x4e200], [R80.64], !P4 ;  /* 0xb1e0000050217fae */ /* 0x0003e8000e121848 */
[----:B------:R1:W-:Y:S01]  /*2f2e0*/  LDGSTS.E [R32+-0x4da00], [R36.64], !P6 ;  /* 0xb260000024207fae */ /* 0x0003e2000f121848 */
[----:B---3--:R-:W-:-:S05]  /*2f2f0*/  IMAD.WIDE R34, R0, 0x4, R244 ;  /* 0x0000000400227825 */ /* 0x008fca00078e02f4 */
[----:B------:R2:W-:Y:S04]  /*2f300*/  STL.64 [R1+0x270], R34 ;  /* 0x0002702201007387 */ /* 0x0005e80000100a00 */
[----:B------:R2:W-:Y:S04]  /*2f310*/  LDGSTS.E [R3+-0x4d200], [R34.64], !P2 ;  /* 0xb2e0000022037fae */ /* 0x0005e8000d121848 */
[----:B------:R-:W3:Y:S01]  /*2f320*/  LDL.LU.64 R242, [R1+0xb10] ;  /* 0x000b100001f27983 */ /* 0x000ee20000300a00 */
[----:B-1----:R-:W-:-:S03]  /*2f330*/  IMAD.WIDE R36, R0, 0x4, R104 ;  /* 0x0000000400247825 */ /* 0x002fc600078e0268 */
[----:B------:R-:W3:Y:S01]  /*2f340*/  LDL.LU.64 R104, [R1+0xb08] ;  /* 0x000b080001687983 */ /* 0x000ee20000300a00 */
[----:B--2---:R-:W-:-:S03]  /*2f350*/  IMAD.WIDE R34, R0, 0x4, R96 ;  /* 0x0000000400227825 */ /* 0x004fc600078e0260 */
[----:B------:R4:W-:Y:S04]  /*2f360*/  STL.64 [R1+0x250], R36 ;  /* 0x0002502401007387 */ /* 0x0009e80000100a00 */
[----:B------:R4:W-:Y:S04]  /*2f370*/  LDGSTS.E [R32+-0x4ca00], [R36.64], !P0 ;  /* 0xb360000024207fae */ /* 0x0009e8000c121848 */
[----:B------:R1:W-:Y:S01]  /*2f380*/  STL.64 [R1+0x230], R34 ;  /* 0x0002302201007387 */ /* 0x0003e20000100a00 */
[----:B------:R-:W-:-:S03]  /*2f390*/  IMAD.WIDE R80, R0, 0x4, R90 ;  /* 0x0000000400507825 */ /* 0x000fc600078e025a */
[----:B------:R-:W2:Y:S04]  /*2f3a0*/  LDL.LU.64 R96, [R1+0xb00] ;  /* 0x000b000001607983 */ /* 0x000ea80000300a00 */
[----:B------:R1:W-:Y:S04]  /*2f3b0*/  LDGSTS.E [R3+-0x4c200], [R34.64], !P5 ;  /* 0xb3e0000022037fae */ /* 0x0003e8000e921848 */
[----:B------:R-:W2:Y:S04]  /*2f3c0*/  LDL.LU.64 R90, [R1+0xaf8] ;  /* 0x000af800015a7983 */ /* 0x000ea80000300a00 */
[----:B------:R-:W-:Y:S01]  /*2f3d0*/  STL.64 [R1+0x1d0], R80 ;  /* 0x0001d05001007387 */ /* 0x000fe20000100a00 */
[----:B----4-:R-:W-:-:S05]  /*2f3e0*/  IMAD.WIDE R36, R0, 0x4, R232 ;  /* 0x0000000400247825 */ /* 0x010fca00078e02e8 */
[----:B------:R3:W-:Y:S01]  /*2f3f0*/  STL.64 [R1+0x1b0], R36 ;  /* 0x0001b02401007387 */ /* 0x0007e20000100a00 */
[----:B-1----:R-:W-:-:S03]  /*2f400*/  IMAD.WIDE R34, R0, 0x4, R84 ;  /* 0x0000000400227825 */ /* 0x002fc600078e0254 */
[----:B------:R-:W4:Y:S04]  /*2f410*/  LDL.LU.64 R244, [R1+0xaf0] ;  /* 0x000af00001f47983 */ /* 0x000f280000300a00 */
[----:B------:R1:W-:Y:S04]  /*2f420*/  STL.64 [R1+0x190], R34 ;  /* 0x0001902201007387 */ /* 0x0003e80000100a00 */
[----:B------:R-:W4:Y:S04]  /*2f430*/  LDL.LU.64 R232, [R1+0xae8] ;  /* 0x000ae80001e87983 */ /* 0x000f280000300a00 */
[----:B------:R-:W4:Y:S01]  /*2f440*/  LDL.LU.64 R84, [R1+0xae0] ;  /* 0x000ae00001547983 */ /* 0x000f220000300a00 */
[----:B------:R-:W-:-:S02]  /*2f450*/  IADD3 R38, R103, -0x1a4, RZ ;  /* 0xfffffe5c67267810 */ /* 0x000fc40007ffe0ff */
[C---:B------:R-:W-:Y:S02]  /*2f460*/  IADD3 R39, R103.reuse, -0x1ac, RZ ;  /* 0xfffffe5467277810 */ /* 0x040fe40007ffe0ff */
[----:B------:R-:W-:Y:S02]  /*2f470*/  IADD3 R33, R103, -0x1b4, RZ ;  /* 0xfffffe4c67217810 */ /* 0x000fe40007ffe0ff */
[----:B------:R-:W-:Y:S02]  /*2f480*/  ISETP.GE.U32.AND P3, PT, R38, 0x7ffffddd, PT ;  /* 0x7ffffddd2600780c */ /* 0x000fe40003f66070 */
[----:B------:R-:W-:Y:S02]  /*2f490*/  ISETP.GE.U32.AND P4, PT, R39, 0x7ffffdd5, PT ;  /* 0x7ffffdd52700780c */ /* 0x000fe40003f86070 */
[----:B------:R-:W-:Y:S02]  /*2f4a0*/  ISETP.GE.U32.AND P2, PT, R33, 0x7ffffdcd, PT ;  /* 0x7ffffdcd2100780c */ /* 0x000fe40003f46070 */
[----:B------:R-:W-:-:S02]  /*2f4b0*/  IADD3 R38, R103, -0x1b0, RZ ;  /* 0xfffffe5067267810 */ /* 0x000fc40007ffe0ff */
[----:B------:R-:W-:Y:S02]  /*2f4c0*/  IADD3 R33, R103, -0x1bc, RZ ;  /* 0xfffffe4467217810 */ /* 0x000fe40007ffe0ff */
[----:B------:R-:W-:Y:S02]  /*2f4d0*/  ISETP.GE.U32.AND P6, PT, R38, 0x7ffffdd1, PT ;  /* 0x7ffffdd12600780c */ /* 0x000fe40003fc6070 */
[----:B------:R-:W-:Y:S02]  /*2f4e0*/  ISETP.GE.U32.AND P5, PT, R33, 0x7ffffdc5, PT ;  /* 0x7ffffdc52100780c */ /* 0x000fe40003fa6070 */
[----:B------:R-:W-:-:S05]  /*2f4f0*/  IADD3 R33, R95, 0x100000, RZ ;  /* 0x001000005f217810 */ /* 0x000fca0007ffe0ff */
[----:B------:R2:W-:Y:S04]  /*2f500*/  LDGSTS.E [R33+-0x4ba00], [R80.64], !P3 ;  /* 0xb460000050217fae */ /* 0x0005e8000d921848 */
[----:B------:R3:W-:Y:S04]  /*2f510*/  LDGSTS.E [R32+-0x4b200], [R36.64], !P1 ;  /* 0xb4e0000024207fae */ /* 0x0007e8000c921848 */
[----:B------:R1:W-:Y:S01]  /*2f520*/  LDGSTS.E [R3+-0x4aa00], [R34.64], !P4 ;  /* 0xb560000022037fae */ /* 0x0003e2000e121848 */
[----:B---3--:R-:W-:-:S05]  /*2f530*/  IMAD.WIDE R36, R0, 0x4, R242 ;  /* 0x0000000400247825 */ /* 0x008fca00078e02f2 */
[----:B------:R3:W-:Y:S01]  /*2f540*/  STL.64 [R1+0x170], R36 ;  /* 0x0001702401007387 */ /* 0x0007e20000100a00 */
[----:B-1----:R-:W-:-:S03]  /*2f550*/  IMAD.WIDE R34, R0, 0x4, R104 ;  /* 0x0000000400227825 */ /* 0x002fc600078e0268 */
[----:B------:R3:W-:Y:S04]  /*2f560*/  LDGSTS.E [R32+-0x4a200], [R36.64], !P6 ;  /* 0xb5e0000024207fae */ /* 0x0007e8000f121848 */
[----:B------:R4:W-:Y:S04]  /*2f570*/  STL.64 [R1+0x150], R34 ;  /* 0x0001502201007387 */ /* 0x0009e80000100a00 */
[----:B------:R4:W-:Y:S04]  /*2f580*/  LDGSTS.E [R3+-0x49a00], [R34.64], !P2 ;  /* 0xb660000022037fae */ /* 0x0009e8000d121848 */
[----:B------:R-:W4:Y:S01]  /*2f590*/  LDL.LU.64 R104, [R1+0xad8] ;  /* 0x000ad80001687983 */ /* 0x000f220000300a00 */
[----:B--2---:R-:W-:-:S05]  /*2f5a0*/  IMAD.WIDE R80, R0, 0x4, R96 ;  /* 0x0000000400507825 */ /* 0x004fca00078e0260 */
[----:B------:R-:W-:Y:S01]  /*2f5b0*/  STL.64 [R1+0xa0], R80 ;  /* 0x0000a05001007387 */ /* 0x000fe20000100a00 */
[----:B---3--:R-:W-:-:S03]  /*2f5c0*/  IMAD.WIDE R36, R0, 0x4, R90 ;  /* 0x0000000400247825 */ /* 0x008fc600078e025a */
[----:B------:R-:W2:Y:S04]  /*2f5d0*/  LDL.LU.64 R96, [R1+0xad0] ;  /* 0x000ad00001607983 */ /* 0x000ea80000300a00 */
[----:B------:R-:W3:Y:S04]  /*2f5e0*/  LDL.LU.64 R90, [R1+0xac8] ;  /* 0x000ac800015a7983 */ /* 0x000ee80000300a00 */
[----:B------:R-:W-:Y:S01]  /*2f5f0*/  STL.64 [R1+0x60], R36 ;  /* 0x0000602401007387 */ /* 0x000fe20000100a00 */
[----:B----4-:R-:W-:-:S05]  /*2f600*/  IMAD.WIDE R34, R0, 0x4, R244 ;  /* 0x0000000400227825 */ /* 0x010fca00078e02f4 */
[----:B------:R1:W-:Y:S01]  /*2f610*/  STL.64 [R1], R34 ;  /* 0x0000002201007387 */ /* 0x0003e20000100a00 */
[----:B------:R-:W-:-:S04]  /*2f620*/  IMAD.WIDE R244, R0, 0x4, R232 ;  /* 0x0000000400f47825 */ /* 0x000fc800078e02e8 */
[----:B------:R-:W-:Y:S02]  /*2f630*/  IMAD.WIDE R232, R0, 0x4, R84 ;  /* 0x0000000400e87825 */ /* 0x000fe400078e0254 */
[----:B------:R-:W4:Y:S04]  /*2f640*/  LDL.LU.64 R84, [R1+0xac0] ;  /* 0x000ac00001547983 */ /* 0x000f280000300a00 */
[----:B------:R-:W4:Y:S04]  /*2f650*/  LDL.LU.64 R110, [R1+0xab8] ;  /* 0x000ab800016e7983 */ /* 0x000f280000300a00 */
[----:B------:R-:W4:Y:S01]  /*2f660*/  LDL.LU.64 R242, [R1+0xab0] ;  /* 0x000ab00001f27983 */ /* 0x000f220000300a00 */
[----:B------:R-:W-:-:S03]  /*2f670*/  IADD3 R38, R103, -0x1b8, RZ ;  /* 0xfffffe4867267810 */ /* 0x000fc60007ffe0ff */
[----:B------:R-:W-:Y:S04]  /*2f680*/  STL.64 [R1+0x1670], R244 ;  /* 0x001670f401007387 */ /* 0x000fe80000100a00 */
[----:B------:R-:W-:Y:S01]  /*2f690*/  STL.64 [R1+0x1678], R232 ;  /* 0x001678e801007387 */ /* 0x000fe20000100a00 */
[----:B------:R-:W-:-:S03]  /*2f6a0*/  IADD3 R33, R103, -0x1c8, RZ ;  /* 0xfffffe3867217810 */ /* 0x000fc60007ffe0ff */
[----:B------:R-:W4:Y:S01]  /*2f6b0*/  LDL.LU.64 R248, [R1+0xaa8] ;  /* 0x000aa80001f87983 */ /* 0x000f220000300a00 */
[----:B------:R-:W-:Y:S02]  /*2f6c0*/  ISETP.GE.U32.AND P0, PT, R38, 0x7ffffdc9, PT ;  /* 0x7ffffdc92600780c */ /* 0x000fe40003f06070 */
[----:B------:R-:W-:Y:S02]  /*2f6d0*/  IADD3 R39, R103, -0x1c0, RZ ;  /* 0xfffffe4067277810 */ /* 0x000fe40007ffe0ff */
[----:B------:R-:W-:Y:S02]  /*2f6e0*/  ISETP.GE.U32.AND P4, PT, R33, 0x7ffffdb9, PT ;  /* 0x7ffffdb92100780c */ /* 0x000fe40003f86070 */
[C---:B------:R-:W-:Y:S02]  /*2f6f0*/  IADD3 R33, R103.reuse, -0x1d0, RZ ;  /* 0xfffffe3067217810 */ /* 0x040fe40007ffe0ff */
[----:B------:R-:W-:Y:S02]  /*2f700*/  IADD3 R38, R103, -0x1c4, RZ ;  /* 0xfffffe3c67267810 */ /* 0x000fe40007ffe0ff */
[----:B------:R-:W-:-:S02]  /*2f710*/  ISETP.GE.U32.AND P3, PT, R39, 0x7ffffdc1, PT ;  /* 0x7ffffdc12700780c */ /* 0x000fc40003f66070 */
[----:B------:R-:W-:Y:S02]  /*2f720*/  ISETP.GE.U32.AND P2, PT, R33, 0x7ffffdb1, PT ;  /* 0x7ffffdb12100780c */ /* 0x000fe40003f46070 */
[----:B------:R-:W-:Y:S02]  /*2f730*/  ISETP.GE.U32.AND P1, PT, R38, 0x7ffffdbd, PT ;  /* 0x7ffffdbd2600780c */ /* 0x000fe40003f26070 */
[----:B------:R-:W-:Y:S02]  /*2f740*/  IADD3 R33, R95, 0x100000, RZ ;  /* 0x001000005f217810 */ /* 0x000fe40007ffe0ff */
[----:B------:R-:W-:-:S03]  /*2f750*/  IADD3 R38, R103, -0x1cc, RZ ;  /* 0xfffffe3467267810 */ /* 0x000fc60007ffe0ff */
[----:B------:R1:W-:Y:S01]  /*2f760*/  LDGSTS.E [R33+-0x49200], [R80.64], !P0 ;  /* 0xb6e0000050217fae */ /* 0x0003e2000c121848 */
[----:B------:R-:W-:Y:S02]  /*2f770*/  ISETP.GE.U32.AND P6, PT, R38, 0x7ffffdb5, PT ;  /* 0x7ffffdb52600780c */ /* 0x000fe40003fc6070 */
[C---:B------:R-:W-:Y:S01]  /*2f780*/  IADD3 R38, R103.reuse, -0x1d8, RZ ;  /* 0xfffffe2867267810 */ /* 0x040fe20007ffe0ff */
[----:B------:R2:W-:Y:S04]  /*2f790*/  LDGSTS.E [R32+-0x48a00], [R36.64], !P5 ;  /* 0xb760000024207fae */ /* 0x0005e8000e921848 */
[----:B------:R2:W-:Y:S01]  /*2f7a0*/  LDGSTS.E [R3+-0x48200], [R34.64], !P3 ;  /* 0xb7e0000022037fae */ /* 0x0005e2000d921848 */
[----:B-1----:R-:W-:-:S03]  /*2f7b0*/  IADD3 R33, R103, -0x1dc, RZ ;  /* 0xfffffe2467217810 */ /* 0x002fc60007ffe0ff */
[----:B------:R-:W1:Y:S01]  /*2f7c0*/  S2R R251, SR_TID.X ;  /* 0x0000000000fb7919 */ /* 0x000e620000002100 */
[----:B------:R-:W-:-:S03]  /*2f7d0*/  ISETP.GE.U32.AND P3, PT, R33, 0x7ffffda5, PT ;  /* 0x7ffffda52100780c */ /* 0x000fc60003f66070 */
[----:B------:R1:W-:Y:S01]  /*2f7e0*/  LDGSTS.E [R32+-0x47a00], [R244.64], !P1 ;  /* 0xb8600000f4207fae */ /* 0x0003e2000c921848 */
[C---:B------:R-:W-:Y:S02]  /*2f7f0*/  IADD3 R33, R103.reuse, -0x1e4, RZ ;  /* 0xfffffe1c67217810 */ /* 0x040fe40007ffe0ff */
[----:B------:R-:W-:Y:S01]  /*2f800*/  ISETP.GE.U32.AND P5, PT, R38, 0x7ffffda9, PT ;  /* 0x7ffffda92600780c */ /* 0x000fe20003fa6070 */
[----:B------:R1:W-:Y:S01]  /*2f810*/  LDGSTS.E [R3+-0x47200], [R232.64], !P4 ;  /* 0xb8e00000e8037fae */ /* 0x0003e2000e121848 */
[C---:B------:R-:W-:Y:S02]  /*2f820*/  IADD3 R39, R103.reuse, -0x1d4, RZ ;  /* 0xfffffe2c67277810 */ /* 0x040fe40007ffe0ff */
[----:B------:R-:W-:Y:S02]  /*2f830*/  IADD3 R38, R103, -0x1e0, RZ ;  /* 0xfffffe2067267810 */ /* 0x000fe40007ffe0ff */
[----:B------:R-:W-:Y:S02]  /*2f840*/  ISETP.GE.U32.AND P4, PT, R33, 0x7ffffd9d, PT ;  /* 0x7ffffd9d2100780c */ /* 0x000fe40003f86070 */
[----:B------:R-:W-:-:S02]  /*2f850*/  IADD3 R33, R95, 0x100000, RZ ;  /* 0x001000005f217810 */ /* 0x000fc40007ffe0ff */
[----:B------:R-:W-:Y:S01]  /*2f860*/  ISETP.GE.U32.AND P0, PT, R39, 0x7ffffdad, PT ;  /* 0x7ffffdad2700780c */ /* 0x000fe20003f06070 */
[----:B------:R-:W-:Y:S01]  /*2f870*/  IMAD.WIDE R104, R0, 0x4, R104 ;  /* 0x0000000400687825 */ /* 0x000fe200078e0268 */
[----:B------:R-:W-:Y:S02]  /*2f880*/  ISETP.GE.U32.AND P1, PT, R38, 0x7ffffda1, PT ;  /* 0x7ffffda12600780c */ /* 0x000fe40003f26070 */
[C---:B------:R-:W-:Y:S02]  /*2f890*/  IADD3 R39, R103.reuse, -0x1e8, RZ ;  /* 0xfffffe1867277810 */ /* 0x040fe40007ffe0ff */
[----:B------:R-:W-:Y:S01]  /*2f8a0*/  IADD3 R38, R103, -0x1ec, RZ ;  /* 0xfffffe1467267810 */ /* 0x000fe20007ffe0ff */
[----:B------:R1:W-:Y:S01]  /*2f8b0*/  LDGSTS.E [R33+-0x46a00], [R104.64], !P6 ;  /* 0xb960000068217fae */ /* 0x0003e2000f121848 */
[----:B------:R-:W-:Y:S01]  /*2f8c0*/  ISETP.GE.U32.AND P6, PT, R39, 0x7ffffd99, PT ;  /* 0x7ffffd992700780c */ /* 0x000fe20003fc6070 */
[C---:B--2---:R-:W-:Y:S02]  /*2f8d0*/  IMAD.WIDE R96, R0.reuse, 0x4, R96 ;  /* 0x0000000400607825 */ /* 0x044fe400078e0260 */
[----:B------:R-:W-:Y:S02]  /*2f8e0*/  STL.64 [R1+0x1680], R104 ;  /* 0x0016806801007387 */ /* 0x000fe40000100a00 */
[----:B---3--:R-:W-:-:S02]  /*2f8f0*/  IMAD.WIDE R90, R0, 0x4, R90 ;  /* 0x00000004005a7825 */ /* 0x008fc400078e025a */
[----:B------:R2:W-:Y:S01]  /*2f900*/  LDGSTS.E [R32+-0x46200], [R96.64], !P2 ;  /* 0xb9e0000060207fae */ /* 0x0005e2000d121848 */
[----:B------:R-:W-:-:S03]  /*2f910*/  ISETP.GE.U32.AND P2, PT, R38, 0x7ffffd95, PT ;  /* 0x7ffffd952600780c */ /* 0x000fc60003f46070 */
[----:B------:R-:W-:Y:S04]  /*2f920*/  STL.64 [R1+0x1688], R96 ;  /* 0x0016886001007387 */ /* 0x000fe80000100a00 */
[----:B------:R-:W-:Y:S01]  /*2f930*/  STL.64 [R1+0x1690], R90 ;  /* 0x0016905a01007387 */ /* 0x000fe20000100a00 */
[----:B------:R-:W-:Y:S02]  /*2f940*/  IADD3 R35, R95, 0x100000, RZ ;  /* 0x001000005f237810 */ /* 0x000fe40007ffe0ff */
[----:B-1----:R-:W-:Y:S01]  /*2f950*/  LOP3.LUT R251, R251, 0x7f, RZ, 0xc0, !PT ;  /* 0x0000007ffbfb7812 */ /* 0x002fe200078ec0ff */
[----:B------:R1:W-:Y:S01]  /*2f960*/  LDGSTS.E [R3+-0x45a00], [R90.64], !P0 ;  /* 0xba6000005a037fae */ /* 0x0003e2000c121848 */
[----:B------:R-:W-:Y:S02]  /*2f970*/  IADD3 R250, R250, -0x180, RZ ;  /* 0xfffffe80fafa7810 */ /* 0x000fe40007ffe0ff */
[----:B------:R-:W-:Y:S01]  /*2f980*/  IADD3 R34, R95, 0x100000, RZ ;  /* 0x001000005f227810 */ /* 0x000fe20007ffe0ff */
[----:B----4-:R-:W-:-:S04]  /*2f990*/  IMAD.WIDE R84, R0, 0x4, R84 ;  /* 0x0000000400547825 */ /* 0x010fc800078e0254 */
[C---:B------:R-:W-:Y:S01]  /*2f9a0*/  IMAD.WIDE R38, R0.reuse, 0x4, R110 ;  /* 0x0000000400267825 */ /* 0x040fe200078e026e */
[----:B------:R-:W-:Y:S04]  /*2f9b0*/  STL.64 [R1+0x1698], R84 ;  /* 0x0016985401007387 */ /* 0x000fe80000100a00 */
[----:B------:R-:W3:Y:S01]  /*2f9c0*/  LDL.LU.64 R110, [R1+0xa68] ;  /* 0x000a6800016e7983 */ /* 0x000ee20000300a00 */
[----:B--2---:R-:W-:-:S03]  /*2f9d0*/  IMAD.WIDE R32, R0, 0x4, R242 ;  /* 0x0000000400207825 */ /* 0x004fc600078e02f2 */
[----:B------:R-:W-:Y:S04]  /*2f9e0*/  STL.64 [R1+0x16a0], R38 ;  /* 0x0016a02601007387 */ /* 0x000fe80000100a00 */
[----:B------:R2:W-:Y:S04]  /*2f9f0*/  STL.64 [R1+0x16a8], R32 ;  /* 0x0016a82001007387 */ /* 0x0005e80000100a00 */
[----:B------:R-:W4:Y:S04]  /*2fa00*/  LDL.LU.64 R92, [R1+0xa60] ;  /* 0x000a6000015c7983 */ /* 0x000f280000300a00 */
[----:B------:R-:W4:Y:S04]  /*2fa10*/  LDL.LU.64 R242, [R1+0xa58] ;  /* 0x000a580001f27983 */ /* 0x000f280000300a00 */
[----:B------:R1:W-:Y:S01]  /*2fa20*/  LDGSTS.E [R35+-0x45200], [R84.64], !P5 ;  /* 0xbae0000054237fae */ /* 0x0003e2000e921848 */
[----:B------:R-:W-:Y:S01]  /*2fa30*/  ISETP.GE.AND P5, PT, R251, R250, PT ;  /* 0x000000fafb00720c */ /* 0x000fe20003fa6270 */
[----:B------:R-:W-:-:S02]  /*2fa40*/  IMAD.MOV.U32 R251, RZ, RZ, 0x7f ;  /* 0x0000007ffffb7424 */ /* 0x000fc400078e00ff */
[----:B------:R-:W4:Y:S03]  /*2fa50*/  LDL.LU.64 R234, [R1+0xa50] ;  /* 0x000a500001ea7983 */ /* 0x000f260000300a00 */
[----:B------:R-:W-:Y:S01]  /*2fa60*/  IADD3 R251, R251, c[0x0][0x180], RZ ;  /* 0x00006000fbfb7a10 */ /* 0x000fe20007ffe0ff */
[----:B------:R-:W4:Y:S04]  /*2fa70*/  LDL.LU.64 R100, [R1+0xa48] ;  /* 0x000a480001647983 */ /* 0x000f280000300a00 */
[----:B------:R-:W4:Y:S04]  /*2fa80*/  LDL.LU.64 R108, [R1+0xa40] ;  /* 0x000a4000016c7983 */ /* 0x000f280000300a00 */
[----:B------:R1:W-:Y:S04]  /*2fa90*/  LDGSTS.E [R34+-0x44a00], [R38.64], !P3 ;  /* 0xbb60000026227fae */ /* 0x0003e8000d921848 */
[----:B------:R2:W-:Y:S01]  /*2faa0*/  LDGSTS.E [R3+-0x44200], [R32.64], !P1 ;  /* 0xbbe0000020037fae */ /* 0x0005e2000c921848 */
[----:B------:R-:W-:-:S03]  /*2fab0*/  ISETP.GT.AND P1, PT, R251, 0x1ff, PT ;  /* 0x000001fffb00780c */ /* 0x000fc60003f24270 */
[----:B------:R-:W4:Y:S01]  /*2fac0*/  LDL.LU.64 R250, [R1+0xa38] ;  /* 0x000a380001fa7983 */ /* 0x000f220000300a00 */
[----:B-1----:R-:W-:-:S03]  /*2fad0*/  IMAD.WIDE R34, R0, 0x4, R248 ;  /* 0x0000000400227825 */ /* 0x002fc600078e02f8 */
[----:B------:R-:W4:Y:S01]  /*2fae0*/  LDL.LU.64 R240, [R1+0xa30] ;  /* 0x000a300001f07983 */ /* 0x000f220000300a00 */
[----:B------:R-:W-:-:S03]  /*2faf0*/  IADD3 R36, R103, -0x1f0, RZ ;  /* 0xfffffe1067247810 */ /* 0x000fc60007ffe0ff */
[----:B------:R-:W4:Y:S04]  /*2fb00*/  LDL.LU.64 R98, [R1+0xa28] ;  /* 0x000a280001627983 */ /* 0x000f280000300a00 */
[----:B------:R4:W-:Y:S04]  /*2fb10*/  STL.64 [R1+0x368], R34 ;  /* 0x0003682201007387 */ /* 0x0009e80000100a00 */
[----:B------:R-:W4:Y:S01]  /*2fb20*/  LDL.LU.64 R246, [R1+0xa20] ;  /* 0x000a200001f67983 */ /* 0x000f220000300a00 */
[----:B------:R-:W-:-:S03]  /*2fb30*/  ISETP.GE.U32.AND P0, PT, R36, 0x7ffffd91, PT ;  /* 0x7ffffd912400780c */ /* 0x000fc60003f06070 */
[----:B------:R-:W4:Y:S01]  /*2fb40*/  LDL.LU.64 R248, [R1+0xa18] ;  /* 0x000a180001f87983 */ /* 0x000f220000300a00 */
[C---:B------:R-:W-:Y:S02]  /*2fb50*/  IADD3 R37, R103.reuse, -0x1f4, RZ ;  /* 0xfffffe0c67257810 */ /* 0x040fe40007ffe0ff */
[----:B------:R-:W-:Y:S01]  /*2fb60*/  IADD3 R36, R103, -0x1f8, RZ ;  /* 0xfffffe0867247810 */ /* 0x000fe20007ffe0ff */
[----:B------:R-:W4:Y:S01]  /*2fb70*/  LDL.LU.64 R106, [R1+0xa10] ;  /* 0x000a1000016a7983 */ /* 0x000f220000300a00 */
[----:B--2---:R-:W-:Y:S02]  /*2fb80*/  SEL R3, RZ, 0x4, P5 ;  /* 0x00000004ff037807 */ /* 0x004fe40002800000 */
[----:B------:R-:W-:Y:S02]  /*2fb90*/  ISETP.GE.U32.AND P3, PT, R37, 0x7ffffd8d, PT ;  /* 0x7ffffd8d2500780c */ /* 0x000fe40003f66070 */
[----:B------:R-:W-:Y:S02]  /*2fba0*/  SEL R3, R3, RZ, P1 ;  /* 0x000000ff03037207 */ /* 0x000fe40000800000 */
[----:B------:R-:W-:-:S02]  /*2fbb0*/  ISETP.GE.U32.AND P1, PT, R36, 0x7ffffd89, PT ;  /* 0x7ffffd892400780c */ /* 0x000fc40003f26070 */
[----:B------:R-:W2:Y:S04]  /*2fbc0*/  LDL.LU.64 R36, [R1+0xa08] ;  /* 0x000a080001247983 */ /* 0x000ea80000300a00 */
[----:B------:R-:W2:Y:S04]  /*2fbd0*/  LDL.LU.64 R82, [R1+0xa00] ;  /* 0x000a000001527983 */ /* 0x000ea80000300a00 */
[----:B------:R-:W2:Y:S01]  /*2fbe0*/  LDL.LU.64 R88, [R1+0x9f8] ;  /* 0x0009f80001587983 */ /* 0x000ea20000300a00 */
[----:B------:R-:W-:-:S03]  /*2fbf0*/  IADD3 R32, R103, -0x1fc, RZ ;  /* 0xfffffe0467207810 */ /* 0x000fc60007ffe0ff */
[----:B------:R-:W2:Y:S01]  /*2fc00*/  LDL.LU.64 R102, [R1+0x9f0] ;  /* 0x0009f00001667983 */ /* 0x000ea20000300a00 */
[----:B------:R-:W-:Y:S02]  /*2fc10*/  IADD3 R33, R95, 0x100000, RZ ;  /* 0x001000005f217810 */ /* 0x000fe40007ffe0ff */
[----:B------:R-:W-:-:S03]  /*2fc20*/  ISETP.GE.U32.AND P5, PT, R32, 0x7ffffd85, PT ;  /* 0x7ffffd852000780c */ /* 0x000fc60003fa6070 */
[----:B------:R3:W-:Y:S01]  /*2fc30*/  LDGSTS.E [R33+-0x43a00], [R34.64], !P4 ;  /* 0xbc60000022217fae */ /* 0x0007e2000e121848 */
[----:B------:R-:W-:Y:S02]  /*2fc40*/  ISETP.NE.U32.AND P4, PT, R3, RZ, PT ;  /* 0x000000ff0300720c */ /* 0x000fe40003f85070 */
[----:B------:R-:W-:Y:S02]  /*2fc50*/  IADD3 R3, R95, 0x100000, RZ ;  /* 0x001000005f037810 */ /* 0x000fe40007ffe0ff */
[----:B------:R-:W2:Y:S01]  /*2fc60*/  LDL.LU.64 R94, [R1+0x9e8] ;  /* 0x0009e800015e7983 */ /* 0x000ea20000300a00 */
[----:B---3--:R-:W-:-:S03]  /*2fc70*/  IMAD.WIDE R32, R2, 0x4, R110 ;  /* 0x0000000402207825 */ /* 0x008fc600078e026e */
[----:B------:R-:W3:Y:S04]  /*2fc80*/  LDL.LU.64 R110, [R1+0x688] ;  /* 0x00068800016e7983 */ /* 0x000ee80000300a00 */
[----:B------:R1:W-:Y:S01]  /*2fc90*/  STL.64 [R1+0x460], R32 ;  /* 0x0004602001007387 */ /* 0x0003e20000100a00 */
[----:B----4-:R-:W-:-:S03]  /*2fca0*/  IMAD.WIDE R34, R2, 0x4, R242 ;  /* 0x0000000402227825 */ /* 0x010fc600078e02f2 */
[----:B------:R-:W4:Y:S01]  /*2fcb0*/  LDL.LU.64 R242, [R1+0x698] ;  /* 0x0006980001f27983 */ /* 0x000f220000300a00 */
[----:B-1----:R-:W-:-:S05]  /*2fcc0*/  IMAD.WIDE R32, R2, 0x4, R92 ;  /* 0x0000000402207825 */ /* 0x002fca00078e025c */
[----:B------:R1:W-:Y:S01]  /*2fcd0*/  STL.64 [R1+0x470], R32 ;  /* 0x0004702001007387 */ /* 0x0003e20000100a00 */
[----:B------:R-:W-:-:S03]  /*2fce0*/  IMAD.WIDE R38, R2, 0x4, R100 ;  /* 0x0000000402267825 */ /* 0x000fc600078e0264 */
[----:B------:R1:W-:Y:S02]  /*2fcf0*/  STL.64 [R1+0x480], R34 ;  /* 0x0004802201007387 */ /* 0x0003e40000100a00 */
[----:B-1----:R-:W-:-:S04]  /*2fd00*/  IMAD.WIDE R32, R2, 0x4, R234 ;  /* 0x0000000402207825 */ /* 0x002fc800078e02ea */
[C---:B------:R-:W-:Y:S01]  /*2fd10*/  IMAD.WIDE R34, R2.reuse, 0x4, R108 ;  /* 0x0000000402227825 */ /* 0x040fe200078e026c */
[----:B------:R1:W-:Y:S04]  /*2fd20*/  STL.64 [R1+0x488], R32 ;  /* 0x0004882001007387 */ /* 0x0003e80000100a00 */
[----:B------:R-:W-:Y:S04]  /*2fd30*/  STL.64 [R1+0x490], R38 ;  /* 0x0004902601007387 */ /* 0x000fe80000100a00 */
[----:B------:R-:W4:Y:S01]  /*2fd40*/  LDL.LU.64 R234, [R1+0x6a8] ;  /* 0x0006a80001ea7983 */ /* 0x000f220000300a00 */
[----:B-1----:R-:W-:-:S03]  /*2fd50*/  IMAD.WIDE R32, R2, 0x4, R250 ;  /* 0x0000000402207825 */ /* 0x002fc600078e02fa */
[----:B------:R1:W-:Y:S04]  /*2fd60*/  STL.64 [R1+0x498], R34 ;  /* 0x0004982201007387 */ /* 0x0003e80000100a00 */
[----:B------:R-:W4:Y:S04]  /*2fd70*/  LDL.LU.64 R250, [R1+0x6b8] ;  /* 0x0006b80001fa7983 */ /* 0x000f280000300a00 */
[----:B------:R1:W-:Y:S04]  /*2fd80*/  STL.64 [R1+0x4a0], R32 ;  /* 0x0004a02001007387 */ /* 0x0003e80000100a00 */
[----:B------:R-:W4:Y:S04]  /*2fd90*/  LDL.LU.64 R100, [R1+0x6c8] ;  /* 0x0006c80001647983 */ /* 0x000f280000300a00 */
[----:B------:R-:W4:Y:S01]  /*2fda0*/  LDL.LU.64 R108, [R1+0x6d8] ;  /* 0x0006d800016c7983 */ /* 0x000f220000300a00 */
[----:B------:R-:W-:-:S04]  /*2fdb0*/  IMAD.WIDE R80, R2, 0x4, R98 ;  /* 0x0000000402507825 */ /* 0x000fc800078e0262 */
[----:B-1----:R-:W-:-:S04]  /*2fdc0*/  IMAD.WIDE R34, R2, 0x4, R246 ;  /* 0x0000000402227825 */ /* 0x002fc800078e02f6 */
[C---:B------:R-:W-:Y:S02]  /*2fdd0*/  IMAD.WIDE R38, R2.reuse, 0x4, R240 ;  /* 0x0000000402267825 */ /* 0x040fe400078e02f0 */
[----:B------:R-:W4:Y:S02]  /*2fde0*/  LDL.LU.64 R240, [R1+0x6e8] ;  /* 0x0006e80001f07983 */ /* 0x000f240000300a00 */
[C---:B------:R-:W-:Y:S02]  /*2fdf0*/  IMAD.WIDE R32, R2.reuse, 0x4, R248 ;  /* 0x0000000402207825 */ /* 0x040fe400078e02f8 */
[----:B------:R-:W-:Y:S04]  /*2fe00*/  STL.64 [R1+0x538], R80 ;  /* 0x0005385001007387 */ /* 0x000fe80000100a00 */
[----:B------:R-:W4:Y:S04]  /*2fe10*/  LDL.LU.64 R98, [R1+0x6f8] ;  /* 0x0006f80001627983 */ /* 0x000f280000300a00 */
[----:B------:R1:W-:Y:S04]  /*2fe20*/  STL.64 [R1+0x5a0], R34 ;  /* 0x0005a02201007387 */ /* 0x0003e80000100a00 */
[----:B------:R-:W4:Y:S04]  /*2fe30*/  LDL.LU.64 R246, [R1+0x710] ;  /* 0x0007100001f67983 */ /* 0x000f280000300a00 */
[----:B------:R1:W-:Y:S01]  /*2fe40*/  STL.64 [R1+0x5d0], R32 ;  /* 0x0005d02001007387 */ /* 0x0003e20000100a00 */
[----:B--2---:R-:W-:-:S03]  /*2fe50*/  IMAD.WIDE R36, R2, 0x4, R36 ;  /* 0x0000000402247825 */ /* 0x004fc600078e0224 */
[----:B------:R-:W2:Y:S01]  /*2fe60*/  LDL.LU.64 R248, [R1+0x720] ;  /* 0x0007200001f87983 */ /* 0x000ea20000300a00 */
[----:B-1----:R-:W-:-:S03]  /*2fe70*/  IMAD.WIDE R34, R2, 0x4, R82 ;  /* 0x0000000402227825 */ /* 0x002fc600078e0252 */
[----:B------:R-:W-:Y:S01]  /*2fe80*/  STL.64 [R1+0x4a8], R38 ;  /* 0x0004a82601007387 */ /* 0x000fe20000100a00 */
[----:B------:R-:W-:-:S03]  /*2fe90*/  IMAD.WIDE R32, R2, 0x4, R106 ;  /* 0x0000000402207825 */ /* 0x000fc600078e026a */
[----:B------:R-:W-:Y:S04]  /*2fea0*/  STL.64 [R1+0x16b0], R38 ;  /* 0x0016b02601007387 */ /* 0x000fe80000100a00 */
[----:B------:R1:W-:Y:S04]  /*2feb0*/  STL.64 [R1+0x5f8], R32 ;  /* 0x0005f82001007387 */ /* 0x0003e80000100a00 */
[----:B------:R1:W-:Y:S04]  /*2fec0*/  STL.64 [R1+0x608], R36 ;  /* 0x0006082401007387 */ /* 0x0003e80000100a00 */
[----:B------:R1:W-:Y:S02]  /*2fed0*/  STL.64 [R1+0x628], R34 ;  /* 0x0006282201007387 */ /* 0x0003e40000100a00 */
[----:B-1----:R-:W-:-:S02]  /*2fee0*/  IMAD.WIDE R32, R2, 0x4, R88 ;  /* 0x0000000402207825 */ /* 0x002fc400078e0258 */
[----:B------:R-:W2:Y:S02]  /*2fef0*/  LDL.LU.64 R36, [R1+0x730] ;  /* 0x0007300001247983 */ /* 0x000ea40000300a00 */
[C---:B------:R-:W-:Y:S02]  /*2ff00*/  IMAD.WIDE R84, R2.reuse, 0x4, R102 ;  /* 0x0000000402547825 */ /* 0x040fe400078e0266 */
[----:B------:R3:W-:Y:S04]  /*2ff10*/  STL.64 [R1+0x638], R32 ;  /* 0x0006382001007387 */ /* 0x0007e80000100a00 */
[----:B------:R-:W2:Y:S04]  /*2ff20*/  LDL.LU.64 R82, [R1+0x740] ;  /* 0x0007400001527983 */ /* 0x000ea80000300a00 */
[----:B------:R-:W2:Y:S01]  /*2ff30*/  LDL.LU.64 R102, [R1+0x750] ;  /* 0x0007500001667983 */ /* 0x000ea20000300a00 */
[----:B------:R-:W-:-:S03]  /*2ff40*/  IMAD.WIDE R34, R2, 0x4, R94 ;  /* 0x0000000402227825 */ /* 0x000fc600078e025e */
[----:B------:R-:W2:Y:S04]  /*2ff50*/  LDL.LU.64 R88, [R1+0x760] ;  /* 0x0007600001587983 */ /* 0x000ea80000300a00 */
[----:B------:R-:W-:Y:S04]  /*2ff60*/  STL.64 [R1+0x678], R34 ;  /* 0x0006782201007387 */ /* 0x000fe80000100a00 */
[----:B------:R-:W2:Y:S01]  /*2ff70*/  LDL.LU.64 R94, [R1+0x770] ;  /* 0x00077000015e7983 */ /* 0x000ea20000300a00 */
[----:B---3--:R-:W-:-:S05]  /*2ff80*/  IMAD.WIDE R32, R2, 0x4, R110 ;  /* 0x0000000402207825 */ /* 0x008fca00078e026e */
[----:B------:R4:W-:Y:S04]  /*2ff90*/  STL.64 [R1+0x688], R32 ;  /* 0x0006882001007387 */ /* 0x0009e80000100a00 */
[----:B------:R-:W3:Y:S01]  /*2ffa0*/  LDL.LU.64 R110, [R1+0x780] ;  /* 0x00078000016e7983 */ /* 0x000ee20000300a00 */
[----:B----4-:R-:W-:-:S03]  /*2ffb0*/  IMAD.WIDE R32, R2, 0x4, R242 ;  /* 0x0000000402207825 */ /* 0x010fc600078e02f2 */
[----:B------:R-:W4:Y:S04]  /*2ffc0*/  LDL.LU.64 R242, [R1+0x790] ;  /* 0x0007900001f27983 */ /* 0x000f280000300a00 */
[----:B------:R1:W-:Y:S04]  /*2ffd0*/  STL.64 [R1+0x698], R32 ;  /* 0x0006982001007387 */ /* 0x0003e80000100a00 */
[----:B------:R-:W-:Y:S04]  /*2ffe0*/  STL.64 [R1+0x658], R84 ;  /* 0x0006585401007387 */ /* 0x000fe80000100a00 */
[----:B------:R-:W-:Y:S01]  /*2fff0*/  STL.64 [R1+0x16b8], R84 ;  /* 0x0016b85401007387 */ /* 0x000fe20000100a00 */
[----:B-1----:R-:W-:-:S03]  /*30000*/  IMAD.WIDE R32, R2, 0x4, R250 ;  /* 0x0000000402207825 */ /* 0x002fc600078e02fa */
[----:B------:R-:W4:Y:S01]  /*30010*/  LDL.LU.64 R250, [R1+0x7a0] ;  /* 0x0007a00001fa7983 */ /* 0x000f220000300a00 */
[----:B------:R-:W-:-:S05]  /*30020*/  IMAD.WIDE R34, R2, 0x4, R234 ;  /* 0x0000000402227825 */ /* 0x000fca00078e02ea */
[----:B------:R1:W-:Y:S04]  /*30030*/  STL.64 [R1+0x6a8], R34 ;  /* 0x0006a82201007387 */ /* 0x0003e80000100a00 */
[----:B------:R1:W-:Y:S02]  /*30040*/  STL.64 [R1+0x6b8], R32 ;  /* 0x0006b82001007387 */ /* 0x0003e40000100a00 */
[----:B-1----:R-:W-:-:S04]  /*30050*/  IMAD.WIDE R34, R2, 0x4, R100 ;  /* 0x0000000402227825 */ /* 0x002fc800078e0264 */
[C---:B------:R-:W-:Y:S01]  /*30060*/  IMAD.WIDE R32, R2.reuse, 0x4, R108 ;  /* 0x0000000402207825 */ /* 0x040fe200078e026c */
[----:B------:R1:W-:Y:S04]  /*30070*/  STL.64 [R1+0x6c8], R34 ;  /* 0x0006c82201007387 */ /* 0x0003e80000100a00 */
[----:B------:R-:W4:Y:S04]  /*30080*/  LDL.LU.64 R106, [R1+0x7b0] ;  /* 0x0007b000016a7983 */ /* 0x000f280000300a00 */
[----:B------:R2:W-:Y:S04]  /*30090*/  STL.64 [R1+0x6d8], R32 ;  /* 0x0006d82001007387 */ /* 0x0005e80000100a00 */
[----:B------:R-:W4:Y:S04]  /*300a0*/  LDL.LU.64 R234, [R1+0x7c0] ;  /* 0x0007c00001ea7983 */ /* 0x000f280000300a00 */
[----:B------:R-:W4:Y:S04]  /*300b0*/  LDL.LU.64 R100, [R1+0x7d0] ;  /* 0x0007d00001647983 */ /* 0x000f280000300a00 */
[----:B------:R-:W4:Y:S01]  /*300c0*/  LDL.LU.64 R108, [R1+0x7e0] ;  /* 0x0007e000016c7983 */ /* 0x000f220000300a00 */
[----:B------:R-:W-:-:S04]  /*300d0*/  IMAD.WIDE R38, R2, 0x4, R98 ;  /* 0x0000000402267825 */ /* 0x000fc800078e0262 */
[----:B-1----:R-:W-:-:S04]  /*300e0*/  IMAD.WIDE R34, R2, 0x4, R246 ;  /* 0x0000000402227825 */ /* 0x002fc800078e02f6 */
[C---:B------:R-:W-:Y:S02]  /*300f0*/  IMAD.WIDE R90, R2.reuse, 0x4, R240 ;  /* 0x00000004025a7825 */ /* 0x040fe400078e02f0 */
[----:B------:R-:W4:Y:S02]  /*30100*/  LDL.LU.64 R240, [R1+0x7f0] ;  /* 0x0007f00001f07983 */ /* 0x000f240000300a00 */
[C---:B--2---:R-:W-:Y:S02]  /*30110*/  IMAD.WIDE R32, R2.reuse, 0x4, R248 ;  /* 0x0000000402207825 */ /* 0x044fe400078e02f8 */
[----:B------:R-:W-:Y:S04]  /*30120*/  STL.64 [R1+0x6f8], R38 ;  /* 0x0006f82601007387 */ /* 0x000fe80000100a00 */
[----:B------:R-:W2:Y:S04]  /*30130*/  LDL.LU.64 R98, [R1+0x800] ;  /* 0x0008000001627983 */ /* 0x000ea80000300a00 */
[----:B------:R1:W-:Y:S04]  /*30140*/  STL.64 [R1+0x710], R34 ;  /* 0x0007102201007387 */ /* 0x0003e80000100a00 */
[----:B------:R-:W2:Y:S01]  /*30150*/  LDL.LU.64 R246, [R1+0x810] ;  /* 0x0008100001f67983 */ /* 0x000ea20000300a00 */
[----:B------:R-:W-:-:S03]  /*30160*/  IMAD.WIDE R36, R2, 0x4, R36 ;  /* 0x0000000402247825 */ /* 0x000fc600078e0224 */
[----:B------:R1:W-:Y:S04]  /*30170*/  STL.64 [R1+0x720], R32 ;  /* 0x0007202001007387 */ /* 0x0003e80000100a00 */
[----:B------:R-:W2:Y:S01]  /*30180*/  LDL.LU.64 R248, [R1+0x820] ;  /* 0x0008200001f87983 */ /* 0x000ea20000300a00 */
[----:B-1----:R-:W-:-:S03]  /*30190*/  IMAD.WIDE R34, R2, 0x4, R82 ;  /* 0x0000000402227825 */ /* 0x002fc600078e0252 */
[----:B------:R-:W-:Y:S04]  /*301a0*/  STL.64 [R1+0x6e8], R90 ;  /* 0x0006e85a01007387 */ /* 0x000fe80000100a00 */
[----:B------:R-:W-:Y:S01]  /*301b0*/  STL.64 [R1+0x16c0], R90 ;  /* 0x0016c05a01007387 */ /* 0x000fe20000100a00 */
[----:B------:R-:W-:-:S03]  /*301c0*/  IMAD.WIDE R32, R2, 0x4, R102 ;  /* 0x0000000402207825 */ /* 0x000fc600078e0266 */
[----:B------:R1:W-:Y:S04]  /*301d0*/  STL.64 [R1+0x730], R36 ;  /* 0x0007302401007387 */ /* 0x0003e80000100a00 */
[----:B-1----:R-:W2:Y:S04]  /*301e0*/  LDL.LU.64 R36, [R1+0x910] ;  /* 0x0009100001247983 */ /* 0x002ea80000300a00 */
[----:B------:R-:W-:Y:S04]  /*301f0*/  STL.64 [R1+0x740], R34 ;  /* 0x0007402201007387 */ /* 0x000fe80000100a00 */
[----:B------:R-:W2:Y:S04]  /*30200*/  LDL.LU.64 R102, [R1+0x908] ;  /* 0x0009080001667983 */ /* 0x000ea80000300a00 */
[----:B------:R1:W-:Y:S04]  /*30210*/  STL.64 [R1+0x750], R32 ;  /* 0x0007502001007387 */ /* 0x0003e80000100a00 */
[----:B------:R-:W2:Y:S01]  /*30220*/  LDL.LU.64 R82, [R1+0x900] ;  /* 0x0009000001527983 */ /* 0x000ea20000300a00 */
[----:B-1----:R-:W-:-:S05]  /*30230*/  IMAD.WIDE R32, R2, 0x4, R88 ;  /* 0x0000000402207825 */ /* 0x002fca00078e0258 */
[----:B------:R4:W-:Y:S04]  /*30240*/  STL.64 [R1+0x760], R32 ;  /* 0x0007602001007387 */ /* 0x0009e80000100a00 */
[----:B------:R-:W2:Y:S01]  /*30250*/  LDL.LU.64 R88, [R1+0x8f8] ;  /* 0x0008f80001587983 */ /* 0x000ea20000300a00 */
[----:B------:R-:W-:-:S03]  /*30260*/  IMAD.WIDE R96, R2, 0x4, R94 ;  /* 0x0000000402607825 */ /* 0x000fc600078e025e */
[----:B------:R-:W2:Y:S01]  /*30270*/  LDL.LU.64 R94, [R1+0x8f0] ;  /* 0x0008f000015e7983 */ /* 0x000ea20000300a00 */
[----:B---3--:R-:W-:-:S03]  /*30280*/  IMAD.WIDE R34, R2, 0x4, R110 ;  /* 0x0000000402227825 */ /* 0x008fc600078e026e */
[----:B------:R-:W3:Y:S04]  /*30290*/  LDL.LU.64 R110, [R1+0x8e8] ;  /* 0x0008e800016e7983 */ /* 0x000ee80000300a00 */
[----:B------:R-:W-:Y:S01]  /*302a0*/  STL.64 [R1+0x780], R34 ;  /* 0x0007802201007387 */ /* 0x000fe20000100a00 */
[----:B----4-:R-:W-:-:S03]  /*302b0*/  IMAD.WIDE R32, R2, 0x4, R242 ;  /* 0x0000000402207825 */ /* 0x010fc600078e02f2 */
[----:B------:R-:W4:Y:S04]  /*302c0*/  LDL.LU.64 R242, [R1+0x8e0] ;  /* 0x0008e00001f27983 */ /* 0x000f280000300a00 */
[----:B------:R1:W-:Y:S02]  /*302d0*/  STL.64 [R1+0x790], R32 ;  /* 0x0007902001007387 */ /* 0x0003e40000100a00 */
[C---:B-1----:R-:W-:Y:S02]  /*302e0*/  IMAD.WIDE R32, R2.reuse, 0x4, R250 ;  /* 0x0000000402207825 */ /* 0x042fe400078e02fa */
[----:B------:R-:W4:Y:S04]  /*302f0*/  LDL.LU.64 R250, [R1+0x8d8] ;  /* 0x0008d80001fa7983 */ /* 0x000f280000300a00 */
[----:B------:R-:W-:Y:S04]  /*30300*/  STL.64 [R1+0x770], R96 ;  /* 0x0007706001007387 */ /* 0x000fe80000100a00 */
[----:B------:R1:W-:Y:S04]  /*30310*/  STL.64 [R1+0x7a0], R32 ;  /* 0x0007a02001007387 */ /* 0x0003e80000100a00 */
[----:B------:R-:W-:Y:S01]  /*30320*/  STL.64 [R1+0x16c8], R96 ;  /* 0x0016c86001007387 */ /* 0x000fe20000100a00 */
[----:B-1----:R-:W-:-:S05]  /*30330*/  IMAD.WIDE R32, R2, 0x4, R106 ;  /* 0x0000000402207825 */ /* 0x002fca00078e026a */
[----:B------:R1:W-:Y:S01]  /*30340*/  STL.64 [R1+0x7b0], R32 ;  /* 0x0007b02001007387 */ /* 0x0003e20000100a00 */
[----:B------:R-:W-:-:S04]  /*30350*/  IMAD.WIDE R38, R2, 0x4, R234 ;  /* 0x0000000402267825 */ /* 0x000fc800078e02ea */
[C---:B------:R-:W-:Y:S01]  /*30360*/  IMAD.WIDE R34, R2.reuse, 0x4, R100 ;  /* 0x0000000402227825 */ /* 0x040fe200078e0264 */
[----:B------:R2:W-:Y:S03]  /*30370*/  STL.64 [R1+0x7c0], R38 ;  /* 0x0007c02601007387 */ /* 0x0005e60000100a00 */
[C---:B-1----:R-:W-:Y:S01]  /*30380*/  IMAD.WIDE R32, R2.reuse, 0x4, R108 ;  /* 0x0000000402207825 */ /* 0x042fe200078e026c */
[----:B------:R1:W-:Y:S04]  /*30390*/  STL.64 [R1+0x7d0], R34 ;  /* 0x0007d02201007387 */ /* 0x0003e80000100a00 */
[----:B------:R-:W4:Y:S04]  /*303a0*/  LDL.LU.64 R106, [R1+0x8d0] ;  /* 0x0008d000016a7983 */ /* 0x000f280000300a00 */
[----:B------:R1:W-:Y:S04]  /*303b0*/  STL.64 [R1+0x7e0], R32 ;  /* 0x0007e02001007387 */ /* 0x0003e80000100a00 */
[----:B------:R-:W4:Y:S04]  /*303c0*/  LDL.LU.64 R234, [R1+0x8c8] ;  /* 0x0008c80001ea7983 */ /* 0x000f280000300a00 */
[----:B------:R-:W4:Y:S04]  /*303d0*/  LDL.LU.64 R100, [R1+0x8c0] ;  /* 0x0008c00001647983 */ /* 0x000f280000300a00 */
[----:B------:R-:W4:Y:S01]  /*303e0*/  LDL.LU.64 R108, [R1+0x8b8] ;  /* 0x0008b800016c7983 */ /* 0x000f220000300a00 */
[----:B--2---:R-:W-:-:S04]  /*303f0*/  IMAD.WIDE R38, R2, 0x4, R98 ;  /* 0x0000000402267825 */ /* 0x004fc800078e0262 */
[----:B-1----:R-:W-:-:S04]  /*30400*/  IMAD.WIDE R34, R2, 0x4, R246 ;  /* 0x0000000402227825 */ /* 0x002fc800078e02f6 */
[C---:B------:R-:W-:Y:S02]  /*30410*/  IMAD.WIDE R104, R2.reuse, 0x4, R240 ;  /* 0x0000000402687825 */ /* 0x040fe400078e02f0 */
[----:B------:R-:W2:Y:S02]  /*30420*/  LDL.LU.64 R240, [R1+0x8b0] ;  /* 0x0008b00001f07983 */ /* 0x000ea40000300a00 */
[C---:B------:R-:W-:Y:S02]  /*30430*/  IMAD.WIDE R32, R2.reuse, 0x4, R248 ;  /* 0x0000000402207825 */ /* 0x040fe400078e02f8 */
[----:B------:R-:W-:Y:S04]  /*30440*/  STL.64 [R1+0x800], R38 ;  /* 0x0008002601007387 */ /* 0x000fe80000100a00 */
[----:B------:R-:W2:Y:S04]  /*30450*/  LDL.LU.64 R248, [R1+0x8a8] ;  /* 0x0008a80001f87983 */ /* 0x000ea80000300a00 */
[----:B------:R1:W-:Y:S04]  /*30460*/  STL.64 [R1+0x810], R34 ;  /* 0x0008102201007387 */ /* 0x0003e80000100a00 */
[----:B------:R-:W-:Y:S04]  /*30470*/  STL.64 [R1+0x7f0], R104 ;  /* 0x0007f06801007387 */ /* 0x000fe80000100a00 */
[----:B------:R1:W-:Y:S02]  /*30480*/  STL.64 [R1+0x820], R32 ;  /* 0x0008202001007387 */ /* 0x0003e40000100a00 */
[----:B-1----:R-:W-:-:S02]  /*30490*/  IMAD.WIDE R34, R2, 0x4, R36 ;  /* 0x0000000402227825 */ /* 0x002fc400078e0224 */
[----:B------:R-:W-:Y:S04]  /*304a0*/  STL.64 [R1+0x16d0], R104 ;  /* 0x0016d06801007387 */ /* 0x000fe80000100a00 */
[----:B------:R-:W2:Y:S01]  /*304b0*/  LDL.LU.64 R92, [R1+0x8a0] ;  /* 0x0008a000015c7983 */ /* 0x000ea20000300a00 */
[----:B------:R-:W-:-:S03]  /*304c0*/  IMAD.WIDE R32, R2, 0x4, R102 ;  /* 0x0000000402207825 */ /* 0x000fc600078e0266 */
[----:B------:R1:W-:Y:S04]  /*304d0*/  STL.64 [R1+0x830], R34 ;  /* 0x0008302201007387 */ /* 0x0003e80000100a00 */
[----:B------:R-:W2:Y:S04]  /*304e0*/  LDL.LU.64 R102, [R1+0x898] ;  /* 0x0008980001667983 */ /* 0x000ea80000300a00 */
[----:B------:R1:W-:Y:S02]  /*304f0*/  STL.64 [R1+0x838], R32 ;  /* 0x0008382001007387 */ /* 0x0003e40000100a00 */
[----:B-1----:R-:W-:-:S05]  /*30500*/  IMAD.WIDE R34, R2, 0x4, R82 ;  /* 0x0000000402227825 */ /* 0x002fca00078e0252 */
[----:B------:R3:W-:Y:S04]  /*30510*/  STL.64 [R1+0x840], R34 ;  /* 0x0008402201007387 */ /* 0x0007e80000100a00 */
[----:B------:R-:W2:Y:S01]  /*30520*/  LDL.LU.64 R246, [R1+0x828] ;  /* 0x0008280001f67983 */ /* 0x000ea20000300a00 */
[----:B------:R-:W-:-:S05]  /*30530*/  IMAD.WIDE R32, R2, 0x4, R88 ;  /* 0x0000000402207825 */ /* 0x000fca00078e0258 */
[----:B------:R4:W-:Y:S04]  /*30540*/  STL.64 [R1+0x848], R32 ;  /* 0x0008482001007387 */ /* 0x0009e80000100a00 */
[----:B------:R-:W2:Y:S04]  /*30550*/  LDL.LU.64 R36, [R1+0x818] ;  /* 0x0008180001247983 */ /* 0x000ea80000300a00 */
[----:B------:R-:W2:Y:S01]  /*30560*/  LDL.LU.64 R82, [R1+0x808] ;  /* 0x0008080001527983 */ /* 0x000ea20000300a00 */
[----:B------:R-:W-:-:S04]  /*30570*/  IMAD.WIDE R232, R2, 0x4, R94 ;  /* 0x0000000402e87825 */ /* 0x000fc800078e025e */
[----:B---3--:R-:W-:-:S05]  /*30580*/  IMAD.WIDE R34, R2, 0x4, R110 ;  /* 0x0000000402227825 */ /* 0x008fca00078e026e */
[----:B------:R-:W-:Y:S04]  /*30590*/  STL.64 [R1+0x858], R34 ;  /* 0x0008582201007387 */ /* 0x000fe80000100a00 */
[----:B------:R-:W3:Y:S01]  /*305a0*/  LDL.LU.64 R88, [R1+0x7f8] ;  /* 0x0007f80001587983 */ /* 0x000ee20000300a00 */
[----:B----4-:R-:W-:-:S05]  /*305b0*/  IMAD.WIDE R32, R2, 0x4, R242 ;  /* 0x0000000402207825 */ /* 0x010fca00078e02f2 */
[----:B------:R1:W-:Y:S04]  /*305c0*/  STL.64 [R1+0x860], R32 ;  /* 0x0008602001007387 */ /* 0x0003e80000100a00 */
[----:B------:R-:W4:Y:S04]  /*305d0*/  LDL.LU.64 R110, [R1+0x7e8] ;  /* 0x0007e800016e7983 */ /* 0x000f280000300a00 */
[----:B------:R-:W4:Y:S04]  /*305e0*/  LDL.LU.64 R94, [R1+0x7d8] ;  /* 0x0007d800015e7983 */ /* 0x000f280000300a00 */
[----:B------:R-:W4:Y:S01]  /*305f0*/  LDL.LU.64 R242, [R1+0x7c8] ;  /* 0x0007c80001f27983 */ /* 0x000f220000300a00 */
[----:B-1----:R-:W-:-:S05]  /*30600*/  IMAD.WIDE R32, R2, 0x4, R250 ;  /* 0x0000000402207825 */ /* 0x002fca00078e02fa */
[----:B------:R1:W-:Y:S04]  /*30610*/  STL.64 [R1+0x868], R32 ;  /* 0x0008682001007387 */ /* 0x0003e80000100a00 */
[----:B------:R-:W4:Y:S04]  /*30620*/  LDL.LU.64 R250, [R1+0x7b8] ;  /* 0x0007b80001fa7983 */ /* 0x000f280000300a00 */
[----:B------:R-:W-:Y:S04]  /*30630*/  STL.64 [R1+0x850], R232 ;  /* 0x000850e801007387 */ /* 0x000fe80000100a00 */
[----:B------:R-:W-:Y:S01]  /*30640*/  STL.64 [R1+0x16d8], R232 ;  /* 0x0016d8e801007387 */ /* 0x000fe20000100a00 */
[----:B-1----:R-:W-:-:S05]  /*30650*/  IMAD.WIDE R32, R2, 0x4, R106 ;  /* 0x0000000402207825 */ /* 0x002fca00078e026a */
[----:B------:R1:W-:Y:S01]  /*30660*/  STL.64 [R1+0x870], R32 ;  /* 0x0008702001007387 */ /* 0x0003e20000100a00 */
[----:B------:R-:W-:-:S04]  /*30670*/  IMAD.WIDE R38, R2, 0x4, R234 ;  /* 0x0000000402267825 */ /* 0x000fc800078e02ea */
[C---:B------:R-:W-:Y:S01]  /*30680*/  IMAD.WIDE R34, R2.reuse, 0x4, R100 ;  /* 0x0000000402227825 */ /* 0x040fe200078e0264 */
[----:B------:R-:W-:Y:S03]  /*30690*/  STL.64 [R1+0x878], R38 ;  /* 0x0008782601007387 */ /* 0x000fe60000100a00 */
[C---:B-1----:R-:W-:Y:S01]  /*306a0*/  IMAD.WIDE R32, R2.reuse, 0x4, R108 ;  /* 0x0000000402207825 */ /* 0x042fe200078e026c */
[----:B------:R-:W-:Y:S04]  /*306b0*/  STL.64 [R1+0x880], R34 ;  /* 0x0008802201007387 */ /* 0x000fe80000100a00 */
[----:B------:R-:W4:Y:S04]  /*306c0*/  LDL.LU.64 R98, [R1+0x7a8] ;  /* 0x0007a80001627983 */ /* 0x000f280000300a00 */
[----:B------:R1:W-:Y:S04]  /*306d0*/  STL.64 [R1+0x888], R32 ;  /* 0x0008882001007387 */ /* 0x0003e80000100a00 */
[----:B------:R-:W4:Y:S04]  /*306e0*/  LDL.LU.64 R106, [R1+0x798] ;  /* 0x00079800016a7983 */ /* 0x000f280000300a00 */
[----:B------:R-:W4:Y:S01]  /*306f0*/  LDL.LU.64 R234, [R1+0x788] ;  /* 0x0007880001ea7983 */ /* 0x000f220000300a00 */
[----:B--2---:R-:W-:-:S03]  /*30700*/  IMAD.WIDE R244, R2, 0x4, R240 ;  /* 0x0000000402f47825 */ /* 0x004fc600078e02f0 */
[----:B------:R-:W2:Y:S01]  /*30710*/  LDL.LU.64 R100, [R1+0x778] ;  /* 0x0007780001647983 */ /* 0x000ea20000300a00 */
[----:B-1----:R-:W-:-:S03]  /*30720*/  IMAD.WIDE R32, R2, 0x4, R248 ;  /* 0x0000000402207825 */ /* 0x002fc600078e02f8 */
[----:B------:R-:W2:Y:S04]  /*30730*/  LDL.LU.64 R108, [R1+0x768] ;  /* 0x00076800016c7983 */ /* 0x000ea80000300a00 */
[----:B------:R-:W2:Y:S04]  /*30740*/  LDL.LU.64 R240, [R1+0x758] ;  /* 0x0007580001f07983 */ /* 0x000ea80000300a00 */
[----:B------:R-:W2:Y:S04]  /*30750*/  LDL.LU.64 R248, [R1+0x748] ;  /* 0x0007480001f87983 */ /* 0x000ea80000300a00 */
[----:B------:R1:W-:Y:S01]  /*30760*/  STL.64 [R1+0x8a8], R32 ;  /* 0x0008a82001007387 */ /* 0x0003e20000100a00 */
[----:B------:R-:W-:-:S04]  /*30770*/  IMAD.WIDE R34, R2, 0x4, R92 ;  /* 0x0000000402227825 */ /* 0x000fc800078e025c */
[C---:B-1----:R-:W-:Y:S02]  /*30780*/  IMAD.WIDE R32, R2.reuse, 0x4, R102 ;  /* 0x0000000402207825 */ /* 0x042fe400078e0266 */
[----:B------:R-:W2:Y:S04]  /*30790*/  LDL.LU.64 R102, [R1+0x738] ;  /* 0x0007380001667983 */ /* 0x000ea80000300a00 */
[----:B------:R1:W-:Y:S04]  /*307a0*/  STL.64 [R1+0x8a0], R34 ;  /* 0x0008a02201007387 */ /* 0x0003e80000100a00 */
[----:B------:R-:W-:Y:S04]  /*307b0*/  STL.64 [R1+0x890], R244 ;  /* 0x000890f401007387 */ /* 0x000fe80000100a00 */
[----:B------:R1:W-:Y:S02]  /*307c0*/  STL.64 [R1+0x898], R32 ;  /* 0x0008982001007387 */ /* 0x0003e40000100a00 */
[----:B-1----:R-:W-:-:S02]  /*307d0*/  IMAD.WIDE R34, R2, 0x4, R246 ;  /* 0x0000000402227825 */ /* 0x002fc400078e02f6 */
[----:B------:R-:W-:Y:S04]  /*307e0*/  STL.64 [R1+0x16e0], R244 ;  /* 0x0016e0f401007387 */ /* 0x000fe80000100a00 */
[----:B------:R-:W2:Y:S04]  /*307f0*/  LDL.LU.64 R246, [R1+0x728] ;  /* 0x0007280001f67983 */ /* 0x000ea80000300a00 */
[----:B------:R-:W-:Y:S01]  /*30800*/  STL.64 [R1+0x828], R34 ;  /* 0x0008282201007387 */ /* 0x000fe20000100a00 */
[----:B------:R-:W-:-:S03]  /*30810*/  IMAD.WIDE R32, R2, 0x4, R36 ;  /* 0x0000000402207825 */ /* 0x000fc600078e0224 */
[----:B------:R-:W2:Y:S01]  /*30820*/  LDL.LU.64 R36, [R1+0x718] ;  /* 0x0007180001247983 */ /* 0x000ea20000300a00 */
[----:B------:R-:W-:-:S03]  /*30830*/  IMAD.WIDE R38, R2, 0x4, R82 ;  /* 0x0000000402267825 */ /* 0x000fc600078e0252 */
[----:B------:R3:W-:Y:S04]  /*30840*/  STL.64 [R1+0x818], R32 ;  /* 0x0008182001007387 */ /* 0x0007e80000100a00 */
[----:B------:R-:W-:Y:S04]  /*30850*/  STL.64 [R1+0x808], R38 ;  /* 0x0008082601007387 */ /* 0x000fe80000100a00 */
[----:B------:R-:W2:Y:S01]  /*30860*/  LDL.LU.64 R82, [R1+0x708] ;  /* 0x0007080001527983 */ /* 0x000ea20000300a00 */
[----:B---3--:R-:W-:-:S05]  /*30870*/  IMAD.WIDE R32, R2, 0x4, R88 ;  /* 0x0000000402207825 */ /* 0x008fca00078e0258 */
[----:B------:R1:W-:Y:S01]  /*30880*/  STL.64 [R1+0x7f8], R32 ;  /* 0x0007f82001007387 */ /* 0x0003e20000100a00 */
[----:B----4-:R-:W-:-:S03]  /*30890*/  IMAD.WIDE R34, R2, 0x4, R110 ;  /* 0x0000000402227825 */ /* 0x010fc600078e026e */
[----:B------:R-:W3:Y:S04]  /*308a0*/  LDL.LU.64 R110, [R1+0x6f0] ;  /* 0x0006f000016e7983 */ /* 0x000ee80000300a00 */
[----:B------:R-:W4:Y:S01]  /*308b0*/  LDL.LU.64 R88, [R1+0x6e0] ;  /* 0x0006e00001587983 */ /* 0x000f220000300a00 */
[----:B-1----:R-:W-:-:S04]  /*308c0*/  IMAD.WIDE R32, R2, 0x4, R94 ;  /* 0x0000000402207825 */ /* 0x002fc800078e025e */
[C---:B------:R-:W-:Y:S01]  /*308d0*/  IMAD.WIDE R38, R2.reuse, 0x4, R242 ;  /* 0x0000000402267825 */ /* 0x040fe200078e02f2 */
[----:B------:R1:W-:Y:S04]  /*308e0*/  STL.64 [R1+0x7d8], R32 ;  /* 0x0007d82001007387 */ /* 0x0003e80000100a00 */
[----:B------:R-:W4:Y:S04]  /*308f0*/  LDL.LU.64 R242, [R1+0x6d0] ;  /* 0x0006d00001f27983 */ /* 0x000f280000300a00 */
[----:B------:R-:W-:Y:S04]  /*30900*/  STL.64 [R1+0x7c8], R38 ;  /* 0x0007c82601007387 */ /* 0x000fe80000100a00 */
[----:B------:R-:W4:Y:S01]  /*30910*/  LDL.LU.64 R94, [R1+0x6c0] ;  /* 0x0006c000015e7983 */ /* 0x000f220000300a00 */
[----:B-1----:R-:W-:-:S05]  /*30920*/  IMAD.WIDE R32, R2, 0x4, R250 ;  /* 0x0000000402207825 */ /* 0x002fca00078e02fa */
[----:B------:R1:W-:Y:S04]  /*30930*/  STL.64 [R1+0x7b8], R32 ;  /* 0x0007b82001007387 */ /* 0x0003e80000100a00 */
[----:B------:R-:W4:Y:S04]  /*30940*/  LDL.LU.64 R250, [R1+0x6b0] ;  /* 0x0006b00001fa7983 */ /* 0x000f280000300a00 */
[----:B------:R-:W-:Y:S04]  /*30950*/  STL.64 [R1+0x7e8], R34 ;  /* 0x0007e82201007387 */ /* 0x000fe80000100a00 */
[----:B------:R1:W-:Y:S02]  /*30960*/  STL.64 [R1+0x16e8], R34 ;  /* 0x0016e82201007387 */ /* 0x0003e40000100a00 */
[----:B-1----:R-:W-:-:S05]  /*30970*/  IMAD.WIDE R32, R2, 0x4, R98 ;  /* 0x0000000402207825 */ /* 0x002fca00078e0262 */
[----:B------:R2:W-:Y:S01]  /*30980*/  STL.64 [R1+0x7a8], R32 ;  /* 0x0007a82001007387 */ /* 0x0005e20000100a00 */
[----:B------:R-:W-:-:S04]  /*30990*/  IMAD.WIDE R38, R2, 0x4, R106 ;  /* 0x0000000402267825 */ /* 0x000fc800078e026a */
[C---:B------:R-:W-:Y:S01]  /*309a0*/  IMAD.WIDE R34, R2.reuse, 0x4, R234 ;  /* 0x0000000402227825 */ /* 0x040fe200078e02ea */
[----:B------:R-:W-:Y:S03]  /*309b0*/  STL.64 [R1+0x798], R38 ;  /* 0x0007982601007387 */ /* 0x000fe60000100a00 */
[C---:B--2---:R-:W-:Y:S01]  /*309c0*/  IMAD.WIDE R32, R2.reuse, 0x4, R100 ;  /* 0x0000000402207825 */ /* 0x044fe200078e0264 */
[----:B------:R1:W-:Y:S04]  /*309d0*/  STL.64 [R1+0x788], R34 ;  /* 0x0007882201007387 */ /* 0x0003e80000100a00 */
[----:B------:R-:W2:Y:S01]  /*309e0*/  LDL.LU.64 R100, [R1+0x6a0] ;  /* 0x0006a00001647983 */ /* 0x000ea20000300a00 */
[----:B------:R-:W-:-:S03]  /*309f0*/  IMAD.WIDE R80, R2, 0x4, R108 ;  /* 0x0000000402507825 */ /* 0x000fc600078e026c */
[----:B------:R1:W-:Y:S02]  /*30a00*/  STL.64 [R1+0x778], R32 ;  /* 0x0007782001007387 */ /* 0x0003e40000100a00 */
[C---:B-1----:R-:W-:Y:S02]  /*30a10*/  IMAD.WIDE R34, R2.reuse, 0x4, R240 ;  /* 0x0000000402227825 */ /* 0x042fe400078e02f0 */
[----:B------:R-:W2:Y:S04]  /*30a20*/  LDL.LU.64 R108, [R1+0x690] ;  /* 0x00069000016c7983 */ /* 0x000ea80000300a00 */
[----:B------:R-:W-:Y:S01]  /*30a30*/  STL.64 [R1+0x758], R34 ;  /* 0x0007582201007387 */ /* 0x000fe20000100a00 */
[----:B------:R-:W-:-:S03]  /*30a40*/  IMAD.WIDE R32, R2, 0x4, R248 ;  /* 0x0000000402207825 */ /* 0x000fc600078e02f8 */
[----:B------:R-:W2:Y:S04]  /*30a50*/  LDL.LU.64 R240, [R1+0x680] ;  /* 0x0006800001f07983 */ /* 0x000ea80000300a00 */
[----:B------:R1:W-:Y:S04]  /*30a60*/  STL.64 [R1+0x748], R32 ;  /* 0x0007482001007387 */ /* 0x0003e80000100a00 */
[----:B------:R-:W2:Y:S01]  /*30a70*/  LDL.LU.64 R248, [R1+0x668] ;  /* 0x0006680001f87983 */ /* 0x000ea20000300a00 */
[----:B-1----:R-:W-:-:S03]  /*30a80*/  IMAD.WIDE R32, R2, 0x4, R102 ;  /* 0x0000000402207825 */ /* 0x002fc600078e0266 */
[----:B------:R-:W2:Y:S04]  /*30a90*/  LDL.LU.64 R102, [R1+0x660] ;  /* 0x0006600001667983 */ /* 0x000ea80000300a00 */
[----:B------:R-:W-:Y:S04]  /*30aa0*/  STL.64 [R1+0x768], R80 ;  /* 0x0007685001007387 */ /* 0x000fe80000100a00 */
[----:B------:R1:W-:Y:S04]  /*30ab0*/  STL.64 [R1+0x738], R32 ;  /* 0x0007382001007387 */ /* 0x0003e80000100a00 */
[----:B------:R-:W-:Y:S04]  /*30ac0*/  STL.64 [R1+0x16f0], R80 ;  /* 0x0016f05001007387 */ /* 0x000fe80000100a00 */
[----:B------:R-:W2:Y:S01]  /*30ad0*/  LDL.LU.64 R38, [R1+0x650] ;  /* 0x0006500001267983 */ /* 0x000ea20000300a00 */
[----:B------:R-:W-:-:S04]  /*30ae0*/  IMAD.WIDE R34, R2, 0x4, R36 ;  /* 0x0000000402227825 */ /* 0x000fc800078e0224 */
[----:B-1----:R-:W-:-:S05]  /*30af0*/  IMAD.WIDE R32, R2, 0x4, R246 ;  /* 0x0000000402207825 */ /* 0x002fca00078e02f6 */
[----:B------:R1:W-:Y:S01]  /*30b00*/  STL.64 [R1+0x728], R32 ;  /* 0x0007282001007387 */ /* 0x0003e20000100a00 */
[----:B------:R-:W-:-:S03]  /*30b10*/  IMAD.WIDE R36, R2, 0x4, R82 ;  /* 0x0000000402247825 */ /* 0x000fc600078e0252 */
[----:B-1----:R-:W2:Y:S04]  /*30b20*/  LDL.LU.64 R32, [R1+0x640] ;  /* 0x0006400001207983 */ /* 0x002ea80000300a00 */
[----:B------:R3:W-:Y:S04]  /*30b30*/  STL.64 [R1+0x718], R34 ;  /* 0x0007182201007387 */ /* 0x0007e80000100a00 */
[----:B------:R-:W2:Y:S01]  /*30b40*/  LDL.LU.64 R98, [R1+0x630] ;  /* 0x0006300001627983 */ /* 0x000ea20000300a00 */
[----:B---3--:R-:W-:-:S03]  /*30b50*/  IMAD.WIDE R34, R2, 0x4, R110 ;  /* 0x0000000402227825 */ /* 0x008fc600078e026e */
[----:B------:R-:W3:Y:S04]  /*30b60*/  LDL.LU.64 R110, [R1+0x620] ;  /* 0x00062000016e7983 */ /* 0x000ee80000300a00 */
[----:B------:R-:W-:Y:S01]  /*30b70*/  STL.64 [R1+0x708], R36 ;  /* 0x0007082401007387 */ /* 0x000fe20000100a00 */
[----:B----4-:R-:W-:-:S03]  /*30b80*/  IMAD.WIDE R86, R2, 0x4, R88 ;  /* 0x0000000402567825 */ /* 0x010fc600078e0258 */
[----:B------:R1:W-:Y:S04]  /*30b90*/  STL.64 [R1+0x6f0], R34 ;  /* 0x0006f02201007387 */ /* 0x0003e80000100a00 */
[----:B------:R-:W4:Y:S04]  /*30ba0*/  LDL.LU.64 R106, [R1+0x618] ;  /* 0x00061800016a7983 */ /* 0x000f280000300a00 */
[----:B------:R-:W4:Y:S04]  /*30bb0*/  LDL.LU.64 R82, [R1+0x600] ;  /* 0x0006000001527983 */ /* 0x000f280000300a00 */
[----:B------:R-:W4:Y:S01]  /*30bc0*/  LDL.LU.64 R88, [R1+0x5f0] ;  /* 0x0005f00001587983 */ /* 0x000f220000300a00 */
[----:B-1----:R-:W-:-:S03]  /*30bd0*/  IMAD.WIDE R34, R2, 0x4, R242 ;  /* 0x0000000402227825 */ /* 0x002fc600078e02f2 */
[----:B------:R-:W4:Y:S01]  /*30be0*/  LDL.LU.64 R242, [R1+0x5e0] ;  /* 0x0005e00001f27983 */ /* 0x000f220000300a00 */
[----:B------:R-:W-:-:S03]  /*30bf0*/  IMAD.WIDE R36, R2, 0x4, R94 ;  /* 0x0000000402247825 */ /* 0x000fc600078e025e */
        /* <DEDUP_REMOVED lines=8> */
[----:B------:R-:W-:Y:S04]  /*30c80*/  STL.64 [R1+0x16f8], R86 ;  /* 0x0016f85601007387 */ /* 0x000fe80000100a00 */
[----:B------:R-:W4:Y:S01]  /*30c90*/  LDL.LU.64 R94, [R1+0x5b0] ;  /* 0x0005b000015e7983 */ /* 0x000f220000300a00 */
[----:B--2---:R-:W-:-:S03]  /*30ca0*/  IMAD.WIDE R34, R2, 0x4, R100 ;  /* 0x0000000402227825 */ /* 0x004fc600078e0264 */
[----:B------:R-:W2:Y:S04]  /*30cb0*/  LDL.LU.64 R100, [R1+0x5a8] ;  /* 0x0005a80001647983 */ /* 0x000ea80000300a00 */
[----:B------:R1:W-:Y:S01]  /*30cc0*/  STL.64 [R1+0x6a0], R34 ;  /* 0x0006a02201007387 */ /* 0x0003e20000100a00 */
[----:B------:R-:W-:-:S05]  /*30cd0*/  IMAD.WIDE R80, R2, 0x4, R108 ;  /* 0x0000000402507825 */ /* 0x000fca00078e026c */
[----:B------:R-:W-:Y:S01]  /*30ce0*/  STL.64 [R1+0x690], R80 ;  /* 0x0006905001007387 */ /* 0x000fe20000100a00 */
[----:B------:R-:W-:-:S03]  /*30cf0*/  IMAD.WIDE R36, R2, 0x4, R240 ;  /* 0x0000000402247825 */ /* 0x000fc600078e02f0 */
[----:B------:R-:W2:Y:S01]  /*30d00*/  LDL.LU.64 R108, [R1+0x590] ;  /* 0x00059000016c7983 */ /* 0x000ea20000300a00 */
[----:B-1----:R-:W-:-:S03]  /*30d10*/  IMAD.WIDE R34, R2, 0x4, R248 ;  /* 0x0000000402227825 */ /* 0x002fc600078e02f8 */
[----:B------:R1:W-:Y:S04]  /*30d20*/  STL.64 [R1+0x680], R36 ;  /* 0x0006802401007387 */ /* 0x0003e80000100a00 */
[----:B------:R1:W-:Y:S04]  /*30d30*/  STL.64 [R1+0x668], R34 ;  /* 0x0006682201007387 */ /* 0x0003e80000100a00 */
[----:B-1----:R-:W2:Y:S01]  /*30d40*/  LDL.LU.64 R36, [R1+0x588] ;  /* 0x0005880001247983 */ /* 0x002ea20000300a00 */
[----:B------:R-:W-:-:S03]  /*30d50*/  IMAD.WIDE R92, R2, 0x4, R102 ;  /* 0x00000004025c7825 */ /* 0x000fc600078e0266 */
[----:B------:R-:W2:Y:S04]  /*30d60*/  LDL.LU.64 R240, [R1+0x580] ;  /* 0x0005800001f07983 */ /* 0x000ea80000300a00 */
[----:B------:R-:W2:Y:S04]  /*30d70*/  LDL.LU.64 R248, [R1+0x578] ;  /* 0x0005780001f87983 */ /* 0x000ea80000300a00 */
[----:B------:R-:W2:Y:S01]  /*30d80*/  LDL.LU.64 R102, [R1+0x568] ;  /* 0x0005680001667983 */ /* 0x000ea20000300a00 */
[----:B------:R-:W-:-:S05]  /*30d90*/  IMAD.WIDE R38, R2, 0x4, R38 ;  /* 0x0000000402267825 */ /* 0x000fca00078e0226 */
[----:B------:R-:W-:Y:S04]  /*30da0*/  STL.64 [R1+0x8b0], R38 ;  /* 0x0008b02601007387 */ /* 0x000fe80000100a00 */
[----:B------:R-:W-:Y:S01]  /*30db0*/  STL.64 [R1+0x660], R92 ;  /* 0x0006605c01007387 */ /* 0x000fe20000100a00 */
[----:B------:R-:W-:-:S05]  /*30dc0*/  IMAD.WIDE R34, R2, 0x4, R32 ;  /* 0x0000000402227825 */ /* 0x000fca00078e0220 */
[----:B------:R-:W-:Y:S01]  /*30dd0*/  STL.64 [R1+0x8b8], R34 ;  /* 0x0008b82201007387 */ /* 0x000fe20000100a00 */
[----:B------:R-:W-:-:S03]  /*30de0*/  IMAD.WIDE R32, R2, 0x4, R98 ;  /* 0x0000000402207825 */ /* 0x000fc600078e0262 */
[----:B------:R-:W-:Y:S04]  /*30df0*/  STL.64 [R1+0x1700], R92 ;  /* 0x0017005c01007387 */ /* 0x000fe80000100a00 */
[----:B------:R3:W-:Y:S02]  /*30e00*/  STL.64 [R1+0x8c0], R32 ;  /* 0x0008c02001007387 */ /* 0x0007e40000100a00 */
[C---:B---3--:R-:W-:Y:S02]  /*30e10*/  IMAD.WIDE R32, R2.reuse, 0x4, R110 ;  /* 0x0000000402207825 */ /* 0x048fe400078e026e */
[----:B------:R-:W3:Y:S04]  /*30e20*/  LDL.LU.64 R110, [R1+0x560] ;  /* 0x00056000016e7983 */ /* 0x000ee80000300a00 */
[----:B------:R1:W-:Y:S01]  /*30e30*/  STL.64 [R1+0x8c8], R32 ;  /* 0x0008c82001007387 */ /* 0x0003e20000100a00 */
[----:B----4-:R-:W-:-:S04]  /*30e40*/  IMAD.WIDE R38, R2, 0x4, R106 ;  /* 0x0000000402267825 */ /* 0x010fc800078e026a */
[C---:B------:R-:W-:Y:S01]  /*30e50*/  IMAD.WIDE R34, R2.reuse, 0x4, R82 ;  /* 0x0000000402227825 */ /* 0x040fe200078e0252 */
[----:B------:R4:W-:Y:S03]  /*30e60*/  STL.64 [R1+0x8d0], R38 ;  /* 0x0008d02601007387 */ /* 0x0009e60000100a00 */
[C---:B-1----:R-:W-:Y:S01]  /*30e70*/  IMAD.WIDE R32, R2.reuse, 0x4, R88 ;  /* 0x0000000402207825 */ /* 0x042fe200078e0258 */
[----:B------:R-:W3:Y:S04]  /*30e80*/  LDL.LU.64 R82, [R1+0x558] ;  /* 0x0005580001527983 */ /* 0x000ee80000300a00 */
[----:B------:R-:W-:Y:S04]  /*30e90*/  STL.64 [R1+0x8d8], R34 ;  /* 0x0008d82201007387 */ /* 0x000fe80000100a00 */
[----:B------:R1:W-:Y:S01]  /*30ea0*/  STL.64 [R1+0x8e0], R32 ;  /* 0x0008e02001007387 */ /* 0x0003e20000100a00 */
[----:B------:R-:W-:-:S03]  /*30eb0*/  IMAD.WIDE R98, R2, 0x4, R242 ;  /* 0x0000000402627825 */ /* 0x000fc600078e02f2 */
[----:B------:R-:W3:Y:S01]  /*30ec0*/  LDL.LU.64 R88, [R1+0x550] ;  /* 0x0005500001587983 */ /* 0x000ee20000300a00 */
[----:B----4-:R-:W-:-:S03]  /*30ed0*/  IMAD.WIDE R38, R2, 0x4, R234 ;  /* 0x0000000402267825 */ /* 0x010fc600078e02ea */
[----:B------:R-:W4:Y:S04]  /*30ee0*/  LDL.LU.64 R242, [R1+0x540] ;  /* 0x0005400001f27983 */ /* 0x000f280000300a00 */
[----:B------:R-:W-:Y:S01]  /*30ef0*/  STL.64 [R1+0x8f0], R38 ;  /* 0x0008f02601007387 */ /* 0x000fe20000100a00 */
[----:B-1----:R-:W-:-:S03]  /*30f00*/  IMAD.WIDE R32, R2, 0x4, R250 ;  /* 0x0000000402207825 */ /* 0x002fc600078e02fa */
[----:B------:R-:W4:Y:S01]  /*30f10*/  LDL.LU.64 R250, [R1+0x530] ;  /* 0x0005300001fa7983 */ /* 0x000f220000300a00 */
[----:B------:R-:W-:-:S05]  /*30f20*/  IMAD.WIDE R34, R2, 0x4, R246 ;  /* 0x0000000402227825 */ /* 0x000fca00078e02f6 */
[----:B------:R1:W-:Y:S04]  /*30f30*/  STL.64 [R1+0x8f8], R34 ;  /* 0x0008f82201007387 */ /* 0x0003e80000100a00 */
[----:B------:R-:W-:Y:S04]  /*30f40*/  STL.64 [R1+0x8e8], R98 ;  /* 0x0008e86201007387 */ /* 0x000fe80000100a00 */
[----:B------:R2:W-:Y:S01]  /*30f50*/  STL.64 [R1+0x900], R32 ;  /* 0x0009002001007387 */ /* 0x0005e20000100a00 */
[----:B-1----:R-:W-:-:S03]  /*30f60*/  IMAD.WIDE R34, R2, 0x4, R94 ;  /* 0x0000000402227825 */ /* 0x002fc600078e025e */
[----:B------:R-:W-:Y:S04]  /*30f70*/  STL.64 [R1+0x1708], R98 ;  /* 0x0017086201007387 */ /* 0x000fe80000100a00 */
[----:B------:R-:W4:Y:S04]  /*30f80*/  LDL.LU.64 R234, [R1+0x528] ;  /* 0x0005280001ea7983 */ /* 0x000f280000300a00 */
[----:B------:R1:W-:Y:S04]  /*30f90*/  STL.64 [R1+0x908], R34 ;  /* 0x0009082201007387 */ /* 0x0003e80000100a00 */
[----:B------:R-:W4:Y:S01]  /*30fa0*/  LDL.LU.64 R94, [R1+0x520] ;  /* 0x00052000015e7983 */ /* 0x000f220000300a00 */
[----:B--2---:R-:W-:-:S05]  /*30fb0*/  IMAD.WIDE R32, R2, 0x4, R100 ;  /* 0x0000000402207825 */ /* 0x004fca00078e0264 */
[----:B------:R2:W-:Y:S04]  /*30fc0*/  STL.64 [R1+0x910], R32 ;  /* 0x0009102001007387 */ /* 0x0005e80000100a00 */
[----:B------:R-:W4:Y:S01]  /*30fd0*/  LDL.LU.64 R100, [R1+0x510] ;  /* 0x0005100001647983 */ /* 0x000f220000300a00 */
[----:B-1----:R-:W-:-:S03]  /*30fe0*/  IMAD.WIDE R34, R2, 0x4, R108 ;  /* 0x0000000402227825 */ /* 0x002fc600078e026c */
[----:B------:R-:W4:Y:S04]  /*30ff0*/  LDL.LU.64 R108, [R1+0x508] ;  /* 0x00050800016c7983 */ /* 0x000f280000300a00 */
[----:B------:R1:W-:Y:S01]  /*31000*/  STL.64 [R1+0x918], R34 ;  /* 0x0009182201007387 */ /* 0x0003e20000100a00 */
[----:B--2---:R-:W-:-:S05]  /*31010*/  IMAD.WIDE R32, R2, 0x4, R36 ;  /* 0x0000000402207825 */ /* 0x004fca00078e0224 */
[----:B------:R2:W-:Y:S01]  /*31020*/  STL.64 [R1+0x920], R32 ;  /* 0x0009202001007387 */ /* 0x0005e20000100a00 */
[----:B-1----:R-:W-:-:S03]  /*31030*/  IMAD.WIDE R34, R2, 0x4, R248 ;  /* 0x0000000402227825 */ /* 0x002fc600078e02f8 */
[----:B------:R-:W4:Y:S04]  /*31040*/  LDL.LU.64 R96, [R1+0x500] ;  /* 0x0005000001607983 */ /* 0x000f280000300a00 */
[----:B------:R-:W-:Y:S01]  /*31050*/  STL.64 [R1+0x930], R34 ;  /* 0x0009302201007387 */ /* 0x000fe20000100a00 */
[----:B--2---:R-:W-:-:S03]  /*31060*/  IMAD.WIDE R32, R2, 0x4, R102 ;  /* 0x0000000402207825 */ /* 0x004fc600078e0266 */
[----:B------:R-:W2:Y:S04]  /*31070*/  LDL.LU.64 R90, [R1+0x4f0] ;  /* 0x0004f000015a7983 */ /* 0x000ea80000300a00 */
[----:B------:R3:W-:Y:S01]  /*31080*/  STL.64 [R1+0x938], R32 ;  /* 0x0009382001007387 */ /* 0x0007e20000100a00 */
[----:B------:R-:W-:-:S03]  /*31090*/  IMAD.WIDE R106, R2, 0x4, R240 ;  /* 0x00000004026a7825 */ /* 0x000fc600078e02f0 */
[----:B------:R-:W2:Y:S04]  /*310a0*/  LDL.LU.64 R246, [R1+0x4e8] ;  /* 0x0004e80001f67983 */ /* 0x000ea80000300a00 */
[----:B------:R-:W2:Y:S04]  /*310b0*/  LDL.LU.64 R240, [R1+0x4e0] ;  /* 0x0004e00001f07983 */ /* 0x000ea80000300a00 */
[----:B------:R-:W2:Y:S04]  /*310c0*/  LDL.LU.64 R248, [R1+0x4d8] ;  /* 0x0004d80001f87983 */ /* 0x000ea80000300a00 */
[----:B------:R-:W2:Y:S01]  /*310d0*/  LDL.LU.64 R102, [R1+0x4c8] ;  /* 0x0004c80001667983 */ /* 0x000ea20000300a00 */
[----:B---3--:R-:W-:-:S03]  /*310e0*/  IMAD.WIDE R32, R2, 0x4, R110 ;  /* 0x0000000402207825 */ /* 0x008fc600078e026e */
[----:B------:R-:W3:Y:S04]  /*310f0*/  LDL.LU.64 R110, [R1+0x4c0] ;  /* 0x0004c000016e7983 */ /* 0x000ee80000300a00 */
[----:B------:R-:W-:Y:S04]  /*31100*/  STL.64 [R1+0x928], R106 ;  /* 0x0009286a01007387 */ /* 0x000fe80000100a00 */
[----:B------:R1:W-:Y:S04]  /*31110*/  STL.64 [R1+0x940], R32 ;  /* 0x0009402001007387 */ /* 0x0003e80000100a00 */
[----:B------:R-:W-:Y:S04]  /*31120*/  STL.64 [R1+0x1710], R106 ;  /* 0x0017106a01007387 */ /* 0x000fe80000100a00 */
[----:B------:R-:W3:Y:S01]  /*31130*/  LDL.LU.64 R84, [R1+0x4b8] ;  /* 0x0004b80001547983 */ /* 0x000ee20000300a00 */
[----:B------:R-:W-:-:S05]  /*31140*/  IMAD.WIDE R34, R2, 0x4, R82 ;  /* 0x0000000402227825 */ /* 0x000fca00078e0252 */
[----:B------:R4:W-:Y:S04]  /*31150*/  STL.64 [R1+0x948], R34 ;  /* 0x0009482201007387 */ /* 0x0009e80000100a00 */
[----:B------:R-:W3:Y:S01]  /*31160*/  LDL.LU.64 R38, [R1+0x478] ;  /* 0x0004780001267983 */ /* 0x000ee20000300a00 */
[----:B-1----:R-:W-:-:S04]  /*31170*/  IMAD.WIDE R32, R2, 0x4, R88 ;  /* 0x0000000402207825 */ /* 0x002fc800078e0258 */
[C---:B----4-:R-:W-:Y:S01]  /*31180*/  IMAD.WIDE R34, R2.reuse, 0x4, R242 ;  /* 0x0000000402227825 */ /* 0x050fe200078e02f2 */
[----:B------:R1:W-:Y:S04]  /*31190*/  STL.64 [R1+0x950], R32 ;  /* 0x0009502001007387 */ /* 0x0003e80000100a00 */
[----:B-1----:R-:W4:Y:S04]  /*311a0*/  LDL.LU.64 R32, [R1+0x468] ;  /* 0x0004680001207983 */ /* 0x002f280000300a00 */
[----:B------:R1:W-:Y:S04]  /*311b0*/  STL.64 [R1+0x958], R34 ;  /* 0x0009582201007387 */ /* 0x0003e80000100a00 */
[----:B------:R-:W4:Y:S04]  /*311c0*/  LDL.LU.64 R36, [R1+0x458] ;  /* 0x0004580001247983 */ /* 0x000f280000300a00 */
[----:B------:R-:W4:Y:S01]  /*311d0*/  LDL.LU.64 R242, [R1+0x448] ;  /* 0x0004480001f27983 */ /* 0x000f220000300a00 */
[----:B-1----:R-:W-:-:S03]  /*311e0*/  IMAD.WIDE R34, R2, 0x4, R250 ;  /* 0x0000000402227825 */ /* 0x002fc600078e02fa */
[----:B------:R-:W4:Y:S04]  /*311f0*/  LDL.LU.64 R82, [R1+0x438] ;  /* 0x0004380001527983 */ /* 0x000f280000300a00 */
[----:B------:R-:W4:Y:S04]  /*31200*/  LDL.LU.64 R88, [R1+0x428] ;  /* 0x0004280001587983 */ /* 0x000f280000300a00 */
[----:B------:R1:W-:Y:S04]  /*31210*/  STL.64 [R1+0x960], R34 ;  /* 0x0009602201007387 */ /* 0x0003e80000100a00 */
[----:B------:R-:W4:Y:S01]  /*31220*/  LDL.LU.64 R250, [R1+0x418] ;  /* 0x0004180001fa7983 */ /* 0x000f220000300a00 */
[----:B------:R-:W-:-:S04]  /*31230*/  IMAD.WIDE R234, R2, 0x4, R234 ;  /* 0x0000000402ea7825 */ /* 0x000fc800078e02ea */
[C---:B-1----:R-:W-:Y:S02]  /*31240*/  IMAD.WIDE R34, R2.reuse, 0x4, R94 ;  /* 0x0000000402227825 */ /* 0x042fe400078e025e */
[----:B------:R-:W4:Y:S04]  /*31250*/  LDL.LU.64 R94, [R1+0x408] ;  /* 0x00040800015e7983 */ /* 0x000f280000300a00 */
[----:B------:R1:W-:Y:S01]  /*31260*/  STL.64 [R1+0x970], R34 ;  /* 0x0009702201007387 */ /* 0x0003e20000100a00 */
[----:B------:R-:W-:-:S05]  /*31270*/  IMAD.WIDE R80, R2, 0x4, R100 ;  /* 0x0000000402507825 */ /* 0x000fca00078e0264 */
[----:B------:R1:W-:Y:S02]  /*31280*/  STL.64 [R1+0x978], R80 ;  /* 0x0009785001007387 */ /* 0x0003e40000100a00 */
[C---:B-1----:R-:W-:Y:S02]  /*31290*/  IMAD.WIDE R34, R2.reuse, 0x4, R108 ;  /* 0x0000000402227825 */ /* 0x042fe400078e026c */
[----:B------:R-:W4:Y:S04]  /*312a0*/  LDL.LU.64 R100, [R1+0x3f8] ;  /* 0x0003f80001647983 */ /* 0x000f280000300a00 */
[----:B------:R-:W4:Y:S04]  /*312b0*/  LDL.LU.64 R108, [R1+0x3e8] ;  /* 0x0003e800016c7983 */ /* 0x000f280000300a00 */
[----:B------:R1:W-:Y:S04]  /*312c0*/  STL.64 [R1+0x980], R34 ;  /* 0x0009802201007387 */ /* 0x0003e80000100a00 */
[----:B------:R-:W-:Y:S04]  /*312d0*/  STL.64 [R1+0x968], R234 ;  /* 0x000968ea01007387 */ /* 0x000fe80000100a00 */
[----:B------:R-:W-:Y:S01]  /*312e0*/  STL.64 [R1+0x1718], R234 ;  /* 0x001718ea01007387 */ /* 0x000fe20000100a00 */
[----:B------:R-:W-:-:S05]  /*312f0*/  IMAD.WIDE R80, R2, 0x4, R96 ;  /* 0x0000000402507825 */ /* 0x000fca00078e0260 */
[----:B------:R1:W-:Y:S01]  /*31300*/  STL.64 [R1+0x988], R80 ;  /* 0x0009885001007387 */ /* 0x0003e20000100a00 */
[----:B--2---:R-:W-:-:S04]  /*31310*/  IMAD.WIDE R86, R2, 0x4, R90 ;  /* 0x0000000402567825 */ /* 0x004fc800078e025a */
[C---:B-1----:R-:W-:Y:S01]  /*31320*/  IMAD.WIDE R34, R2.reuse, 0x4, R246 ;  /* 0x0000000402227825 */ /* 0x042fe200078e02f6 */
[----:B------:R-:W-:Y:S03]  /*31330*/  STL.64 [R1+0x990], R86 ;  /* 0x0009905601007387 */ /* 0x000fe60000100a00 */
[C---:B------:R-:W-:Y:S01]  /*31340*/  IMAD.WIDE R80, R2.reuse, 0x4, R240 ;  /* 0x0000000402507825 */ /* 0x040fe200078e02f0 */
[----:B------:R1:W-:Y:S03]  /*31350*/  STL.64 [R1+0x998], R34 ;  /* 0x0009982201007387 */ /* 0x0003e60000100a00 */
[C---:B------:R-:W-:Y:S01]  /*31360*/  IMAD.WIDE R246, R2.reuse, 0x4, R248 ;  /* 0x0000000402f67825 */ /* 0x040fe200078e02f8 */
[----:B------:R-:W-:Y:S04]  /*31370*/  STL.64 [R1+0x9a0], R80 ;  /* 0x0009a05001007387 */ /* 0x000fe80000100a00 */
[----:B------:R-:W2:Y:S01]  /*31380*/  LDL.LU.64 R240, [R1+0x3d8] ;  /* 0x0003d80001f07983 */ /* 0x000ea20000300a00 */
[----:B-1----:R-:W-:-:S03]  /*31390*/  IMAD.WIDE R34, R2, 0x4, R102 ;  /* 0x0000000402227825 */ /* 0x002fc600078e0266 */
[----:B------:R-:W2:Y:S04]  /*313a0*/  LDL.LU.64 R248, [R1+0x3c8] ;  /* 0x0003c80001f87983 */ /* 0x000ea80000300a00 */
[----:B------:R3:W-:Y:S04]  /*313b0*/  STL.64 [R1+0x9b0], R34 ;  /* 0x0009b02201007387 */ /* 0x0007e80000100a00 */
[----:B------:R-:W2:Y:S01]  /*313c0*/  LDL.LU.64 R102, [R1+0x3b8] ;  /* 0x0003b80001667983 */ /* 0x000ea20000300a00 */
[----:B---3--:R-:W-:-:S03]  /*313d0*/  IMAD.WIDE R34, R2, 0x4, R110 ;  /* 0x0000000402227825 */ /* 0x008fc600078e026e */
[----:B------:R-:W3:Y:S04]  /*313e0*/  LDL.LU.64 R110, [R1+0x3a8] ;  /* 0x0003a800016e7983 */ /* 0x000ee80000300a00 */
[----:B------:R1:W-:Y:S04]  /*313f0*/  STL.64 [R1+0x9b8], R34 ;  /* 0x0009b82201007387 */ /* 0x0003e80000100a00 */
[----:B------:R-:W-:Y:S04]  /*31400*/  STL.64 [R1+0x9a8], R246 ;  /* 0x0009a8f601007387 */ /* 0x000fe80000100a00 */
[----:B------:R-:W-:Y:S01]  /*31410*/  STL.64 [R1+0x1720], R246 ;  /* 0x001720f601007387 */ /* 0x000fe20000100a00 */
[----:B-1----:R-:W-:-:S05]  /*31420*/  IMAD.WIDE R34, R2, 0x4, R84 ;  /* 0x0000000402227825 */ /* 0x002fca00078e0254 */
[----:B------:R4:W-:Y:S01]  /*31430*/  STL.64 [R1+0x9c0], R34 ;  /* 0x0009c02201007387 */ /* 0x0009e20000100a00 */
[----:B------:R-:W-:-:S05]  /*31440*/  IMAD.WIDE R38, R2, 0x4, R38 ;  /* 0x0000000402267825 */ /* 0x000fca00078e0226 */
[----:B------:R-:W-:Y:S01]  /*31450*/  STL.64 [R1+0x9c8], R38 ;  /* 0x0009c82601007387 */ /* 0x000fe20000100a00 */
[----:B----4-:R-:W-:-:S05]  /*31460*/  IMAD.WIDE R34, R2, 0x4, R32 ;  /* 0x0000000402227825 */ /* 0x010fca00078e0220 */
[----:B------:R-:W-:Y:S01]  /*31470*/  STL.64 [R1+0x9d0], R34 ;  /* 0x0009d02201007387 */ /* 0x000fe20000100a00 */
[----:B------:R-:W-:-:S04]  /*31480*/  IMAD.WIDE R32, R2, 0x4, R36 ;  /* 0x0000000402207825 */ /* 0x000fc800078e0224 */
[C---:B------:R-:W-:Y:S02]  /*31490*/  IMAD.WIDE R246, R2.reuse, 0x4, R242 ;  /* 0x0000000402f67825 */ /* 0x040fe400078e02f2 */
[----:B------:R-:W4:Y:S04]  /*314a0*/  LDL.LU.64 R242, [R1+0x398] ;  /* 0x0003980001f27983 */ /* 0x000f280000300a00 */
[----:B------:R1:W-:Y:S02]  /*314b0*/  STL.64 [R1+0x9d8], R32 ;  /* 0x0009d82001007387 */ /* 0x0003e40000100a00 */
[C---:B-1----:R-:W-:Y:S02]  /*314c0*/  IMAD.WIDE R32, R2.reuse, 0x4, R250 ;  /* 0x0000000402207825 */ /* 0x042fe400078e02fa */
[----:B------:R-:W4:Y:S02]  /*314d0*/  LDL.LU.64 R250, [R1+0x380] ;  /* 0x0003800001fa7983 */ /* 0x000f240000300a00 */
[----:B------:R-:W-:-:S04]  /*314e0*/  IMAD.WIDE R34, R2, 0x4, R88 ;  /* 0x0000000402227825 */ /* 0x000fc800078e0258 */
[C---:B------:R-:W-:Y:S01]  /*314f0*/  IMAD.WIDE R36, R2.reuse, 0x4, R82 ;  /* 0x0000000402247825 */ /* 0x040fe200078e0252 */
[----:B------:R-:W-:Y:S04]  /*31500*/  STL.64 [R1+0x9f0], R34 ;  /* 0x0009f02201007387 */ /* 0x000fe80000100a00 */
[----:B------:R-:W-:Y:S04]  /*31510*/  STL.64 [R1+0x9e0], R246 ;  /* 0x0009e0f601007387 */ /* 0x000fe80000100a00 */
[----:B------:R1:W-:Y:S04]  /*31520*/  STL.64 [R1+0x9f8], R32 ;  /* 0x0009f82001007387 */ /* 0x0003e80000100a00 */
[----:B------:R-:W-:Y:S04]  /*31530*/  STL.64 [R1+0x1728], R246 ;  /* 0x001728f601007387 */ /* 0x000fe80000100a00 */
[----:B------:R-:W-:Y:S01]  /*31540*/  STL.64 [R1+0x9e8], R36 ;  /* 0x0009e82401007387 */ /* 0x000fe20000100a00 */
[----:B-1----:R-:W-:-:S03]  /*31550*/  IMAD.WIDE R32, R2, 0x4, R94 ;  /* 0x0000000402207825 */ /* 0x002fc600078e025e */
[----:B------:R-:W-:Y:S04]  /*31560*/  STL.64 [R1+0x1730], R36 ;  /* 0x0017302401007387 */ /* 0x000fe80000100a00 */
[----:B------:R1:W-:Y:S04]  /*31570*/  STL.64 [R1+0xa00], R32 ;  /* 0x000a002001007387 */ /* 0x0003e80000100a00 */
[----:B------:R-:W4:Y:S01]  /*31580*/  LDL.LU.64 R86, [R1+0x370] ;  /* 0x0003700001567983 */ /* 0x000f220000300a00 */
[----:B------:R-:W-:-:S04]  /*31590*/  IMAD.WIDE R34, R2, 0x4, R100 ;  /* 0x0000000402227825 */ /* 0x000fc800078e0264 */
[C---:B-1----:R-:W-:Y:S01]  /*315a0*/  IMAD.WIDE R32, R2.reuse, 0x4, R108 ;  /* 0x0000000402207825 */ /* 0x042fe200078e026c */
[----:B------:R1:W-:Y:S04]  /*315b0*/  STL.64 [R1+0xa08], R34 ;  /* 0x000a082201007387 */ /* 0x0003e80000100a00 */
[----:B------:R-:W4:Y:S04]  /*315c0*/  LDL.LU.64 R80, [R1+0x360] ;  /* 0x0003600001507983 */ /* 0x000f280000300a00 */
[----:B------:R2:W-:Y:S04]  /*315d0*/  STL.64 [R1+0xa10], R32 ;  /* 0x000a102001007387 */ /* 0x0005e80000100a00 */
[----:B-1----:R-:W4:Y:S04]  /*315e0*/  LDL.LU.64 R34, [R1+0x350] ;  /* 0x0003500001227983 */ /* 0x002f280000300a00 */
[----:B------:R-:W4:Y:S04]  /*315f0*/  LDL.LU.64 R244, [R1+0x340] ;  /* 0x0003400001f47983 */ /* 0x000f280000300a00 */
[----:B------:R-:W4:Y:S04]  /*31600*/  LDL.LU.64 R88, [R1+0x338] ;  /* 0x0003380001587983 */ /* 0x000f280000300a00 */
[----:B------:R-:W4:Y:S04]  /*31610*/  LDL.LU.64 R232, [R1+0x330] ;  /* 0x0003300001e87983 */ /* 0x000f280000300a00 */
[----:B------:R-:W4:Y:S04]  /*31620*/  LDL.LU.64 R104, [R1+0xc0] ;  /* 0x0000c00001687983 */ /* 0x000f280000300a00 */
[----:B------:R-:W4:Y:S01]  /*31630*/  LDL.LU.64 R96, [R1+0xb8] ;  /* 0x0000b80001607983 */ /* 0x000f220000300a00 */
[----:B--2---:R-:W-:-:S05]  /*31640*/  IMAD.WIDE R32, R2, 0x4, R240 ;  /* 0x0000000402207825 */ /* 0x004fca00078e02f0 */
[----:B------:R3:W-:Y:S04]  /*31650*/  STL.64 [R1+0xa18], R32 ;  /* 0x000a182001007387 */ /* 0x0007e80000100a00 */
[----:B------:R-:W2:Y:S04]  /*31660*/  LDL.LU.64 R90, [R1+0xb0] ;  /* 0x0000b000015a7983 */ /* 0x000ea80000300a00 */
[----:B------:R-:W2:Y:S01]  /*31670*/  LDL.LU.64 R84, [R1+0x88] ;  /* 0x0000880001547983 */ /* 0x000ea20000300a00 */
[----:B------:R-:W-:-:S04]  /*31680*/  IMAD.WIDE R234, R2, 0x4, R248 ;  /* 0x0000000402ea7825 */ /* 0x000fc800078e02f8 */
[----:B------:R-:W-:-:S04]  /*31690*/  IMAD.WIDE R82, R2, 0x4, R102 ;  /* 0x0000000402527825 */ /* 0x000fc800078e0266 */
[----:B---3--:R-:W-:-:S05]  /*316a0*/  IMAD.WIDE R32, R2, 0x4, R110 ;  /* 0x0000000402207825 */ /* 0x008fca00078e026e */
[----:B------:R1:W-:Y:S04]  /*316b0*/  STL.64 [R1+0xa30], R32 ;  /* 0x000a302001007387 */ /* 0x0003e80000100a00 */
[----:B------:R-:W3:Y:S04]  /*316c0*/  LDL.LU.64 R38, [R1+0x80] ;  /* 0x0000800001267983 */ /* 0x000ee80000300a00 */
[----:B-1----:R-:W3:Y:S04]  /*316d0*/  LDL.LU.64 R32, [R1+0x78] ;  /* 0x0000780001207983 */ /* 0x002ee80000300a00 */
[----:B------:R-:W3:Y:S04]  /*316e0*/  LDL.LU.64 R94, [R1+0x70] ;  /* 0x00007000015e7983 */ /* 0x000ee80000300a00 */
[----:B------:R-:W3:Y:S04]  /*316f0*/  LDL.LU.64 R100, [R1+0x48] ;  /* 0x0000480001647983 */ /* 0x000ee80000300a00 */
[----:B------:R-:W3:Y:S04]  /*31700*/  LDL.LU.64 R108, [R1+0x40] ;  /* 0x00004000016c7983 */ /* 0x000ee80000300a00 */
[----:B------:R-:W3:Y:S04]  /*31710*/  LDL.LU.64 R240, [R1+0x38] ;  /* 0x0000380001f07983 */ /* 0x000ee80000300a00 */
[----:B------:R-:W-:Y:S01]  /*31720*/  STL.64 [R1+0xa20], R234 ;  /* 0x000a20ea01007387 */ /* 0x000fe20000100a00 */
[----:B----4-:R-:W-:-:S05]  /*31730*/  IMAD.WIDE R36, R2, 0x4, R242 ;  /* 0x0000000402247825 */ /* 0x010fca00078e02f2 */
[----:B------:R1:W-:Y:S04]  /*31740*/  STL.64 [R1+0xa38], R36 ;  /* 0x000a382401007387 */ /* 0x0003e80000100a00 */
[----:B------:R-:W-:Y:S04]  /*31750*/  STL.64 [R1+0x1738], R234 ;  /* 0x001738ea01007387 */ /* 0x000fe80000100a00 */
[----:B------:R-:W4:Y:S04]  /*31760*/  LDL.LU.64 R248, [R1+0x30] ;  /* 0x0000300001f87983 */ /* 0x000f280000300a00 */
[----:B------:R-:W4:Y:S01]  /*31770*/  LDL.LU.64 R102, [R1+0x28] ;  /* 0x0000280001667983 */ /* 0x000f220000300a00 */
[----:B-1----:R-:W-:-:S05]  /*31780*/  IMAD.WIDE R36, R2, 0x4, R250 ;  /* 0x0000000402247825 */ /* 0x002fca00078e02fa */
[----:B------:R-:W-:Y:S04]  /*31790*/  STL.64 [R1+0x380], R36 ;  /* 0x0003802401007387 */ /* 0x000fe80000100a00 */
[----:B------:R-:W4:Y:S04]  /*317a0*/  LDL.LU.64 R110, [R1+0x20] ;  /* 0x00002000016e7983 */ /* 0x000f280000300a00 */
[----:B------:R-:W4:Y:S04]  /*317b0*/  LDL.LU.64 R242, [R1+0x18] ;  /* 0x0000180001f27983 */ /* 0x000f280000300a00 */
[----:B------:R-:W4:Y:S04]  /*317c0*/  LDL.LU.64 R250, [R1+0x10] ;  /* 0x0000100001fa7983 */ /* 0x000f280000300a00 */
[----:B------:R-:W-:Y:S04]  /*317d0*/  STL.64 [R1+0xa28], R82 ;  /* 0x000a285201007387 */ /* 0x000fe80000100a00 */
[----:B------:R1:W-:Y:S02]  /*317e0*/  STL.64 [R1+0x1740], R82 ;  /* 0x0017405201007387 */ /* 0x0003e40000100a00 */
[----:B-1----:R-:W-:-:S05]  /*317f0*/  IMAD.WIDE R82, R2, 0x4, R86 ;  /* 0x0000000402527825 */ /* 0x002fca00078e0256 */
[----:B------:R-:W-:Y:S01]  /*31800*/  STL.64 [R1+0x370], R82 ;  /* 0x0003705201007387 */ /* 0x000fe20000100a00 */
[----:B------:R-:W-:-:S05]  /*31810*/  IMAD.WIDE R36, R2, 0x4, R80 ;  /* 0x0000000402247825 */ /* 0x000fca00078e0250 */
[----:B------:R1:W-:Y:S01]  /*31820*/  STL.64 [R1+0x360], R36 ;  /* 0x0003602401007387 */ /* 0x0003e20000100a00 */
[----:B------:R-:W-:-:S04]  /*31830*/  IMAD.WIDE R34, R2, 0x4, R34 ;  /* 0x0000000402227825 */ /* 0x000fc800078e0222 */
[C---:B------:R-:W-:Y:S01]  /*31840*/  IMAD.WIDE R106, R2.reuse, 0x4, R244 ;  /* 0x00000004026a7825 */ /* 0x040fe200078e02f4 */
[----:B------:R1:W-:Y:S03]  /*31850*/  STL.64 [R1+0x350], R34 ;  /* 0x0003502201007387 */ /* 0x0003e60000100a00 */
[C---:B-1----:R-:W-:Y:S01]  /*31860*/  IMAD.WIDE R36, R2.reuse, 0x4, R232 ;  /* 0x0000000402247825 */ /* 0x042fe200078e02e8 */
[----:B------:R-:W-:Y:S03]  /*31870*/  STL.64 [R1+0x340], R106 ;  /* 0x0003406a01007387 */ /* 0x000fe60000100a00 */
[C---:B------:R-:W-:Y:S01]  /*31880*/  IMAD.WIDE R34, R2.reuse, 0x4, R104 ;  /* 0x0000000402227825 */ /* 0x040fe200078e0268 */
[----:B------:R-:W-:Y:S03]  /*31890*/  STL.64 [R1+0x330], R36 ;  /* 0x0003302401007387 */ /* 0x000fe60000100a00 */
[C---:B------:R-:W-:Y:S01]  /*318a0*/  IMAD.WIDE R88, R2.reuse, 0x4, R88 ;  /* 0x0000000402587825 */ /* 0x040fe200078e0258 */
[----:B------:R-:W-:Y:S04]  /*318b0*/  STL.64 [R1+0x1748], R106 ;  /* 0x0017486a01007387 */ /* 0x000fe80000100a00 */
[----:B------:R1:W-:Y:S04]  /*318c0*/  STL.64 [R1+0xa40], R34 ;  /* 0x000a402201007387 */ /* 0x0003e80000100a00 */
[----:B------:R-:W-:Y:S04]  /*318d0*/  STL.64 [R1+0x338], R88 ;  /* 0x0003385801007387 */ /* 0x000fe80000100a00 */
[----:B------:R-:W-:Y:S01]  /*318e0*/  STL.64 [R1+0x1750], R88 ;  /* 0x0017505801007387 */ /* 0x000fe20000100a00 */
[----:B-1----:R-:W-:-:S05]  /*318f0*/  IMAD.WIDE R34, R2, 0x4, R96 ;  /* 0x0000000402227825 */ /* 0x002fca00078e0260 */
[----:B------:R-:W-:Y:S01]  /*31900*/  STL.64 [R1+0xa48], R34 ;  /* 0x000a482201007387 */ /* 0x000fe20000100a00 */
[----:B--2---:R-:W-:-:S04]  /*31910*/  IMAD.WIDE R80, R2, 0x4, R90 ;  /* 0x0000000402507825 */ /* 0x004fc800078e025a */
[C---:B------:R-:W-:Y:S01]  /*31920*/  IMAD.WIDE R36, R2.reuse, 0x4, R84 ;  /* 0x0000000402247825 */ /* 0x040fe200078e0254 */
[----:B------:R1:W-:Y:S04]  /*31930*/  STL.64 [R1+0xa50], R80 ;  /* 0x000a505001007387 */ /* 0x0003e80000100a00 */
[----:B------:R2:W-:Y:S01]  /*31940*/  STL.64 [R1+0xa58], R36 ;  /* 0x000a582401007387 */ /* 0x0005e20000100a00 */
[----:B------:R-:W-:-:S04]  /*31950*/  IMAD.WIDE R86, R2, 0x4, R132 ;  /* 0x0000000402567825 */ /* 0x000fc800078e0284 */
[----:B-1----:R-:W-:-:S04]  /*31960*/  IMAD.WIDE R80, R2, 0x4, R148 ;  /* 0x0000000402507825 */ /* 0x002fc800078e0294 */
[----:B------:R-:W-:-:S04]  /*31970*/  IMAD.WIDE R246, R2, 0x4, R160 ;  /* 0x0000000402f67825 */ /* 0x000fc800078e02a0 */
[----:B--2---:R-:W-:-:S04]  /*31980*/  IMAD.WIDE R36, R2, 0x4, R168 ;  /* 0x0000000402247825 */ /* 0x004fc800078e02a8 */
[----:B---3--:R-:W-:-:S05]  /*31990*/  IMAD.WIDE R34, R2, 0x4, R38 ;  /* 0x0000000402227825 */ /* 0x008fca00078e0226 */
[----:B------:R1:W-:Y:S01]  /*319a0*/  STL.64 [R1+0xa60], R34 ;  /* 0x000a602201007387 */ /* 0x0003e20000100a00 */
[----:B------:R-:W-:-:S05]  /*319b0*/  IMAD.WIDE R98, R2, 0x4, R32 ;  /* 0x0000000402627825 */ /* 0x000fca00078e0220 */
[----:B------:R-:W-:Y:S01]  /*319c0*/  STL.64 [R1+0xa68], R98 ;  /* 0x000a686201007387 */ /* 0x000fe20000100a00 */
[----:B-1----:R-:W-:-:S04]  /*319d0*/  IMAD.WIDE R34, R2, 0x4, R100 ;  /* 0x0000000402227825 */ /* 0x002fc800078e0264 */
[C---:B------:R-:W-:Y:S01]  /*319e0*/  IMAD.WIDE R32, R2.reuse, 0x4, R108 ;  /* 0x0000000402207825 */ /* 0x040fe200078e026c */
[----:B------:R-:W-:Y:S03]  /*319f0*/  STL.64 [R1+0xa78], R34 ;  /* 0x000a782201007387 */ /* 0x000fe60000100a00 */
[C---:B------:R-:W-:Y:S01]  /*31a00*/  IMAD.WIDE R94, R2.reuse, 0x4, R94 ;  /* 0x00000004025e7825 */ /* 0x040fe200078e025e */
[----:B------:R-:W-:Y:S04]  /*31a10*/  STL.64 [R1+0x1758], R98 ;  /* 0x0017586201007387 */ /* 0x000fe80000100a00 */
[----:B------:R1:W-:Y:S04]  /*31a20*/  STL.64 [R1+0xa80], R32 ;  /* 0x000a802001007387 */ /* 0x0003e80000100a00 */
[----:B------:R-:W-:Y:S04]  /*31a30*/  STL.64 [R1+0xa70], R94 ;  /* 0x000a705e01007387 */ /* 0x000fe80000100a00 */
[----:B------:R2:W-:Y:S01]  /*31a40*/  STL.64 [R1+0x1760], R94 ;  /* 0x0017605e01007387 */ /* 0x0005e20000100a00 */
[----:B-1----:R-:W-:-:S05]  /*31a50*/  IMAD.WIDE R32, R2, 0x4, R240 ;  /* 0x0000000402207825 */ /* 0x002fca00078e02f0 */
[----:B------:R1:W-:Y:S01]  /*31a60*/  STL.64 [R1+0xa88], R32 ;  /* 0x000a882001007387 */ /* 0x0003e20000100a00 */
[----:B--2---:R-:W-:-:S04]  /*31a70*/  IMAD.WIDE R94, R2, 0x4, R126 ;  /* 0x00000004025e7825 */ /* 0x004fc800078e027e */
[----:B----4-:R-:W-:-:S04]  /*31a80*/  IMAD.WIDE R98, R2, 0x4, R248 ;  /* 0x0000000402627825 */ /* 0x010fc800078e02f8 */
[----:B------:R-:W-:-:S05]  /*31a90*/  IMAD.WIDE R34, R2, 0x4, R102 ;  /* 0x0000000402227825 */ /* 0x000fca00078e0266 */
[----:B------:R2:W-:Y:S01]  /*31aa0*/  STL.64 [R1+0xa98], R34 ;  /* 0x000a982201007387 */ /* 0x0005e20000100a00 */
[----:B-1----:R-:W-:-:S03]  /*31ab0*/  IMAD.WIDE R32, R2, 0x4, R110 ;  /* 0x0000000402207825 */ /* 0x002fc600078e026e */
[----:B------:R-:W-:Y:S01]  /*31ac0*/  STL.64 [R1+0xa90], R98 ;  /* 0x000a906201007387 */ /* 0x000fe20000100a00 */
[----:B------:R-:W-:-:S03]  /*31ad0*/  IMAD.WIDE R92, R2, 0x4, R242 ;  /* 0x00000004025c7825 */ /* 0x000fc600078e02f2 */
[----:B------:R1:W-:Y:S01]  /*31ae0*/  STL.64 [R1+0xaa0], R32 ;  /* 0x000aa02001007387 */ /* 0x0003e20000100a00 */
[----:B--2---:R-:W-:-:S03]  /*31af0*/  IMAD.WIDE R34, R2, 0x4, R120 ;  /* 0x0000000402227825 */ /* 0x004fc600078e0278 */
[----:B------:R2:W-:Y:S01]  /*31b00*/  STL.64 [R1+0x1878], R98 ;  /* 0x0018786201007387 */ /* 0x0005e20000100a00 */
[----:B------:R-:W-:-:S03]  /*31b10*/  IMAD.WIDE R100, R2, 0x4, R250 ;  /* 0x0000000402647825 */ /* 0x000fc600078e02fa */
[----:B------:R-:W-:Y:S01]  /*31b20*/  STL.64 [R1+0xaa8], R92 ;  /* 0x000aa85c01007387 */ /* 0x000fe20000100a00 */
[----:B-1----:R-:W-:-:S03]  /*31b30*/  IMAD.WIDE R32, R2, 0x4, R122 ;  /* 0x0000000402207825 */ /* 0x002fc600078e027a */
[----:B------:R1:W-:Y:S01]  /*31b40*/  STL.64 [R1+0xab8], R34 ;  /* 0x000ab82201007387 */ /* 0x0003e20000100a00 */
[----:B--2---:R-:W-:-:S03]  /*31b50*/  IMAD.WIDE R98, R2, 0x4, R124 ;  /* 0x0000000402627825 */ /* 0x004fc600078e027c */
[----:B------:R-:W-:Y:S04]  /*31b60*/  STL.64 [R1+0x1768], R92 ;  /* 0x0017685c01007387 */ /* 0x000fe80000100a00 */
[----:B------:R2:W-:Y:S01]  /*31b70*/  STL.64 [R1+0xac0], R32 ;  /* 0x000ac02001007387 */ /* 0x0005e20000100a00 */
[----:B-1----:R-:W-:-:S03]  /*31b80*/  IMAD.WIDE R34, R2, 0x4, R128 ;  /* 0x0000000402227825 */ /* 0x002fc600078e0280 */
[----:B------:R-:W-:Y:S04]  /*31b90*/  STL.64 [R1+0xab0], R100 ;  /* 0x000ab06401007387 */ /* 0x000fe80000100a00 */
[----:B------:R-:W-:Y:S01]  /*31ba0*/  STL.64 [R1+0x1770], R100 ;  /* 0x0017706401007387 */ /* 0x000fe20000100a00 */
[----:B--2---:R-:W-:-:S03]  /*31bb0*/  IMAD.WIDE R32, R2, 0x4, R130 ;  /* 0x0000000402207825 */ /* 0x004fc600078e0282 */
[----:B------:R-:W-:Y:S04]  /*31bc0*/  STL.64 [R1+0xac8], R98 ;  /* 0x000ac86201007387 */ /* 0x000fe80000100a00 */
[----:B------:R-:W-:Y:S04]  /*31bd0*/  STL.64 [R1+0x18d0], R98 ;  /* 0x0018d06201007387 */ /* 0x000fe80000100a00 */
[----:B------:R1:W-:Y:S04]  /*31be0*/  STL.64 [R1+0xad8], R34 ;  /* 0x000ad82201007387 */ /* 0x0003e80000100a00 */
[----:B------:R-:W-:Y:S04]  /*31bf0*/  STL.64 [R1+0xad0], R94 ;  /* 0x000ad05e01007387 */ /* 0x000fe80000100a00 */
[----:B------:R2:W-:Y:S01]  /*31c00*/  STL.64 [R1+0xae0], R32 ;  /* 0x000ae02001007387 */ /* 0x0005e20000100a00 */
[----:B-1----:R-:W-:-:S03]  /*31c10*/  IMAD.WIDE R34, R2, 0x4, R136 ;  /* 0x0000000402227825 */ /* 0x002fc600078e0288 */
[----:B------:R-:W-:Y:S04]  /*31c20*/  STL.64 [R1+0x1880], R94 ;  /* 0x0018805e01007387 */ /* 0x000fe80000100a00 */
[----:B------:R-:W-:Y:S01]  /*31c30*/  STL.64 [R1+0xae8], R86 ;  /* 0x000ae85601007387 */ /* 0x000fe20000100a00 */
[----:B--2---:R-:W-:-:S03]  /*31c40*/  IMAD.WIDE R32, R2, 0x4, R138 ;  /* 0x0000000402207825 */ /* 0x004fc600078e028a */
[----:B------:R1:W-:Y:S01]  /*31c50*/  STL.64 [R1+0xaf8], R34 ;  /* 0x000af82201007387 */ /* 0x0003e20000100a00 */
[----:B------:R-:W-:-:S03]  /*31c60*/  IMAD.WIDE R108, R2, 0x4, R134 ;  /* 0x00000004026c7825 */ /* 0x000fc600078e0286 */
[----:B------:R-:W-:Y:S04]  /*31c70*/  STL.64 [R1+0x1778], R86 ;  /* 0x0017785601007387 */ /* 0x000fe80000100a00 */
[----:B------:R2:W-:Y:S01]  /*31c80*/  STL.64 [R1+0xb00], R32 ;  /* 0x000b002001007387 */ /* 0x0005e20000100a00 */
[----:B------:R-:W-:-:S03]  /*31c90*/  IMAD.WIDE R92, R2, 0x4, R142 ;  /* 0x00000004025c7825 */ /* 0x000fc600078e028e */
[----:B------:R-:W-:Y:S01]  /*31ca0*/  STL.64 [R1+0xaf0], R108 ;  /* 0x000af06c01007387 */ /* 0x000fe20000100a00 */
[----:B-1----:R-:W-:-:S03]  /*31cb0*/  IMAD.WIDE R34, R2, 0x4, R144 ;  /* 0x0000000402227825 */ /* 0x002fc600078e0290 */
[----:B------:R-:W-:Y:S01]  /*31cc0*/  STL.64 [R1+0x1780], R108 ;  /* 0x0017806c01007387 */ /* 0x000fe20000100a00 */
[----:B--2---:R-:W-:-:S05]  /*31cd0*/  IMAD.WIDE R32, R2, 0x4, R140 ;  /* 0x0000000402207825 */ /* 0x004fca00078e028c */
[----:B------:R1:W-:Y:S04]  /*31ce0*/  STL.64 [R1+0xb08], R32 ;  /* 0x000b082001007387 */ /* 0x0003e80000100a00 */
[----:B------:R2:W-:Y:S04]  /*31cf0*/  STL.64 [R1+0xb18], R34 ;  /* 0x000b182201007387 */ /* 0x0005e80000100a00 */
[----:B------:R-:W-:Y:S01]  /*31d00*/  STL.64 [R1+0xb10], R92 ;  /* 0x000b105c01007387 */ /* 0x000fe20000100a00 */
[----:B-1----:R-:W-:-:S04]  /*31d10*/  IMAD.WIDE R32, R2, 0x4, R146 ;  /* 0x0000000402207825 */ /* 0x002fc800078e0292 */
[C---:B--2---:R-:W-:Y:S01]  /*31d20*/  IMAD.WIDE R34, R2.reuse, 0x4, R152 ;  /* 0x0000000402227825 */ /* 0x044fe200078e0298 */
[----:B------:R1:W-:Y:S04]  /*31d30*/  STL.64 [R1+0xb20], R32 ;  /* 0x000b202001007387 */ /* 0x0003e80000100a00 */
[----:B------:R-:W-:Y:S01]  /*31d40*/  STL.64 [R1+0x1888], R92 ;  /* 0x0018885c01007387 */ /* 0x000fe20000100a00 */
[----:B------:R-:W-:-:S03]  /*31d50*/  IMAD.WIDE R240, R2, 0x4, R150 ;  /* 0x0000000402f07825 */ /* 0x000fc600078e0296 */
[----:B------:R-:W-:Y:S01]  /*31d60*/  STL.64 [R1+0xb28], R80 ;  /* 0x000b285001007387 */ /* 0x000fe20000100a00 */
[----:B-1----:R-:W-:-:S03]  /*31d70*/  IMAD.WIDE R32, R2, 0x4, R154 ;  /* 0x0000000402207825 */ /* 0x002fc600078e029a */
[----:B------:R-:W-:Y:S04]  /*31d80*/  STL.64 [R1+0xb38], R34 ;  /* 0x000b382201007387 */ /* 0x000fe80000100a00 */
[----:B------:R-:W-:Y:S04]  /*31d90*/  STL.64 [R1+0x1788], R80 ;  /* 0x0017885001007387 */ /* 0x000fe80000100a00 */
[----:B------:R1:W-:Y:S01]  /*31da0*/  STL.64 [R1+0xb40], R32 ;  /* 0x000b402001007387 */ /* 0x0003e20000100a00 */
[----:B------:R-:W-:-:S03]  /*31db0*/  IMAD.WIDE R86, R2, 0x4, R158 ;  /* 0x0000000402567825 */ /* 0x000fc600078e029e */
[----:B------:R-:W-:Y:S04]  /*31dc0*/  STL.64 [R1+0xb30], R240 ;  /* 0x000b30f001007387 */ /* 0x000fe80000100a00 */
[----:B------:R-:W-:Y:S01]  /*31dd0*/  STL.64 [R1+0x1790], R240 ;  /* 0x001790f001007387 */ /* 0x000fe20000100a00 */
[----:B-1----:R-:W-:-:S05]  /*31de0*/  IMAD.WIDE R32, R2, 0x4, R156 ;  /* 0x0000000402207825 */ /* 0x002fca00078e029c */
[----:B------:R1:W-:Y:S01]  /*31df0*/  STL.64 [R1+0xb48], R32 ;  /* 0x000b482001007387 */ /* 0x0003e20000100a00 */
[----:B------:R-:W-:-:S03]  /*31e00*/  IMAD.WIDE R34, R2, 0x4, R164 ;  /* 0x0000000402227825 */ /* 0x000fc600078e02a4 */
[----:B------:R-:W-:Y:S01]  /*31e10*/  STL.64 [R1+0xb50], R86 ;  /* 0x000b505601007387 */ /* 0x000fe20000100a00 */
[----:B-1----:R-:W-:-:S05]  /*31e20*/  IMAD.WIDE R32, R2, 0x4, R162 ;  /* 0x0000000402207825 */ /* 0x002fca00078e02a2 */
[----:B------:R1:W-:Y:S01]  /*31e30*/  STL.64 [R1+0xb60], R32 ;  /* 0x000b602001007387 */ /* 0x0003e20000100a00 */
[----:B------:R-:W-:-:S03]  /*31e40*/  IMAD.WIDE R248, R2, 0x4, R166 ;  /* 0x0000000402f87825 */ /* 0x000fc600078e02a6 */
[----:B------:R-:W-:Y:S01]  /*31e50*/  STL.64 [R1+0x1890], R86 ;  /* 0x0018905601007387 */ /* 0x000fe20000100a00 */
[----:B------:R-:W-:-:S03]  /*31e60*/  IMAD.WIDE R108, R2, 0x4, R172 ;  /* 0x00000004026c7825 */ /* 0x000fc600078e02ac */
[----:B------:R-:W-:Y:S01]  /*31e70*/  STL.64 [R1+0xb58], R246 ;  /* 0x000b58f601007387 */ /* 0x000fe20000100a00 */
[----:B-1----:R-:W-:-:S03]  /*31e80*/  IMAD.WIDE R32, R2, 0x4, R170 ;  /* 0x0000000402207825 */ /* 0x002fc600078e02aa */
[----:B------:R-:W-:Y:S04]  /*31e90*/  STL.64 [R1+0x1820], R246 ;  /* 0x001820f601007387 */ /* 0x000fe80000100a00 */
[----:B------:R-:W-:Y:S01]  /*31ea0*/  STL.64 [R1+0xb68], R34 ;  /* 0x000b682201007387 */ /* 0x000fe20000100a00 */
[----:B------:R-:W-:-:S03]  /*31eb0*/  IMAD.WIDE R80, R2, 0x4, R174 ;  /* 0x0000000402507825 */ /* 0x000fc600078e02ae */
[----:B------:R-:W-:Y:S04]  /*31ec0*/  STL.64 [R1+0xb78], R36 ;  /* 0x000b782401007387 */ /* 0x000fe80000100a00 */
[----:B------:R-:W-:Y:S01]  /*31ed0*/  STL.64 [R1+0x1798], R34 ;  /* 0x0017982201007387 */ /* 0x000fe20000100a00 */
[----:B------:R-:W-:-:S03]  /*31ee0*/  IMAD.WIDE R234, R2, 0x4, R176 ;  /* 0x0000000402ea7825 */ /* 0x000fc600078e02b0 */
[----:B------:R1:W-:Y:S04]  /*31ef0*/  STL.64 [R1+0xb80], R32 ;  /* 0x000b802001007387 */ /* 0x0003e80000100a00 */
[----:B------:R-:W-:Y:S04]  /*31f00*/  STL.64 [R1+0xb70], R248 ;  /* 0x000b70f801007387 */ /* 0x000fe80000100a00 */
[----:B------:R-:W-:Y:S01]  /*31f10*/  STL.64 [R1+0x17a0], R248 ;  /* 0x0017a0f801007387 */ /* 0x000fe20000100a00 */
[----:B-1----:R-:W-:-:S03]  /*31f20*/  IMAD.WIDE R32, R2, 0x4, R178 ;  /* 0x0000000402207825 */ /* 0x002fc600078e02b2 */
[----:B------:R-:W-:Y:S04]  /*31f30*/  STL.64 [R1+0xb88], R108 ;  /* 0x000b886c01007387 */ /* 0x000fe80000100a00 */
[----:B------:R1:W-:Y:S01]  /*31f40*/  STL.64 [R1+0x18c8], R108 ;  /* 0x0018c86c01007387 */ /* 0x0003e20000100a00 */
[----:B------:R-:W-:-:S03]  /*31f50*/  IMAD.WIDE R244, R2, 0x4, R180 ;  /* 0x0000000402f47825 */ /* 0x000fc600078e02b4 */
[----:B------:R-:W-:Y:S04]  /*31f60*/  STL.64 [R1+0xb90], R80 ;  /* 0x000b905001007387 */ /* 0x000fe80000100a00 */
[----:B------:R-:W-:Y:S04]  /*31f70*/  STL.64 [R1+0xfa0], R32 ;  /* 0x000fa02001007387 */ /* 0x000fe80000100a00 */
[----:B------:R-:W-:Y:S01]  /*31f80*/  STL.64 [R1+0x1898], R80 ;  /* 0x0018985001007387 */ /* 0x000fe20000100a00 */
[----:B-1----:R-:W-:-:S03]  /*31f90*/  IMAD.WIDE R108, R2, 0x4, R184 ;  /* 0x00000004026c7825 */ /* 0x002fc600078e02b8 */
[----:B------:R-:W-:Y:S01]  /*31fa0*/  STL.64 [R1+0xb98], R234 ;  /* 0x000b98ea01007387 */ /* 0x000fe20000100a00 */
[----:B------:R-:W-:-:S03]  /*31fb0*/  IMAD.WIDE R102, R2, 0x4, R182 ;  /* 0x0000000402667825 */ /* 0x000fc600078e02b6 */
[----:B------:R1:W-:Y:S01]  /*31fc0*/  STL.64 [R1+0x1828], R234 ;  /* 0x001828ea01007387 */ /* 0x0003e20000100a00 */
[----:B------:R-:W-:-:S03]  /*31fd0*/  IMAD.WIDE R100, R2, 0x4, R188 ;  /* 0x0000000402647825 */ /* 0x000fc600078e02bc */
[----:B------:R-:W-:Y:S04]  /*31fe0*/  STL.64 [R1+0xfa8], R244 ;  /* 0x000fa8f401007387 */ /* 0x000fe80000100a00 */
[----:B------:R-:W-:Y:S01]  /*31ff0*/  STL.64 [R1+0x17a8], R244 ;  /* 0x0017a8f401007387 */ /* 0x000fe20000100a00 */
[----:B-1----:R-:W-:-:S03]  /*32000*/  IMAD.WIDE R234, R2, 0x4, R186 ;  /* 0x0000000402ea7825 */ /* 0x002fc600078e02ba */
        /* <DEDUP_REMOVED lines=11> */
[----:B------:R-:W-:Y:S04]  /*320c0*/  STL.64 [R1+0x18d8], R100 ;  /* 0x0018d86401007387 */ /* 0x000fe80000100a00 */
[----:B------:R-:W-:Y:S04]  /*320d0*/  STL.64 [R1+0xfd0], R34 ;  /* 0x000fd02201007387 */ /* 0x000fe80000100a00 */
[----:B------:R1:W-:Y:S04]  /*320e0*/  STL.64 [R1+0xfe0], R32 ;  /* 0x000fe02001007387 */ /* 0x0003e80000100a00 */
[----:B------:R2:W-:Y:S04]  /*320f0*/  STL.64 [R1+0x18a0], R34 ;  /* 0x0018a02201007387 */ /* 0x0005e80000100a00 */
[----:B------:R-:W-:Y:S01]  /*32100*/  STL.64 [R1+0xfd8], R106 ;  /* 0x000fd86a01007387 */ /* 0x000fe20000100a00 */
[----:B-1----:R-:W-:-:S03]  /*32110*/  IMAD.WIDE R32, R2, 0x4, R202 ;  /* 0x0000000402207825 */ /* 0x002fc600078e02ca */
[----:B------:R-:W-:Y:S01]  /*32120*/  STL.64 [R1+0x1830], R106 ;  /* 0x0018306a01007387 */ /* 0x000fe20000100a00 */
[----:B--2---:R-:W-:-:S03]  /*32130*/  IMAD.WIDE R34, R2, 0x4, R200 ;  /* 0x0000000402227825 */ /* 0x004fc600078e02c8 */
[----:B------:R-:W-:Y:S01]  /*32140*/  STL.64 [R1+0xfe8], R232 ;  /* 0x000fe8e801007387 */ /* 0x000fe20000100a00 */
[----:B------:R-:W-:-:S03]  /*32150*/  IMAD.WIDE R110, R2, 0x4, R198 ;  /* 0x00000004026e7825 */ /* 0x000fc600078e02c6 */
[----:B------:R1:W-:Y:S04]  /*32160*/  STL.64 [R1+0xff8], R34 ;  /* 0x000ff82201007387 */ /* 0x0003e80000100a00 */
[----:B------:R-:W-:Y:S04]  /*32170*/  STL.64 [R1+0x17b8], R232 ;  /* 0x0017b8e801007387 */ /* 0x000fe80000100a00 */
[----:B------:R2:W-:Y:S04]  /*32180*/  STL.64 [R1+0x1000], R32 ;  /* 0x0010002001007387 */ /* 0x0005e80000100a00 */
[----:B------:R-:W-:Y:S01]  /*32190*/  STL.64 [R1+0xff0], R110 ;  /* 0x000ff06e01007387 */ /* 0x000fe20000100a00 */
[----:B-1----:R-:W-:-:S03]  /*321a0*/  IMAD.WIDE R34, R2, 0x4, R206 ;  /* 0x0000000402227825 */ /* 0x002fc600078e02ce */
[----:B------:R-:W-:Y:S01]  /*321b0*/  STL.64 [R1+0x17c0], R110 ;  /* 0x0017c06e01007387 */ /* 0x000fe20000100a00 */
[----:B--2---:R-:W-:-:S05]  /*321c0*/  IMAD.WIDE R32, R2, 0x4, R204 ;  /* 0x0000000402207825 */ /* 0x004fca00078e02cc */
[----:B------:R1:W-:Y:S01]  /*321d0*/  STL.64 [R1+0x1008], R32 ;  /* 0x0010082001007387 */ /* 0x0003e20000100a00 */
[----:B------:R-:W-:-:S03]  /*321e0*/  IMAD.WIDE R88, R2, 0x4, R208 ;  /* 0x0000000402587825 */ /* 0x000fc600078e02d0 */
[----:B------:R-:W-:Y:S01]  /*321f0*/  STL.64 [R1+0x1010], R34 ;  /* 0x0010102201007387 */ /* 0x000fe20000100a00 */
[----:B------:R-:W-:-:S04]  /*32200*/  IMAD.WIDE R104, R2, 0x4, R212 ;  /* 0x0000000402687825 */ /* 0x000fc800078e02d4 */
[----:B-1----:R-:W-:-:S04]  /*32210*/  IMAD.WIDE R32, R2, 0x4, R210 ;  /* 0x0000000402207825 */ /* 0x002fc800078e02d2 */
[C---:B------:R-:W-:Y:S01]  /*32220*/  IMAD.WIDE R240, R2.reuse, 0x4, R216 ;  /* 0x0000000402f07825 */ /* 0x040fe200078e02d8 */
[----:B------:R1:W-:Y:S03]  /*32230*/  STL.64 [R1+0x1020], R32 ;  /* 0x0010202001007387 */ /* 0x0003e60000100a00 */
[C---:B------:R-:W-:Y:S01]  /*32240*/  IMAD.WIDE R94, R2.reuse, 0x4, R218 ;  /* 0x00000004025e7825 */ /* 0x040fe200078e02da */
[----:B------:R-:W-:Y:S04]  /*32250*/  STL.64 [R1+0x1018], R88 ;  /* 0x0010185801007387 */ /* 0x000fe80000100a00 */
[----:B------:R-:W-:Y:S04]  /*32260*/  STL.64 [R1+0x1838], R88 ;  /* 0x0018385801007387 */ /* 0x000fe80000100a00 */
[----:B------:R-:W-:Y:S01]  /*32270*/  STL.64 [R1+0x1028], R104 ;  /* 0x0010286801007387 */ /* 0x000fe20000100a00 */
[----:B-1----:R-:W-:-:S03]  /*32280*/  IMAD.WIDE R32, R2, 0x4, R220 ;  /* 0x0000000402207825 */ /* 0x002fc600078e02dc */
[----:B------:R1:W-:Y:S01]  /*32290*/  STL.64 [R1+0x17c8], R104 ;  /* 0x0017c86801007387 */ /* 0x0003e20000100a00 */
[----:B------:R-:W-:-:S03]  /*322a0*/  IMAD.WIDE R242, R2, 0x4, R214 ;  /* 0x0000000402f27825 */ /* 0x000fc600078e02d6 */
[----:B------:R-:W-:Y:S04]  /*322b0*/  STL.64 [R1+0x1038], R240 ;  /* 0x001038f001007387 */ /* 0x000fe80000100a00 */
[----:B------:R-:W-:Y:S01]  /*322c0*/  STL.64 [R1+0x1040], R94 ;  /* 0x0010405e01007387 */ /* 0x000fe20000100a00 */
[----:B------:R-:W-:-:S03]  /*322d0*/  IMAD.WIDE R82, R2, 0x4, R224 ;  /* 0x0000000402527825 */ /* 0x000fc600078e02e0 */
[----:B------:R-:W-:Y:S04]  /*322e0*/  STL.64 [R1+0x18f0], R94 ;  /* 0x0018f05e01007387 */ /* 0x000fe80000100a00 */
[----:B------:R2:W-:Y:S01]  /*322f0*/  STL.64 [R1+0x1048], R32 ;  /* 0x0010482001007387 */ /* 0x0005e20000100a00 */
[----:B-1----:R-:W-:-:S03]  /*32300*/  IMAD.WIDE R104, R2, 0x4, R226 ;  /* 0x0000000402687825 */ /* 0x002fc600078e02e2 */
[----:B------:R-:W-:Y:S01]  /*32310*/  STL.64 [R1+0x1030], R242 ;  /* 0x001030f201007387 */ /* 0x000fe20000100a00 */
[----:B------:R-:W-:-:S03]  /*32320*/  IMAD.WIDE R88, R2, 0x4, R4 ;  /* 0x0000000402587825 */ /* 0x000fc600078e0204 */
[----:B------:R-:W-:Y:S01]  /*32330*/  STL.64 [R1+0x17d0], R242 ;  /* 0x0017d0f201007387 */ /* 0x000fe20000100a00 */
[----:B--2---:R-:W-:-:S04]  /*32340*/  IMAD.WIDE R32, R2, 0x4, R222 ;  /* 0x0000000402207825 */ /* 0x004fc800078e02de */
[C---:B------:R-:W-:Y:S01]  /*32350*/  IMAD.WIDE R96, R2.reuse, 0x4, R228 ;  /* 0x0000000402607825 */ /* 0x040fe200078e02e4 */
[----:B------:R-:W-:Y:S04]  /*32360*/  STL.64 [R1+0x1050], R32 ;  /* 0x0010502001007387 */ /* 0x000fe80000100a00 */
[----:B------:R-:W-:Y:S01]  /*32370*/  STL.64 [R1+0x1058], R82 ;  /* 0x0010585201007387 */ /* 0x000fe20000100a00 */
[----:B------:R-:W-:-:S03]  /*32380*/  IMAD.WIDE R92, R2, 0x4, R6 ;  /* 0x00000004025c7825 */ /* 0x000fc600078e0206 */
[----:B------:R-:W-:Y:S01]  /*32390*/  STL.64 [R1+0x1840], R82 ;  /* 0x0018405201007387 */ /* 0x000fe20000100a00 */
[----:B------:R-:W-:-:S03]  /*323a0*/  IMAD.WIDE R4, R2, 0x4, R236 ;  /* 0x0000000402047825 */ /* 0x000fc600078e02ec */
[----:B------:R-:W-:Y:S04]  /*323b0*/  STL.64 [R1+0x1060], R104 ;  /* 0x0010606801007387 */ /* 0x000fe80000100a00 */
[----:B------:R-:W-:Y:S04]  /*323c0*/  STL.64 [R1+0x17d8], R104 ;  /* 0x0017d86801007387 */ /* 0x000fe80000100a00 */
[----:B------:R-:W-:Y:S01]  /*323d0*/  STL.64 [R1+0x1078], R88 ;  /* 0x0010785801007387 */ /* 0x000fe20000100a00 */
[----:B------:R-:W-:-:S03]  /*323e0*/  IMAD.WIDE R250, R2, 0x4, R230 ;  /* 0x0000000402fa7825 */ /* 0x000fc600078e02e6 */
[----:B------:R-:W-:Y:S04]  /*323f0*/  STL.64 [R1+0x1068], R96 ;  /* 0x0010686001007387 */ /* 0x000fe80000100a00 */
[----:B------:R-:W-:Y:S04]  /*32400*/  STL.64 [R1+0x17e0], R96 ;  /* 0x0017e06001007387 */ /* 0x000fe80000100a00 */
[----:B------:R-:W-:Y:S01]  /*32410*/  STL.64 [R1+0x1080], R92 ;  /* 0x0010805c01007387 */ /* 0x000fe20000100a00 */
[----:B------:R-:W-:-:S03]  /*32420*/  IMAD.WIDE R36, R2, 0x4, R8 ;  /* 0x0000000402247825 */ /* 0x000fc600078e0208 */
[----:B------:R-:W-:Y:S04]  /*32430*/  STL.64 [R1+0x1900], R92 ;  /* 0x0019005c01007387 */ /* 0x000fe80000100a00 */
[----:B------:R1:W-:Y:S01]  /*32440*/  STL.64 [R1+0x1088], R4 ;  /* 0x0010880401007387 */ /* 0x0003e20000100a00 */
[----:B------:R-:W-:-:S03]  /*32450*/  IMAD.WIDE R110, R2, 0x4, R16 ;  /* 0x00000004026e7825 */ /* 0x000fc600078e0210 */
[----:B------:R-:W-:Y:S01]  /*32460*/  STL.64 [R1+0x1070], R250 ;  /* 0x001070fa01007387 */ /* 0x000fe20000100a00 */
[----:B------:R-:W-:-:S03]  /*32470*/  IMAD.WIDE R106, R2, 0x4, R114 ;  /* 0x00000004026a7825 */ /* 0x000fc600078e0272 */
[----:B------:R-:W-:Y:S01]  /*32480*/  STL.64 [R1+0x17e8], R250 ;  /* 0x0017e8fa01007387 */ /* 0x000fe20000100a00 */
[----:B-1----:R-:W-:-:S04]  /*32490*/  IMAD.WIDE R4, R2, 0x4, R238 ;  /* 0x0000000402047825 */ /* 0x002fc800078e02ee */
[C---:B------:R-:W-:Y:S01]  /*324a0*/  IMAD.WIDE R90, R2.reuse, 0x4, R118 ;  /* 0x00000004025a7825 */ /* 0x040fe200078e0276 */
[----:B------:R1:W-:Y:S04]  /*324b0*/  STL.64 [R1+0x1090], R4 ;  /* 0x0010900401007387 */ /* 0x0003e80000100a00 */
[----:B------:R-:W-:Y:S04]  /*324c0*/  STL.64 [R1+0x1098], R36 ;  /* 0x0010982401007387 */ /* 0x000fe80000100a00 */
[----:B------:R-:W-:Y:S01]  /*324d0*/  STL.64 [R1+0x1848], R36 ;  /* 0x0018482401007387 */ /* 0x000fe20000100a00 */
[----:B-1----:R-:W-:-:S03]  /*324e0*/  IMAD.WIDE R4, R2, 0x4, R112 ;  /* 0x0000000402047825 */ /* 0x002fc600078e0270 */
        /* <DEDUP_REMOVED lines=9> */
[----:B------:R-:W-:Y:S04]  /*32580*/  STL.64 [R1+0x1800], R236 ;  /* 0x001800ec01007387 */ /* 0x000fe80000100a00 */
[----:B------:R1:W-:Y:S01]  /*32590*/  STL.64 [R1+0x10d0], R4 ;  /* 0x0010d00401007387 */ /* 0x0003e20000100a00 */
[----:B--2---:R-:W-:-:S04]  /*325a0*/  IMAD.WIDE R90, R2, 0x4, R74 ;  /* 0x00000004025a7825 */ /* 0x004fc800078e024a */
[----:B------:R-:W-:-:S04]  /*325b0*/  IMAD.WIDE R232, R2, 0x4, R72 ;  /* 0x0000000402e87825 */ /* 0x000fc800078e0248 */
[----:B-1----:R-:W-:-:S05]  /*325c0*/  IMAD.WIDE R4, R2, 0x4, R76 ;  /* 0x0000000402047825 */ /* 0x002fca00078e024c */
        /* <DEDUP_REMOVED lines=8> */
[----:B------:R1:W-:Y:S01]  /*32650*/  STL.64 [R1+0x1100], R4 ;  /* 0x0011000401007387 */ /* 0x0003e20000100a00 */
[----:B------:R-:W-:-:S03]  /*32660*/  IMAD.WIDE R34, R2, 0x4, R62 ;  /* 0x0000000402227825 */ /* 0x000fc600078e023e */
[----:B------:R-:W-:Y:S04]  /*32670*/  STL.64 [R1+0x10f0], R84 ;  /* 0x0010f05401007387 */ /* 0x000fe80000100a00 */
[----:B------:R-:W-:Y:S01]  /*32680*/  STL.64 [R1+0x1810], R84 ;  /* 0x0018105401007387 */ /* 0x000fe20000100a00 */
[----:B-1----:R-:W-:-:S05]  /*32690*/  IMAD.WIDE R4, R2, 0x4, R64 ;  /* 0x0000000402047825 */ /* 0x002fca00078e0240 */
[----:B------:R1:W-:Y:S04]  /*326a0*/  STL.64 [R1+0x1108], R4 ;  /* 0x0011080401007387 */ /* 0x0003e80000100a00 */
[----:B------:R-:W-:Y:S01]  /*326b0*/  STL.64 [R1+0x10f8], R218 ;  /* 0x0010f8da01007387 */ /* 0x000fe20000100a00 */
[----:B------:R-:W-:-:S03]  /*326c0*/  IMAD.WIDE R110, R2, 0x4, R58 ;  /* 0x00000004026e7825 */ /* 0x000fc600078e023a */
[----:B------:R2:W-:Y:S04]  /*326d0*/  STL.64 [R1+0x1818], R218 ;  /* 0x001818da01007387 */ /* 0x0005e80000100a00 */
[----:B------:R-:W-:Y:S01]  /*326e0*/  STL.64 [R1+0x1110], R34 ;  /* 0x0011102201007387 */ /* 0x000fe20000100a00 */
[----:B-1----:R-:W-:-:S03]  /*326f0*/  IMAD.WIDE R4, R2, 0x4, R50 ;  /* 0x0000000402047825 */ /* 0x002fc600078e0232 */
[----:B------:R-:W-:Y:S01]  /*32700*/  STL.64 [R1+0x18a8], R34 ;  /* 0x0018a82201007387 */ /* 0x000fe20000100a00 */
[----:B--2---:R-:W-:-:S05]  /*32710*/  IMAD.WIDE R218, R2, 0x4, R60 ;  /* 0x0000000402da7825 */ /* 0x004fca00078e023c */
[----:B------:R-:W-:Y:S01]  /*32720*/  STL.64 [R1+0x1118], R218 ;  /* 0x001118da01007387 */ /* 0x000fe20000100a00 */
[----:B------:R-:W-:-:S03]  /*32730*/  IMAD.WIDE R102, R2, 0x4, R56 ;  /* 0x0000000402667825 */ /* 0x000fc600078e0238 */
[----:B------:R-:W-:Y:S01]  /*32740*/  STL.64 [R1+0x1858], R218 ;  /* 0x001858da01007387 */ /* 0x000fe20000100a00 */
[----:B------:R-:W-:-:S03]  /*32750*/  IMAD.WIDE R38, R2, 0x4, R54 ;  /* 0x0000000402267825 */ /* 0x000fc600078e0236 */
[----:B------:R-:W-:Y:S01]  /*32760*/  STL.64 [R1+0x1120], R110 ;  /* 0x0011206e01007387 */ /* 0x000fe20000100a00 */
[----:B------:R-:W-:-:S03]  /*32770*/  IMAD.WIDE R100, R2, 0x4, R48 ;  /* 0x0000000402647825 */ /* 0x000fc600078e0230 */
[----:B------:R-:W-:Y:S04]  /*32780*/  STL.64 [R1+0x1860], R110 ;  /* 0x0018606e01007387 */ /* 0x000fe80000100a00 */
[----:B------:R-:W2:Y:S01]  /*32790*/  LDL.LU.64 R134, [R1+0xc50] ;  /* 0x000c500001867983 */ /* 0x000ea20000300a00 */
[----:B------:R-:W-:-:S03]  /*327a0*/  IMAD.WIDE R216, R2, 0x4, R52 ;  /* 0x0000000402d87825 */ /* 0x000fc600078e0234 */
[----:B------:R-:W3:Y:S04]  /*327b0*/  LDL.LU.64 R132, [R1+0xc48] ;  /* 0x000c480001847983 */ /* 0x000ee80000300a00 */
[----:B------:R1:W-:Y:S01]  /*327c0*/  STL.64 [R1+0x1140], R4 ;  /* 0x0011400401007387 */ /* 0x0003e20000100a00 */
        /* <DEDUP_REMOVED lines=9> */
[----:B------:R-:W-:Y:S04]  /*32860*/  STL.64 [R1+0x1138], R216 ;  /* 0x001138d801007387 */ /* 0x000fe80000100a00 */
[----:B------:R-:W-:Y:S01]  /*32870*/  STL.64 [R1+0x18b0], R216 ;  /* 0x0018b0d801007387 */ /* 0x000fe20000100a00 */
[----:B-1----:R-:W-:-:S03]  /*32880*/  IMAD.WIDE R4, R2, 0x4, R26 ;  /* 0x0000000402047825 */ /* 0x002fc600078e021a */
[----:B------:R-:W-:Y:S04]  /*32890*/  STL.64 [R1+0x1150], R80 ;  /* 0x0011505001007387 */ /* 0x000fe80000100a00 */
[----:B------:R-:W-:Y:S04]  /*328a0*/  STL.64 [R1+0x18b8], R80 ;  /* 0x0018b85001007387 */ /* 0x000fe80000100a00 */
[----:B------:R-:W-:Y:S04]  /*328b0*/  STL.64 [R1+0x1158], R84 ;  /* 0x0011585401007387 */ /* 0x000fe80000100a00 */
[----:B------:R-:W-:Y:S01]  /*328c0*/  STL.64 [R1+0x18c0], R84 ;  /* 0x0018c05401007387 */ /* 0x000fe20000100a00 */
[----:B------:R-:W-:-:S03]  /*328d0*/  IMAD.WIDE R244, R2, 0x4, R40 ;  /* 0x0000000402f47825 */ /* 0x000fc600078e0228 */
[----:B------:R-:W-:Y:S04]  /*328e0*/  STL.64 [R1+0x1160], R250 ;  /* 0x001160fa01007387 */ /* 0x000fe80000100a00 */
[----:B------:R-:W-:Y:S01]  /*328f0*/  STL.64 [R1+0x18e8], R250 ;  /* 0x0018e8fa01007387 */ /* 0x000fe20000100a00 */
[----:B------:R-:W-:-:S03]  /*32900*/  IMAD.WIDE R32, R2, 0x4, R30 ;  /* 0x0000000402207825 */ /* 0x000fc600078e021e */
[----:B------:R-:W3:Y:S04]  /*32910*/  LDL.LU.64 R128, [R1+0xc78] ;  /* 0x000c780001807983 */ /* 0x000ee80000300a00 */
[----:B------:R-:W3:Y:S01]  /*32920*/  LDL.LU.64 R126, [R1+0xc70] ;  /* 0x000c7000017e7983 */ /* 0x000ee20000300a00 */
[----:B------:R-:W-:-:S03]  /*32930*/  IMAD.WIDE R214, R2, 0x4, R28 ;  /* 0x0000000402d67825 */ /* 0x000fc600078e021c */
[----:B------:R-:W-:Y:S04]  /*32940*/  STL.64 [R1+0x1180], R4 ;  /* 0x0011800401007387 */ /* 0x000fe80000100a00 */
[----:B------:R-:W3:Y:S01]  /*32950*/  LDL.LU.64 R124, [R1+0xc68] ;  /* 0x000c6800017c7983 */ /* 0x000ee20000300a00 */
[----:B------:R-:W-:-:S03]  /*32960*/  IMAD.WIDE R98, R2, 0x4, R24 ;  /* 0x0000000402627825 */ /* 0x000fc600078e0218 */
[----:B------:R-:W3:Y:S04]  /*32970*/  LDL.LU.64 R122, [R1+0xc60] ;  /* 0x000c6000017a7983 */ /* 0x000ee80000300a00 */
[----:B------:R-:W3:Y:S01]  /*32980*/  LDL.LU.64 R120, [R1+0xc58] ;  /* 0x000c580001787983 */ /* 0x000ee20000300a00 */
        /* <DEDUP_REMOVED lines=12> */
[----:B------:R-:W-:Y:S04]  /*32a50*/  STL.64 [R1+0x1188], R98 ;  /* 0x0011886201007387 */ /* 0x000fe80000100a00 */
[----:B------:R-:W-:Y:S04]  /*32a60*/  STL.64 [R1+0x1920], R98 ;  /* 0x0019206201007387 */ /* 0x000fe80000100a00 */
[----:B------:R-:W-:Y:S04]  /*32a70*/  STL.64 [R1+0x1190], R86 ;  /* 0x0011905601007387 */ /* 0x000fe80000100a00 */
[----:B------:R1:W-:Y:S04]  /*32a80*/  STL.64 [R1+0x1928], R86 ;  /* 0x0019285601007387 */ /* 0x0003e80000100a00 */
[----:B------:R1:W-:Y:S04]  /*32a90*/  STL.64 [R1+0x1198], R232 ;  /* 0x001198e801007387 */ /* 0x0003e80000100a00 */
[----:B------:R1:W-:Y:S04]  /*32aa0*/  STL.64 [R1+0x11a0], R96 ;  /* 0x0011a06001007387 */ /* 0x0003e80000100a00 */
[----:B------:R1:W-:Y:S04]  /*32ab0*/  STL.64 [R1+0x11a8], R248 ;  /* 0x0011a8f801007387 */ /* 0x0003e80000100a00 */
[----:B------:R1:W-:Y:S04]  /*32ac0*/  STL.64 [R1+0x11b8], R114 ;  /* 0x0011b87201007387 */ /* 0x0003e80000100a00 */
[----:B------:R1:W-:Y:S04]  /*32ad0*/  STL.64 [R1+0x11b0], R112 ;  /* 0x0011b07001007387 */ /* 0x0003e80000100a00 */
[----:B------:R1:W-:Y:S04]  /*32ae0*/  STL [R1+0x220], RZ ;  /* 0x000220ff01007387 */ /* 0x0003e80000100800 */
        /* <DEDUP_REMOVED lines=15> */
[----:B------:R-:W4:Y:S04]  /*32be0*/  LDL.64 R108, [R1+0x460] ;  /* 0x00046000016c7983 */ /* 0x000f280000100a00 */
[----:B-1----:R-:W4:Y:S04]  /*32bf0*/  LDL.64 R86, [R1+0x538] ;  /* 0x0005380001567983 */ /* 0x002f280000100a00 */
[----:B------:R-:W4:Y:S04]  /*32c00*/  LDL.64 R98, [R1+0x678] ;  /* 0x0006780001627983 */ /* 0x000f280000100a00 */
[----:B------:R-:W4:Y:S04]  /*32c10*/  LDL.64 R214, [R1+0x6f8] ;  /* 0x0006f80001d67983 */ /* 0x000f280000100a00 */
[----:B------:R-:W4:Y:S04]  /*32c20*/  LDL.64 R32, [R1+0x780] ;  /* 0x0007800001207983 */ /* 0x000f280000100a00 */
[----:B------:R-:W4:Y:S04]  /*32c30*/  LDL.64 R94, [R1+0x800] ;  /* 0x00080000015e7983 */ /* 0x000f280000100a00 */
[----:B------:R-:W1:Y:S04]  /*32c40*/  S2R R131, SR_TID.X ;  /* 0x0000000000837919 */ /* 0x000e680000002100 */
[----:B------:R-:W1:Y:S04]  /*32c50*/  S2R R247, SR_TID.X ;  /* 0x0000000000f77919 */ /* 0x000e680000002100 */
[----:B------:R-:W4:Y:S04]  /*32c60*/  LDL.64 R244, [R1+0x858] ;  /* 0x0008580001f47983 */ /* 0x000f280000100a00 */
[----:B------:R-:W4:Y:S04]  /*32c70*/  LDL.64 R250, [R1+0x8a8] ;  /* 0x0008a80001fa7983 */ /* 0x000f280000100a00 */
[----:B------:R-:W4:Y:S04]  /*32c80*/  LDL.64 R84, [R1+0x7d8] ;  /* 0x0007d80001547983 */ /* 0x000f280000100a00 */
[----:B------:R-:W4:Y:S01]  /*32c90*/  LDL.64 R80, [R1+0x758] ;  /* 0x0007580001507983 */ /* 0x000f220000100a00 */
[----:B-1----:R-:W-:-:S03]  /*32ca0*/  LOP3.LUT R131, R131, 0x7f, RZ, 0xc0, !PT ;  /* 0x0000007f83837812 */ /* 0x002fc600078ec0ff */
[----:B------:R-:W4:Y:S02]  /*32cb0*/  LDL.64 R216, [R1+0x6d0] ;  /* 0x0006d00001d87983 */ /* 0x000f240000100a00 */
[----:B------:R-:W-:Y:S01]  /*32cc0*/  IMAD.SHL.U32 R131, R131, 0x4, RZ ;  /* 0x0000000483837824 */ /* 0x000fe200078e00ff */
[----:B------:R-:W-:Y:S01]  /*32cd0*/  LOP3.LUT R105, R247, 0x7f, RZ, 0xc0, !PT ;  /* 0x0000007ff7697812 */ /* 0x000fe200078ec0ff */
[----:B------:R-:W4:Y:S03]  /*32ce0*/  LDL.64 R100, [R1+0x8b0] ;  /* 0x0008b00001647983 */ /* 0x000f260000100a00 */
[----:B------:R-:W-:Y:S01]  /*32cf0*/  LOP3.LUT R130, R131, 0x60, RZ, 0x3c, !PT ;  /* 0x0000006083827812 */ /* 0x000fe200078e3cff */
[----:B------:R-:W-:Y:S01]  /*32d00*/  IMAD.MOV.U32 R131, RZ, RZ, c[0x0][0x180] ;  /* 0x00006000ff837624 */ /* 0x000fe200078e00ff */
[----:B------:R-:W4:Y:S02]  /*32d10*/  LDL.64 R38, [R1+0x8f0] ;  /* 0x0008f00001267983 */ /* 0x000f240000100a00 */
[----:B------:R-:W-:-:S02]  /*32d20*/  IADD3 R130, R130, 0x100000, RZ ;  /* 0x0010000082827810 */ /* 0x000fc40007ffe0ff */
[----:B------:R-:W-:Y:S01]  /*32d30*/  SHF.L.U32 R213, R105, 0x2, RZ ;  /* 0x0000000269d57819 */ /* 0x000fe200000006ff */
[----:B------:R-:W4:Y:S01]  /*32d40*/  LDL.64 R102, [R1+0x930] ;  /* 0x0009300001667983 */ /* 0x000f220000100a00 */
[----:B------:R-:W-:Y:S02]  /*32d50*/  IADD3 R131, R131, -0x200, RZ ;  /* 0xfffffe0083837810 */ /* 0x000fe40007ffe0ff */
[----:B------:R-:W-:Y:S01]  /*32d60*/  LOP3.LUT R239, R213, 0x60, RZ, 0x3c, !PT ;  /* 0x00000060d5ef7812 */ /* 0x000fe200078e3cff */
[----:B------:R-:W4:Y:S03]  /*32d70*/  LDL.64 R110, [R1+0x970] ;  /* 0x00097000016e7983 */ /* 0x000f260000100a00 */
[----:B------:R-:W-:Y:S01]  /*32d80*/  IADD3 R12, R239, 0x100000, RZ ;  /* 0x00100000ef0c7810 */ /* 0x000fe20007ffe0ff */
[----:B------:R-:W4:Y:S01]  /*32d90*/  LDL.64 R218, [R1+0x9b0] ;  /* 0x0009b00001da7983 */ /* 0x000f220000100a00 */
[----:B--2---:R-:W-:-:S03]  /*32da0*/  IMAD.WIDE R30, R0, 0x4, R134 ;  /* 0x00000004001e7825 */ /* 0x004fc600078e0286 */
[----:B------:R-:W2:Y:S01]  /*32db0*/  LDL.64 R34, [R1+0x9f0] ;  /* 0x0009f00001227983 */ /* 0x000ea20000100a00 */
[----:B---3--:R-:W-:-:S03]  /*32dc0*/  IMAD.WIDE R28, R0, 0x4, R132 ;  /* 0x00000004001c7825 */ /* 0x008fc600078e0284 */
[----:B------:R1:W-:Y:S04]  /*32dd0*/  LDGSTS.E [R130+-0x43200], [R30.64], !P6 ;  /* 0xbce000001e827fae */ /* 0x0003e8000f121848 */
[----:B------:R3:W-:Y:S01]  /*32de0*/  LDGSTS.E [R3+-0x42a00], [R28.64], !P2 ;  /* 0xbd6000001c037fae */ /* 0x0007e2000d121848 */
[----:B------:R-:W-:Y:S02]  /*32df0*/  ISETP.GE.U32.AND P2, PT, R131, 0x7ffffd81, PT ;  /* 0x7ffffd818300780c */ /* 0x000fe40003f46070 */
[C---:B------:R-:W-:Y:S01]  /*32e00*/  IADD3 R11, R239.reuse, 0x100000, RZ ;  /* 0x00100000ef0b7810 */ /* 0x040fe20007ffe0ff */
[----:B------:R-:W2:Y:S01]  /*32e10*/  LDL.64 R90, [R1+0xa30] ;  /* 0x000a3000015a7983 */ /* 0x000ea20000100a00 */
[C---:B------:R-:W-:Y:S02]  /*32e20*/  IADD3 R10, R239.reuse, 0x100000, RZ ;  /* 0x00100000ef0a7810 */ /* 0x040fe40007ffe0ff */
[C---:B------:R-:W-:Y:S01]  /*32e30*/  IADD3 R9, R239.reuse, 0x100000, RZ ;  /* 0x00100000ef097810 */ /* 0x040fe20007ffe0ff */
[----:B------:R-:W2:Y:S01]  /*32e40*/  LDL.64 R236, [R1+0x330] ;  /* 0x0003300001ec7983 */ /* 0x000ea20000100a00 */
[----:B------:R-:W-:-:S03]  /*32e50*/  IADD3 R8, R239, 0x100000, RZ ;  /* 0x00100000ef087810 */ /* 0x000fc60007ffe0ff */
[----:B------:R-:W2:Y:S04]  /*32e60*/  LDL.64 R36, [R1+0xa78] ;  /* 0x000a780001247983 */ /* 0x000ea80000100a00 */
[----:B------:R-:W2:Y:S04]  /*32e70*/  LDL.64 R92, [R1+0xab8] ;  /* 0x000ab800015c7983 */ /* 0x000ea80000100a00 */
[----:B------:R-:W2:Y:S04]  /*32e80*/  LDL.64 R82, [R1+0xaf8] ;  /* 0x000af80001527983 */ /* 0x000ea80000100a00 */
[----:B------:R-:W2:Y:S04]  /*32e90*/  LDL.64 R242, [R1+0xb38] ;  /* 0x000b380001f27983 */ /* 0x000ea80000100a00 */
[----:B------:R-:W2:Y:S01]  /*32ea0*/  LDL.64 R234, [R1+0xb78] ;  /* 0x000b780001ea7983 */ /* 0x000ea20000100a00 */
[----:B------:R-:W-:-:S04]  /*32eb0*/  IMAD.WIDE R26, R0, 0x4, R128 ;  /* 0x00000004001a7825 */ /* 0x000fc800078e0280 */
[C---:B------:R-:W-:Y:S01]  /*32ec0*/  IMAD.WIDE R24, R0.reuse, 0x4, R126 ;  /* 0x0000000400187825 */ /* 0x040fe200078e027e */
[----:B------:R1:W-:Y:S04]  /*32ed0*/  LDGSTS.E [R12+-0x42200], [R26.64], !P0 ;  /* 0xbde000001a0c7fae */ /* 0x0003e8000c121848 */
[----:B------:R1:W-:Y:S01]  /*32ee0*/  LDGSTS.E [R11+-0x41a00], [R24.64], !P3 ;  /* 0xbe600000180b7fae */ /* 0x0003e2000d921848 */
[----:B------:R-:W-:-:S04]  /*32ef0*/  IMAD.WIDE R6, R0, 0x4, R124 ;  /* 0x0000000400067825 */ /* 0x000fc800078e027c */
[C---:B------:R-:W-:Y:S01]  /*32f00*/  IMAD.WIDE R4, R0.reuse, 0x4, R122 ;  /* 0x0000000400047825 */ /* 0x040fe200078e027a */
[----:B------:R1:W-:Y:S03]  /*32f10*/  LDGSTS.E [R10+-0x41200], [R6.64], !P1 ;  /* 0xbee00000060a7fae */ /* 0x0003e6000c921848 */
[----:B---3--:R-:W-:Y:S01]  /*32f20*/  IMAD.WIDE R2, R0, 0x4, R120 ;  /* 0x0000000400027825 */ /* 0x008fe200078e0278 */
[----:B------:R3:W-:Y:S04]  /*32f30*/  LDGSTS.E [R9+-0x40a00], [R4.64], !P5 ;  /* 0xbf60000004097fae */ /* 0x0007e8000e921848 */
[----:B------:R3:W-:Y:S04]  /*32f40*/  LDGSTS.E [R8+-0x40200], [R2.64], !P2 ;  /* 0xbfe0000002087fae */ /* 0x0007e8000d121848 */
[----:B------:R-:W0:Y:S04]  /*32f50*/  LDGDEPBAR ;  /* 0x00000000000079af */ /* 0x000e280000000000 */
[----:B----4-:R4:W-:Y:S04]  /*32f60*/  LDGSTS.E [R213+0x60000], [R108.64], P4 ;  /* 0x600000006cd57fae */ /* 0x0109e8000a121848 */
[----:B------:R1:W-:Y:S04]  /*32f70*/  LDGSTS.E [R213+0x61000], [R86.64], P4 ;  /* 0x6100000056d57fae */ /* 0x0003e8000a121848 */
[----:B------:R1:W-:Y:S04]  /*32f80*/  LDGSTS.E [R213+0x62000], [R98.64], P4 ;  /* 0x6200000062d57fae */ /* 0x0003e8000a121848 */
[----:B----4-:R-:W4:Y:S04]  /*32f90*/  LDL.LU.64 R108, [R1+0x1930] ;  /* 0x00193000016c7983 */ /* 0x010f280000300a00 */
[----:B------:R1:W-:Y:S04]  /*32fa0*/  LDGSTS.E [R213+0x63000], [R214.64], P4 ;  /* 0x63000000d6d57fae */ /* 0x0003e8000a121848 */
[----:B------:R3:W-:Y:S04]  /*32fb0*/  LDGSTS.E [R213+0x64000], [R32.64], P4 ;  /* 0x6400000020d57fae */ /* 0x0007e8000a121848 */
[----:B------:R3:W-:Y:S04]  /*32fc0*/  LDGSTS.E [R213+0x65000], [R94.64], P4 ;  /* 0x650000005ed57fae */ /* 0x0007e8000a121848 */
[----:B-1----:R-:W4:Y:S04]  /*32fd0*/  LDL.64 R86, [R1+0x1100] ;  /* 0x0011000001567983 */ /* 0x002f280000100a00 */
[----:B------:R1:W-:Y:S04]  /*32fe0*/  LDGSTS.E [R213+0x66000], [R244.64], P4 ;  /* 0x66000000f4d57fae */ /* 0x0003e8000a121848 */
[----:B---3--:R-:W3:Y:S04]  /*32ff0*/  LDL.64 R94, [R1+0xff8] ;  /* 0x000ff800015e7983 */ /* 0x008ee80000100a00 */
[----:B------:R1:W-:Y:S04]  /*33000*/  LDGSTS.E [R213+0x67000], [R250.64], P4 ;  /* 0x67000000fad57fae */ /* 0x0003e8000a121848 */
[----:B------:R1:W-:Y:S04]  /*33010*/  LDGSTS.E [R213+0x68000], [R84.64], P4 ;  /* 0x6800000054d57fae */ /* 0x0003e8000a121848 */
[----:B------:R1:W-:Y:S04]  /*33020*/  LDGSTS.E [R213+0x69000], [R80.64], P4 ;  /* 0x6900000050d57fae */ /* 0x0003e8000a121848 */
[----:B------:R1:W-:Y:S04]  /*33030*/  LDGSTS.E [R213+0x6a000], [R216.64], P4 ;  /* 0x6a000000d8d57fae */ /* 0x0003e8000a121848 */
[----:B------:R1:W-:Y:S04]  /*33040*/  LDGSTS.E [R213+0x6b000], [R100.64], P4 ;  /* 0x6b00000064d57fae */ /* 0x0003e8000a121848 */
[----:B------:R1:W-:Y:S04]  /*33050*/  LDGSTS.E [R213+0x6c000], [R38.64], P4 ;  /* 0x6c00000026d57fae */ /* 0x0003e8000a121848 */
[----:B------:R-:W3:Y:S04]  /*33060*/  LDL.64 R98, [R1+0x1140] ;  /* 0x0011400001627983 */ /* 0x000ee80000100a00 */
[----:B------:R1:W-:Y:S04]  /*33070*/  LDGSTS.E [R213+0x6d000], [R102.64], P4 ;  /* 0x6d00000066d57fae */ /* 0x0003e8000a121848 */
[----:B------:R1:W-:Y:S04]  /*33080*/  LDGSTS.E [R213+0x6e000], [R110.64], P4 ;  /* 0x6e0000006ed57fae */ /* 0x0003e8000a121848 */
[----:B------:R1:W-:Y:S04]  /*33090*/  LDGSTS.E [R213+0x6f000], [R218.64], P4 ;  /* 0x6f000000dad57fae */ /* 0x0003e8000a121848 */
[----:B------:R-:W3:Y:S04]  /*330a0*/  LDL.64 R214, [R1+0x1180] ;  /* 0x0011800001d67983 */ /* 0x000ee80000100a00 */
[----:B------:R-:W3:Y:S04]  /*330b0*/  LDL.64 R32, [R1+0x470] ;  /* 0x0004700001207983 */ /* 0x000ee80000100a00 */
[----:B--2---:R2:W-:Y:S04]  /*330c0*/  LDGSTS.E [R213+0x70000], [R34.64], P4 ;  /* 0x7000000022d57fae */ /* 0x0045e8000a121848 */
[----:B-1----:R-:W3:Y:S04]  /*330d0*/  LDL.64 R244, [R1+0x5a0] ;  /* 0x0005a00001f47983 */ /* 0x002ee80000100a00 */
[----:B------:R-:W3:Y:S04]  /*330e0*/  LDL.64 R250, [R1+0x790] ;  /* 0x0007900001fa7983 */ /* 0x000ee80000100a00 */
        /* <DEDUP_REMOVED lines=9> */
[----:B--2---:R-:W2:Y:S04]  /*33180*/  LDL.64 R234, [R1+0x710] ;  /* 0x0007100001ea7983 */ /* 0x004ea80000100a00 */
[----:B------:R-:W2:Y:S04]  /*33190*/  LDL.64 R216, [R1+0x860] ;  /* 0x0008600001d87983 */ /* 0x000ea80000100a00 */
[----:B------:R-:W2:Y:S04]  /*331a0*/  LDL.64 R100, [R1+0x7c8] ;  /* 0x0007c80001647983 */ /* 0x000ea80000100a00 */
[----:B------:R-:W2:Y:S04]  /*331b0*/  LDL.64 R38, [R1+0x748] ;  /* 0x0007480001267983 */ /* 0x000ea80000100a00 */
[----:B------:R-:W2:Y:S04]  /*331c0*/  LDL.64 R102, [R1+0x6c0] ;  /* 0x0006c00001667983 */ /* 0x000ea80000100a00 */
[----:B------:R-:W2:Y:S04]  /*331d0*/  LDL.64 R110, [R1+0x8b8] ;  /* 0x0008b800016e7983 */ /* 0x000ea80000100a00 */
[----:B------:R-:W2:Y:S04]  /*331e0*/  LDL.64 R218, [R1+0x8f8] ;  /* 0x0008f80001da7983 */ /* 0x000ea80000100a00 */
[----:B------:R-:W2:Y:S01]  /*331f0*/  LDL.64 R34, [R1+0x938] ;  /* 0x0009380001227983 */ /* 0x000ea20000100a00 */
[----:B------:R-:W-:-:S03]  /*33200*/  IMAD.MOV.U32 R246, RZ, RZ, 0x7f ;  /* 0x0000007ffff67424 */ /* 0x000fc600078e00ff */
[----:B------:R-:W2:Y:S04]  /*33210*/  LDL.64 R90, [R1+0x9b8] ;  /* 0x0009b800015a7983 */ /* 0x000ea80000100a00 */
[----:B------:R-:W2:Y:S04]  /*33220*/  LDL.64 R236, [R1+0x9f8] ;  /* 0x0009f80001ec7983 */ /* 0x000ea80000100a00 */
[----:B------:R-:W2:Y:S04]  /*33230*/  LDL.64 R36, [R1+0xa38] ;  /* 0x000a380001247983 */ /* 0x000ea80000100a00 */
[----:B------:R-:W2:Y:S04]  /*33240*/  LDL.64 R82, [R1+0xa40] ;  /* 0x000a400001527983 */ /* 0x000ea80000100a00 */
[----:B------:R-:W2:Y:S04]  /*33250*/  LDL.64 R242, [R1+0xa80] ;  /* 0x000a800001f27983 */ /* 0x000ea80000100a00 */
[----:B----4-:R1:W-:Y:S04]  /*33260*/  LDGSTS.E [R213+0x78000], [R108.64], P4 ;  /* 0x780000006cd57fae */ /* 0x0103e8000a121848 */
[----:B-1----:R-:W4:Y:S04]  /*33270*/  LDL.64 R108, [R1+0x8a0] ;  /* 0x0008a000016c7983 */ /* 0x002f280000100a00 */
[----:B---3--:R1:W-:Y:S04]  /*33280*/  LDGSTS.E [R213+0x79000], [R94.64], P4 ;  /* 0x790000005ed57fae */ /* 0x0083e8000a121848 */
[----:B------:R3:W-:Y:S01]  /*33290*/  LDGSTS.E [R213+0x7a000], [R240.64], P4 ;  /* 0x7a000000f0d57fae */ /* 0x0007e2000a121848 */
[----:B------:R-:W-:-:S03]  /*332a0*/  IADD3 R246, R246, c[0x0][0x180], RZ ;  /* 0x00006000f6f67a10 */ /* 0x000fc60007ffe0ff */
[----:B------:R3:W-:Y:S04]  /*332b0*/  LDGSTS.E [R213+0x7b000], [R88.64], P4 ;  /* 0x7b00000058d57fae */ /* 0x0007e8000a121848 */
[----:B-1----:R-:W4:Y:S04]  /*332c0*/  LDL.64 R94, [R1+0x978] ;  /* 0x00097800015e7983 */ /* 0x002f280000100a00 */
[----:B---3--:R-:W1:Y:S01]  /*332d0*/  S2R R241, SR_TID.X ;  /* 0x0000000000f17919 */ /* 0x008e620000002100 */
[----:B------:R-:W-:-:S03]  /*332e0*/  ISETP.GE.AND P0, PT, R246, 0x80, PT ;  /* 0x00000080f600780c */ /* 0x000fc60003f06270 */
[----:B------:R3:W-:Y:S04]  /*332f0*/  LDGSTS.E [R213+0x7c000], [R106.64], P4 ;  /* 0x7c0000006ad57fae */ /* 0x0007e8000a121848 */
[----:B------:R1:W-:Y:S04]  /*33300*/  LDGSTS.E [R213+0x7d000], [R86.64], P4 ;  /* 0x7d00000056d57fae */ /* 0x0003e8000a121848 */
[----:B------:R1:W-:Y:S04]  /*33310*/  LDGSTS.E [R213+0x7e000], [R98.64], P4 ;  /* 0x7e00000062d57fae */ /* 0x0003e8000a121848 */
[----:B------:R-:W4:Y:S04]  /*33320*/  LDL.64 R88, [R1+0xac0] ;  /* 0x000ac00001587983 */ /* 0x000f280000100a00 */
[----:B---3--:R-:W3:Y:S01]  /*33330*/  LDL.64 R106, [R1+0xb00] ;  /* 0x000b0000016a7983 */ /* 0x008ee20000100a00 */
[----:B-1----:R-:W-:-:S03]  /*33340*/  LOP3.LUT R241, R241, 0x7f, RZ, 0xc0, !PT ;  /* 0x0000007ff1f17812 */ /* 0x002fc600078ec0ff */
[----:B------:R1:W-:Y:S02]  /*33350*/  LDGSTS.E [R213+0x7f000], [R214.64], P4 ;  /* 0x7f000000d6d57fae */ /* 0x0003e4000a121848 */
[----:B------:R-:W-:Y:S02]  /*33360*/  IMAD.SHL.U32 R246, R241, 0x4, RZ ;  /* 0x00000004f1f67824 */ /* 0x000fe400078e00ff */
[----:B------:R-:W3:Y:S03]  /*33370*/  LDL.64 R240, [R1+0xb40] ;  /* 0x000b400001f07983 */ /* 0x000ee60000100a00 */
[----:B------:R-:W-:Y:S01]  /*33380*/  LOP3.LUT R85, R246, 0x10, RZ, 0x3c, !PT ;  /* 0x00000010f6557812 */ /* 0x000fe200078e3cff */
[----:B------:R-:W3:Y:S04]  /*33390*/  LDL.LU.64 R86, [R1+0x1928] ;  /* 0x0019280001567983 */ /* 0x000ee80000300a00 */
[----:B------:R1:W-:Y:S04]  /*333a0*/  LDGSTS.E [R85+0x60200], [R32.64], P4 ;  /* 0x6020000020557fae */ /* 0x0003e8000a121848 */
[----:B------:R1:W-:Y:S04]  /*333b0*/  LDGSTS.E [R85+0x61200], [R244.64], P4 ;  /* 0x61200000f4557fae */ /* 0x0003e8000a121848 */
[----:B------:R-:W3:Y:S04]  /*333c0*/  LDL.LU.64 R98, [R1+0x1920] ;  /* 0x0019200001627983 */ /* 0x000ee80000300a00 */
[----:B-1----:R-:W3:Y:S04]  /*333d0*/  LDL.LU.64 R214, [R1+0x1918] ;  /* 0x0019180001d67983 */ /* 0x002ee80000300a00 */
[----:B------:R-:W3:Y:S04]  /*333e0*/  LDL.LU.64 R32, [R1+0x1910] ;  /* 0x0019100001207983 */ /* 0x000ee80000300a00 */
[----:B------:R-:W3:Y:S04]  /*333f0*/  LDL.LU.64 R244, [R1+0x1908] ;  /* 0x0019080001f47983 */ /* 0x000ee80000300a00 */
[----:B------:R1:W-:Y:S04]  /*33400*/  LDGSTS.E [R85+0x62200], [R92.64], P4 ;  /* 0x622000005c557fae */ /* 0x0003e8000a121848 */
[----:B--2---:R2:W-:Y:S04]  /*33410*/  LDGSTS.E [R85+0x63200], [R234.64], P4 ;  /* 0x63200000ea557fae */ /* 0x0045e8000a121848 */
[----:B------:R1:W-:Y:S04]  /*33420*/  LDGSTS.E [R85+0x64200], [R250.64], P4 ;  /* 0x64200000fa557fae */ /* 0x0003e8000a121848 */
[----:B------:R2:W-:Y:S04]  /*33430*/  LDGSTS.E [R85+0x65200], [R80.64], P4 ;  /* 0x6520000050557fae */ /* 0x0005e8000a121848 */
[----:B------:R2:W-:Y:S04]  /*33440*/  LDGSTS.E [R85+0x66200], [R216.64], P4 ;  /* 0x66200000d8557fae */ /* 0x0005e8000a121848 */
[----:B-1----:R-:W3:Y:S04]  /*33450*/  LDL.LU.64 R92, [R1+0x1900] ;  /* 0x00190000015c7983 */ /* 0x002ee80000300a00 */
[----:B--2---:R-:W2:Y:S04]  /*33460*/  LDL.LU.64 R234, [R1+0x18f8] ;  /* 0x0018f80001ea7983 */ /* 0x004ea80000300a00 */
[----:B------:R-:W2:Y:S04]  /*33470*/  LDL.64 R250, [R1+0x10c8] ;  /* 0x0010c80001fa7983 */ /* 0x000ea80000100a00 */
[----:B------:R-:W2:Y:S04]  /*33480*/  LDL.64 R80, [R1+0x480] ;  /* 0x0004800001507983 */ /* 0x000ea80000100a00 */
[----:B------:R-:W2:Y:S04]  /*33490*/  LDL.64 R216, [R1+0x5d0] ;  /* 0x0005d00001d87983 */ /* 0x000ea80000100a00 */
[----:B----4-:R1:W-:Y:S04]  /*334a0*/  LDGSTS.E [R85+0x67200], [R108.64], P4 ;  /* 0x672000006c557fae */ /* 0x0103e8000a121848 */
        /* <DEDUP_REMOVED lines=15> */
[----:B---3--:R3:W-:Y:S04]  /*335a0*/  LDGSTS.E [R85+0x75200], [R106.64], P4 ;  /* 0x752000006a557fae */ /* 0x0087e8000a121848 */
[----:B------:R1:W-:Y:S04]  /*335b0*/  LDGSTS.E [R85+0x76200], [R240.64], P4 ;  /* 0x76200000f0557fae */ /* 0x0003e8000a121848 */
[----:B----4-:R-:W2:Y:S04]  /*335c0*/  LDL.64 R100, [R1+0x1108] ;  /* 0x0011080001647983 */ /* 0x010ea80000100a00 */
[----:B------:R-:W2:Y:S04]  /*335d0*/  LDL.64 R38, [R1+0x698] ;  /* 0x0006980001267983 */ /* 0x000ea80000100a00 */
[----:B------:R-:W2:Y:S04]  /*335e0*/  LDL.64 R102, [R1+0x720] ;  /* 0x0007200001667983 */ /* 0x000ea80000100a00 */
[----:B------:R-:W2:Y:S04]  /*335f0*/  LDL.64 R110, [R1+0x7a0] ;  /* 0x0007a000016e7983 */ /* 0x000ea80000100a00 */
[----:B------:R-:W2:Y:S04]  /*33600*/  LDL.64 R218, [R1+0x820] ;  /* 0x0008200001da7983 */ /* 0x000ea80000100a00 */
[----:B------:R-:W2:Y:S04]  /*33610*/  LDL.64 R34, [R1+0x868] ;  /* 0x0008680001227983 */ /* 0x000ea80000100a00 */
[----:B------:R-:W2:Y:S04]  /*33620*/  LDL.64 R90, [R1+0x898] ;  /* 0x00089800015a7983 */ /* 0x000ea80000100a00 */
[----:B------:R-:W2:Y:S04]  /*33630*/  LDL.64 R236, [R1+0x7b8] ;  /* 0x0007b80001ec7983 */ /* 0x000ea80000100a00 */
[----:B-1----:R-:W2:Y:S04]  /*33640*/  LDL.64 R36, [R1+0x738] ;  /* 0x0007380001247983 */ /* 0x002ea80000100a00 */
[----:B------:R-:W2:Y:S04]  /*33650*/  LDL.64 R82, [R1+0x6b0] ;  /* 0x0006b00001527983 */ /* 0x000ea80000100a00 */
[----:B------:R-:W2:Y:S04]  /*33660*/  LDL.64 R240, [R1+0x8c0] ;  /* 0x0008c00001f07983 */ /* 0x000ea80000100a00 */
[----:B------:R-:W2:Y:S04]  /*33670*/  LDL.64 R242, [R1+0x940] ;  /* 0x0009400001f27983 */ /* 0x000ea80000100a00 */
[----:B------:R-:W2:Y:S04]  /*33680*/  LDL.64 R88, [R1+0x980] ;  /* 0x0009800001587983 */ /* 0x000ea80000100a00 */
[----:B---3--:R-:W3:Y:S04]  /*33690*/  LDL.64 R106, [R1+0x9c0] ;  /* 0x0009c000016a7983 */ /* 0x008ee80000100a00 */
[----:B--2---:R1:W-:Y:S04]  /*336a0*/  LDGSTS.E [R85+0x77200], [R108.64], P4 ;  /* 0x772000006c557fae */ /* 0x0043e8000a121848 */
[----:B------:R2:W-:Y:S04]  /*336b0*/  LDGSTS.E [R85+0x78200], [R234.64], P4 ;  /* 0x78200000ea557fae */ /* 0x0005e8000a121848 */
[----:B-1----:R-:W3:Y:S04]  /*336c0*/  LDL.64 R108, [R1+0x900] ;  /* 0x00090000016c7983 */ /* 0x002ee80000100a00 */
[----:B--2---:R-:W2:Y:S04]  /*336d0*/  LDL.64 R234, [R1+0xa00] ;  /* 0x000a000001ea7983 */ /* 0x004ea80000100a00 */
[----:B------:R1:W-:Y:S04]  /*336e0*/  LDGSTS.E [R85+0x79200], [R94.64], P4 ;  /* 0x792000005e557fae */ /* 0x0003e8000a121848 */
[----:B-1----:R-:W2:Y:S01]  /*336f0*/  LDL.LU.64 R94, [R1+0x18f0] ;  /* 0x0018f000015e7983 */ /* 0x002ea20000300a00 */
[----:B------:R-:W-:-:S05]  /*33700*/  LOP3.LUT R247, R247, 0x7f, RZ, 0xc0, !PT ;  /* 0x0000007ff7f77812 */ /* 0x000fca00078ec0ff */
[----:B------:R-:W-:Y:S02]  /*33710*/  IMAD.SHL.U32 R238, R247, 0x4, RZ ;  /* 0x00000004f7ee7824 */ /* 0x000fe400078e00ff */
[----:B------:R-:W3:Y:S04]  /*33720*/  LDL.64 R246, [R1+0x380] ;  /* 0x0003800001f67983 */ /* 0x000ee80000100a00 */
[----:B--2---:R1:W-:Y:S04]  /*33730*/  LDGSTS.E [R85+0x7a200], [R94.64], P4 ;  /* 0x7a2000005e557fae */ /* 0x0043e8000a121848 */
[----:B------:R2:W-:Y:S04]  /*33740*/  LDGSTS.E [R85+0x7b200], [R92.64], P4 ;  /* 0x7b2000005c557fae */ /* 0x0005e8000a121848 */
[----:B------:R3:W-:Y:S04]  /*33750*/  LDGSTS.E [R85+0x7c200], [R250.64], P4 ;  /* 0x7c200000fa557fae */ /* 0x0007e8000a121848 */
[----:B-1----:R-:W4:Y:S04]  /*33760*/  LDL.64 R94, [R1+0xa88] ;  /* 0x000a8800015e7983 */ /* 0x002f280000100a00 */
[----:B--2---:R-:W2:Y:S04]  /*33770*/  LDL.64 R92, [R1+0xa48] ;  /* 0x000a4800015c7983 */ /* 0x004ea80000100a00 */
[----:B---3--:R-:W3:Y:S04]  /*33780*/  LDL.LU.64 R250, [R1+0x18e8] ;  /* 0x0018e80001fa7983 */ /* 0x008ee80000300a00 */
[----:B------:R1:W-:Y:S04]  /*33790*/  LDGSTS.E [R85+0x7d200], [R100.64], P4 ;  /* 0x7d20000064557fae */ /* 0x0003e8000a121848 */
[----:B-1----:R-:W2:Y:S01]  /*337a0*/  LDL.LU.64 R100, [R1+0x18e0] ;  /* 0x0018e00001647983 */ /* 0x002ea20000300a00 */
[----:B------:R-:W-:-:S03]  /*337b0*/  LOP3.LUT R104, R238, 0x20, RZ, 0x3c, !PT ;  /* 0x00000020ee687812 */ /* 0x000fc600078e3cff */
[----:B--2---:R1:W-:Y:S04]  /*337c0*/  LDGSTS.E [R85+0x7e200], [R100.64], P4 ;  /* 0x7e20000064557fae */ /* 0x0043e8000a121848 */
        /* <DEDUP_REMOVED lines=11> */
[----:B-1----:R-:W3:Y:S04]  /*33880*/  LDL.LU.64 R100, [R1+0x18d8] ;  /* 0x0018d80001647983 */ /* 0x002ee80000300a00 */
[----:B------:R1:W-:Y:S04]  /*33890*/  LDGSTS.E [R104+0x6a400], [R82.64], P4 ;  /* 0x6a40000052687fae */ /* 0x0003e8000a121848 */
[----:B--2---:R-:W2:Y:S04]  /*338a0*/  LDL.LU.64 R98, [R1+0x18d0] ;  /* 0x0018d00001627983 */ /* 0x004ea80000300a00 */
[----:B------:R1:W-:Y:S04]  /*338b0*/  LDGSTS.E [R104+0x6b400], [R240.64], P4 ;  /* 0x6b400000f0687fae */ /* 0x0003e8000a121848 */
[----:B------:R4:W-:Y:S04]  /*338c0*/  LDGSTS.E [R104+0x6c400], [R108.64], P4 ;  /* 0x6c4000006c687fae */ /* 0x0009e8000a121848 */
[----:B------:R4:W-:Y:S04]  /*338d0*/  LDGSTS.E [R104+0x6d400], [R242.64], P4 ;  /* 0x6d400000f2687fae */ /* 0x0009e8000a121848 */
[----:B-1----:R-:W3:Y:S04]  /*338e0*/  LDL.64 R240, [R1+0xb08] ;  /* 0x000b080001f07983 */ /* 0x002ee80000100a00 */
[----:B----4-:R-:W4:Y:S04]  /*338f0*/  LDL.64 R108, [R1+0xb48] ;  /* 0x000b4800016c7983 */ /* 0x010f280000100a00 */
        /* <DEDUP_REMOVED lines=25> */
[----:B--2---:R1:W-:Y:S04]  /*33a90*/  LDGSTS.E [R104+0x74400], [R98.64], P4 ;  /* 0x7440000062687fae */ /* 0x0043e8000a121848 */
[----:B-1----:R-:W2:Y:S04]  /*33aa0*/  LDL.64 R98, [R1+0x6a8] ;  /* 0x0006a80001627983 */ /* 0x002ea80000100a00 */
[----:B---3--:R1:W-:Y:S04]  /*33ab0*/  LDGSTS.E [R104+0x75400], [R240.64], P4 ;  /* 0x75400000f0687fae */ /* 0x0083e8000a121848 */
[----:B----4-:R3:W-:Y:S04]  /*33ac0*/  LDGSTS.E [R104+0x76400], [R108.64], P4 ;  /* 0x764000006c687fae */ /* 0x0107e8000a121848 */
[----:B-1----:R-:W2:Y:S04]  /*33ad0*/  LDL.64 R240, [R1+0xa08] ;  /* 0x000a080001f07983 */ /* 0x002ea80000100a00 */
[----:B---3--:R-:W3:Y:S04]  /*33ae0*/  LDL.LU.64 R108, [R1+0x18c8] ;  /* 0x0018c800016c7983 */ /* 0x008ee80000300a00 */
[----:B---3--:R1:W-:Y:S04]  /*33af0*/  LDGSTS.E [R104+0x77400], [R108.64], P4 ;  /* 0x774000006c687fae */ /* 0x0083e8000a121848 */
[----:B------:R3:W-:Y:S04]  /*33b00*/  LDGSTS.E [R104+0x78400], [R100.64], P4 ;  /* 0x7840000064687fae */ /* 0x0007e8000a121848 */
[----:B------:R2:W-:Y:S04]  /*33b10*/  LDGSTS.E [R104+0x79400], [R84.64], P4 ;  /* 0x7940000054687fae */ /* 0x0005e8000a121848 */
[----:B-1----:R-:W2:Y:S04]  /*33b20*/  LDL.64 R108, [R1+0x370] ;  /* 0x00037000016c7983 */ /* 0x002ea80000100a00 */
[----:B---3--:R-:W3:Y:S04]  /*33b30*/  LDL.64 R100, [R1+0xa50] ;  /* 0x000a500001647983 */ /* 0x008ee80000100a00 */
[----:B--2---:R-:W2:Y:S04]  /*33b40*/  LDL.LU.64 R84, [R1+0x18c0] ;  /* 0x0018c00001547983 */ /* 0x004ea80000300a00 */
[----:B------:R1:W-:Y:S04]  /*33b50*/  LDGSTS.E [R104+0x7a400], [R80.64], P4 ;  /* 0x7a40000050687fae */ /* 0x0003e8000a121848 */
[----:B------:R1:W-:Y:S04]  /*33b60*/  LDGSTS.E [R104+0x7b400], [R216.64], P4 ;  /* 0x7b400000d8687fae */ /* 0x0003e8000a121848 */
[----:B------:R1:W-:Y:S04]  /*33b70*/  LDGSTS.E [R104+0x7c400], [R34.64], P4 ;  /* 0x7c40000022687fae */ /* 0x0003e8000a121848 */
[----:B-1----:R-:W2:Y:S04]  /*33b80*/  LDL.LU.64 R80, [R1+0x18b8] ;  /* 0x0018b80001507983 */ /* 0x002ea80000300a00 */
[----:B------:R-:W2:Y:S04]  /*33b90*/  LDL.LU.64 R216, [R1+0x18b0] ;  /* 0x0018b00001d87983 */ /* 0x000ea80000300a00 */
[----:B------:R-:W2:Y:S01]  /*33ba0*/  LDL.LU.64 R34, [R1+0x18a8] ;  /* 0x0018a80001227983 */ /* 0x000ea20000300a00 */
[----:B------:R-:W-:-:S03]  /*33bb0*/  LOP3.LUT R238, R238, 0x30, RZ, 0x3c, !PT ;  /* 0x00000030eeee7812 */ /* 0x000fc600078e3cff */
[----:B--2---:R1:W-:Y:S04]  /*33bc0*/  LDGSTS.E [R104+0x7d400], [R34.64], P4 ;  /* 0x7d40000022687fae */ /* 0x0043e8000a121848 */
[----:B------:R2:W-:Y:S04]  /*33bd0*/  LDGSTS.E [R104+0x7e400], [R80.64], P4 ;  /* 0x7e40000050687fae */ /* 0x0005e8000a121848 */
[----:B------:R3:W-:Y:S04]  /*33be0*/  LDGSTS.E [R104+0x7f400], [R86.64], P4 ;  /* 0x7f40000056687fae */ /* 0x0007e8000a121848 */
[----:B-1----:R-:W4:Y:S04]  /*33bf0*/  LDL.LU.64 R34, [R1+0x18a0] ;  /* 0x0018a00001227983 */ /* 0x002f280000300a00 */
[----:B--2---:R-:W2:Y:S04]  /*33c00*/  LDL.LU.64 R80, [R1+0x1898] ;  /* 0x0018980001507983 */ /* 0x004ea80000300a00 */
[----:B---3--:R-:W3:Y:S04]  /*33c10*/  LDL.LU.64 R86, [R1+0x1890] ;  /* 0x0018900001567983 */ /* 0x008ee80000300a00 */
        /* <DEDUP_REMOVED lines=9> */
[----:B-1----:R-:W4:Y:S04]  /*33cb0*/  LDL.64 R38, [R1+0x1010] ;  /* 0x0010100001267983 */ /* 0x002f280000100a00 */
[----:B------:R-:W4:Y:S04]  /*33cc0*/  LDL.64 R102, [R1+0x1050] ;  /* 0x0010500001667983 */ /* 0x000f280000100a00 */
[----:B------:R1:W-:Y:S04]  /*33cd0*/  LDGSTS.E [R238+0x66600], [R218.64], P4 ;  /* 0x66600000daee7fae */ /* 0x0003e8000a121848 */
[----:B------:R-:W4:Y:S04]  /*33ce0*/  LDL.64 R110, [R1+0x1090] ;  /* 0x00109000016e7983 */ /* 0x000f280000100a00 */
[----:B------:R1:W-:Y:S04]  /*33cf0*/  LDGSTS.E [R238+0x67600], [R90.64], P4 ;  /* 0x676000005aee7fae */ /* 0x0003e8000a121848 */
[----:B-1----:R-:W4:Y:S04]  /*33d00*/  LDL.64 R218, [R1+0x10d8] ;  /* 0x0010d80001da7983 */ /* 0x002f280000100a00 */
        /* <DEDUP_REMOVED lines=24> */
[----:B------:R2:W-:Y:S04]  /*33e90*/  LDGSTS.E [R238+0x74600], [R94.64], P4 ;  /* 0x746000005eee7fae */ /* 0x0005e8000a121848 */
[----:B------:R1:W-:Y:S04]  /*33ea0*/  LDGSTS.E [R238+0x75600], [R92.64], P4 ;  /* 0x756000005cee7fae */ /* 0x0003e8000a121848 */
[----:B---3--:R3:W-:Y:S04]  /*33eb0*/  LDGSTS.E [R238+0x76600], [R86.64], P4 ;  /* 0x7660000056ee7fae */ /* 0x0087e8000a121848 */
[----:B------:R1:W-:Y:S04]  /*33ec0*/  LDGSTS.E [R238+0x77600], [R80.64], P4 ;  /* 0x7760000050ee7fae */ /* 0x0003e8000a121848 */
[----:B----4-:R4:W-:Y:S04]  /*33ed0*/  LDGSTS.E [R238+0x78600], [R34.64], P4 ;  /* 0x7860000022ee7fae */ /* 0x0109e8000a121848 */
[----:B---3--:R-:W3:Y:S04]  /*33ee0*/  LDL.64 R86, [R1+0x950] ;  /* 0x0009500001567983 */ /* 0x008ee80000100a00 */
[----:B-1----:R-:W3:Y:S04]  /*33ef0*/  LDL.64 R80, [R1+0x8d0] ;  /* 0x0008d00001507983 */ /* 0x002ee80000100a00 */
[----:B----4-:R-:W2:Y:S04]  /*33f00*/  LDL.64 R34, [R1+0x718] ;  /* 0x0007180001227983 */ /* 0x010ea80000100a00 */
[----:B------:R-:W3:Y:S04]  /*33f10*/  LDL.64 R92, [R1+0x9d0] ;  /* 0x0009d000015c7983 */ /* 0x000ee80000100a00 */
[----:B--2---:R-:W2:Y:S04]  /*33f20*/  LDL.64 R94, [R1+0xa10] ;  /* 0x000a1000015e7983 */ /* 0x004ea80000100a00 */
[----:B------:R-:W2:Y:S04]  /*33f30*/  LDL.64 R98, [R1+0x360] ;  /* 0x0003600001627983 */ /* 0x000ea80000100a00 */
[----:B------:R1:W-:Y:S04]  /*33f40*/  LDGSTS.E [R238+0x79600], [R38.64], P4 ;  /* 0x7960000026ee7fae */ /* 0x0003e8000a121848 */
[----:B------:R1:W-:Y:S04]  /*33f50*/  LDGSTS.E [R238+0x7a600], [R102.64], P4 ;  /* 0x7a60000066ee7fae */ /* 0x0003e8000a121848 */
[----:B------:R1:W-:Y:S04]  /*33f60*/  LDGSTS.E [R238+0x7b600], [R110.64], P4 ;  /* 0x7b6000006eee7fae */ /* 0x0003e8000a121848 */
[----:B-1----:R-:W2:Y:S04]  /*33f70*/  LDL.LU.64 R38, [R1+0x1870] ;  /* 0x0018700001267983 */ /* 0x002ea80000300a00 */
[----:B------:R-:W2:Y:S04]  /*33f80*/  LDL.LU.64 R102, [R1+0x1868] ;  /* 0x0018680001667983 */ /* 0x000ea80000300a00 */
[----:B------:R-:W2:Y:S04]  /*33f90*/  LDL.LU.64 R110, [R1+0x1860] ;  /* 0x00186000016e7983 */ /* 0x000ea80000300a00 */
[----:B------:R1:W-:Y:S04]  /*33fa0*/  LDGSTS.E [R238+0x7c600], [R218.64], P4 ;  /* 0x7c600000daee7fae */ /* 0x0003e8000a121848 */
[----:B-1----:R-:W2:Y:S01]  /*33fb0*/  LDL.LU.64 R218, [R1+0x1858] ;  /* 0x0018580001da7983 */ /* 0x002ea20000300a00 */
[----:B------:R-:W-:-:S05]  /*33fc0*/  IMAD.SHL.U32 R104, R105, 0x4, RZ ;  /* 0x0000000469687824 */ /* 0x000fca00078e00ff */
[C---:B------:R-:W-:Y:S01]  /*33fd0*/  LOP3.LUT R105, R104.reuse, 0x40, RZ, 0x3c, !PT ;  /* 0x0000004068697812 */ /* 0x040fe200078e3cff */
[----:B--2---:R1:W-:Y:S04]  /*33fe0*/  LDGSTS.E [R238+0x7d600], [R218.64], P4 ;  /* 0x7d600000daee7fae */ /* 0x0043e8000a121848 */
[----:B------:R2:W-:Y:S04]  /*33ff0*/  LDGSTS.E [R238+0x7e600], [R84.64], P4 ;  /* 0x7e60000054ee7fae */ /* 0x0005e8000a121848 */
[----:B------:R2:W-:Y:S04]  /*34000*/  LDGSTS.E [R238+0x7f600], [R232.64], P4 ;  /* 0x7f600000e8ee7fae */ /* 0x0005e8000a121848 */
[----:B------:R3:W-:Y:S04]  /*34010*/  LDGSTS.E [R105+0x60800], [R236.64], P4 ;  /* 0x60800000ec697fae */ /* 0x0007e8000a121848 */
[----:B-1----:R-:W4:Y:S04]  /*34020*/  LDL.64 R218, [R1+0xa58] ;  /* 0x000a580001da7983 */ /* 0x002f280000100a00 */
[----:B--2---:R-:W2:Y:S04]  /*34030*/  LDL.64 R84, [R1+0xa98] ;  /* 0x000a980001547983 */ /* 0x004ea80000100a00 */
[----:B------:R-:W2:Y:S04]  /*34040*/  LDL.64 R232, [R1+0xad8] ;  /* 0x000ad80001e87983 */ /* 0x000ea80000100a00 */
[----:B---3--:R-:W3:Y:S04]  /*34050*/  LDL.64 R236, [R1+0xb18] ;  /* 0x000b180001ec7983 */ /* 0x008ee80000100a00 */
[----:B------:R1:W-:Y:S04]  /*34060*/  LDGSTS.E [R105+0x61800], [R90.64], P4 ;  /* 0x618000005a697fae */ /* 0x0003e8000a121848 */
[----:B------:R1:W-:Y:S04]  /*34070*/  LDGSTS.E [R105+0x62800], [R36.64], P4 ;  /* 0x6280000024697fae */ /* 0x0003e8000a121848 */
[----:B------:R1:W-:Y:S04]  /*34080*/  LDGSTS.E [R105+0x63800], [R82.64], P4 ;  /* 0x6380000052697fae */ /* 0x0003e8000a121848 */
[----:B-1----:R-:W3:Y:S04]  /*34090*/  LDL.LU.64 R90, [R1+0x1850] ;  /* 0x00185000015a7983 */ /* 0x002ee80000300a00 */
[----:B------:R-:W3:Y:S04]  /*340a0*/  LDL.LU.64 R36, [R1+0x1848] ;  /* 0x0018480001247983 */ /* 0x000ee80000300a00 */
[----:B------:R-:W3:Y:S04]  /*340b0*/  LDL.LU.64 R82, [R1+0x1840] ;  /* 0x0018400001527983 */ /* 0x000ee80000300a00 */
        /* <DEDUP_REMOVED lines=10> */
[----:B------:R1:W-:Y:S04]  /*34160*/  LDGSTS.E [R105+0x6a800], [R240.64], P4 ;  /* 0x6a800000f0697fae */ /* 0x0003e8000a121848 */
        /* <DEDUP_REMOVED lines=8> */
[----:B------:R-:W3:Y:S04]  /*341f0*/  LDL.64 R34, [R1+0x628] ;  /* 0x0006280001227983 */ /* 0x000ee80000100a00 */
[----:B-1----:R-:W3:Y:S04]  /*34200*/  LDL.64 R240, [R1+0x6c8] ;  /* 0x0006c80001f07983 */ /* 0x002ee80000100a00 */
[----:B------:R-:W3:Y:S04]  /*34210*/  LDL.64 R80, [R1+0x750] ;  /* 0x0007500001507983 */ /* 0x000ee80000100a00 */
[----:B------:R-:W3:Y:S04]  /*34220*/  LDL.64 R108, [R1+0x7d0] ;  /* 0x0007d000016c7983 */ /* 0x000ee80000100a00 */
[----:B------:R-:W3:Y:S04]  /*34230*/  LDL.64 R86, [R1+0x840] ;  /* 0x0008400001567983 */ /* 0x000ee80000100a00 */
[----:B------:R-:W3:Y:S04]  /*34240*/  LDL.64 R100, [R1+0x880] ;  /* 0x0008800001647983 */ /* 0x000ee80000100a00 */
[----:B------:R-:W3:Y:S04]  /*34250*/  LDL.64 R92, [R1+0x808] ;  /* 0x00080800015c7983 */ /* 0x000ee80000100a00 */
[----:B------:R-:W3:Y:S04]  /*34260*/  LDL.64 R94, [R1+0x788] ;  /* 0x00078800015e7983 */ /* 0x000ee80000100a00 */
[----:B------:R-:W3:Y:S01]  /*34270*/  LDL.64 R98, [R1+0x708] ;  /* 0x0007080001627983 */ /* 0x000ee20000100a00 */
[----:B------:R-:W-:-:S03]  /*34280*/  LOP3.LUT R238, R104, 0x50, RZ, 0x3c, !PT ;  /* 0x0000005068ee7812 */ /* 0x000fc600078e3cff */
[----:B----4-:R1:W-:Y:S04]  /*34290*/  LDGSTS.E [R105+0x72800], [R218.64], P4 ;  /* 0x72800000da697fae */ /* 0x0103e8000a121848 */
[----:B--2---:R2:W-:Y:S04]  /*342a0*/  LDGSTS.E [R105+0x73800], [R84.64], P4 ;  /* 0x7380000054697fae */ /* 0x0045e8000a121848 */
[----:B------:R4:W-:Y:S04]  /*342b0*/  LDGSTS.E [R105+0x74800], [R232.64], P4 ;  /* 0x74800000e8697fae */ /* 0x0009e8000a121848 */
[----:B---3--:R4:W-:Y:S04]  /*342c0*/  LDGSTS.E [R105+0x75800], [R236.64], P4 ;  /* 0x75800000ec697fae */ /* 0x0089e8000a121848 */
[----:B-1----:R-:W3:Y:S04]  /*342d0*/  LDL.64 R218, [R1+0xa18] ;  /* 0x000a180001da7983 */ /* 0x002ee80000100a00 */
[----:B--2---:R-:W2:Y:S04]  /*342e0*/  LDL.64 R84, [R1+0x350] ;  /* 0x0003500001547983 */ /* 0x004ea80000100a00 */
[----:B----4-:R-:W4:Y:S04]  /*342f0*/  LDL.64 R232, [R1+0xa60] ;  /* 0x000a600001e87983 */ /* 0x010f280000100a00 */
[----:B------:R-:W2:Y:S04]  /*34300*/  LDL.64 R236, [R1+0xaa0] ;  /* 0x000aa00001ec7983 */ /* 0x000ea80000100a00 */
[----:B------:R1:W-:Y:S04]  /*34310*/  LDGSTS.E [R105+0x76800], [R246.64], P4 ;  /* 0x76800000f6697fae */ /* 0x0003e8000a121848 */
[----:B------:R1:W-:Y:S04]  /*34320*/  LDGSTS.E [R105+0x77800], [R234.64], P4 ;  /* 0x77800000ea697fae */ /* 0x0003e8000a121848 */
[----:B------:R1:W-:Y:S04]  /*34330*/  LDGSTS.E [R105+0x78800], [R106.64], P4 ;  /* 0x788000006a697fae */ /* 0x0003e8000a121848 */
[----:B------:R1:W-:Y:S04]  /*34340*/  LDGSTS.E [R105+0x79800], [R88.64], P4 ;  /* 0x7980000058697fae */ /* 0x0003e8000a121848 */
[----:B------:R1:W-:Y:S04]  /*34350*/  LDGSTS.E [R105+0x7a800], [R82.64], P4 ;  /* 0x7a80000052697fae */ /* 0x0003e8000a121848 */
[----:B-1----:R-:W2:Y:S04]  /*34360*/  LDL.64 R106, [R1+0x8d8] ;  /* 0x0008d800016a7983 */ /* 0x002ea80000100a00 */
[----:B------:R-:W2:Y:S04]  /*34370*/  LDL.64 R88, [R1+0x680] ;  /* 0x0006800001587983 */ /* 0x000ea80000100a00 */
[----:B------:R-:W3:Y:S04]  /*34380*/  LDL.64 R82, [R1+0x918] ;  /* 0x0009180001527983 */ /* 0x000ee80000100a00 */
[----:B------:R1:W-:Y:S04]  /*34390*/  LDGSTS.E [R105+0x7b800], [R36.64], P4 ;  /* 0x7b80000024697fae */ /* 0x0003e8000a121848 */
[----:B------:R-:W4:Y:S04]  /*343a0*/  LDL.64 R234, [R1+0x958] ;  /* 0x0009580001ea7983 */ /* 0x000f280000100a00 */
[----:B------:R-:W4:Y:S04]  /*343b0*/  LDL.64 R246, [R1+0x9d8] ;  /* 0x0009d80001f67983 */ /* 0x000f280000100a00 */
[----:B-1----:R-:W4:Y:S04]  /*343c0*/  LDL.64 R36, [R1+0x998] ;  /* 0x0009980001247983 */ /* 0x002f280000100a00 */
        /* <DEDUP_REMOVED lines=31> */
[----:B---3--:R3:W-:Y:S04]  /*345c0*/  LDGSTS.E [R238+0x6ca00], [R82.64], P4 ;  /* 0x6ca0000052ee7fae */ /* 0x0087e8000a121848 */
[----:B----4-:R2:W-:Y:S04]  /*345d0*/  LDGSTS.E [R238+0x6da00], [R234.64], P4 ;  /* 0x6da00000eaee7fae */ /* 0x0105e8000a121848 */
[----:B-1----:R-:W2:Y:S04]  /*345e0*/  LDL.64 R88, [R1+0x6f0] ;  /* 0x0006f00001587983 */ /* 0x002ea80000100a00 */
[----:B------:R1:W-:Y:S04]  /*345f0*/  LDGSTS.E [R238+0x6ea00], [R36.64], P4 ;  /* 0x6ea0000024ee7fae */ /* 0x0003e8000a121848 */
[----:B------:R1:W-:Y:S04]  /*34600*/  LDGSTS.E [R238+0x6fa00], [R246.64], P4 ;  /* 0x6fa00000f6ee7fae */ /* 0x0003e8000a121848 */
[----:B--2---:R-:W2:Y:S04]  /*34610*/  LDL.64 R106, [R1+0x668] ;  /* 0x00066800016a7983 */ /* 0x004ea80000100a00 */
[----:B---3--:R-:W3:Y:S04]  /*34620*/  LDL.64 R82, [R1+0x8e0] ;  /* 0x0008e00001527983 */ /* 0x008ee80000100a00 */
[----:B------:R-:W2:Y:S04]  /*34630*/  LDL.64 R234, [R1+0x920] ;  /* 0x0009200001ea7983 */ /* 0x000ea80000100a00 */
[----:B-1----:R-:W2:Y:S04]  /*34640*/  LDL.64 R36, [R1+0x960] ;  /* 0x0009600001247983 */ /* 0x002ea80000100a00 */
        /* <DEDUP_REMOVED lines=20> */
[----:B-1----:R-:W3:Y:S04]  /*34790*/  LDL.LU.64 R242, [R1+0x17d0] ;  /* 0x0017d00001f27983 */ /* 0x002ee80000300a00 */
[----:B--2---:R1:W-:Y:S04]  /*347a0*/  LDGSTS.E [R238+0x7aa00], [R104.64], P4 ;  /* 0x7aa0000068ee7fae */ /* 0x0043e8000a121848 */
[----:B------:R2:W-:Y:S04]  /*347b0*/  LDGSTS.E [R238+0x7ba00], [R110.64], P4 ;  /* 0x7ba000006eee7fae */ /* 0x0005e8000a121848 */
[----:B------:R3:W-:Y:S04]  /*347c0*/  LDGSTS.E [R238+0x7ca00], [R232.64], P4 ;  /* 0x7ca00000e8ee7fae */ /* 0x0007e8000a121848 */
[----:B-1----:R-:W2:Y:S04]  /*347d0*/  LDL.LU.64 R104, [R1+0x17c8] ;  /* 0x0017c80001687983 */ /* 0x002ea80000300a00 */
        /* <DEDUP_REMOVED lines=67> */
[----:B------:R-:W2:Y:S01]  /*34c10*/  LDL.LU.64 R38, [R1+0x16b0] ;  /* 0x0016b00001267983 */ /* 0x000ea20000300a00 */
[----:B------:R-:W-:-:S03]  /*34c20*/  LOP3.LUT R213, R213, 0x70, RZ, 0x3c, !PT ;  /* 0x00000070d5d57812 */ /* 0x000fc600078e3cff */
[----:B------:R1:W-:Y:S04]  /*34c30*/  LDGSTS.E [R239+0x7ec00], [R32.64], P4 ;  /* 0x7ec0000020ef7fae */ /* 0x0003e8000a121848 */
[----:B------:R1:W-:Y:S04]  /*34c40*/  LDGSTS.E [R239+0x7fc00], [R114.64], P4 ;  /* 0x7fc0000072ef7fae */ /* 0x0003e8000a121848 */
[----:B-1----:R1:W5:Y:S01]  /*34c50*/  LDL.LU.64 R32, [R1+0x16a8] ;  /* 0x0016a80001207983 */ /* 0x0023620000300a00 */
[----:B------:R-:W-:Y:S01]  /*34c60*/  CS2R R128, SRZ ;  /* 0x0000000000807805 */ /* 0x000fe2000001ff00 */
        /* <DEDUP_REMOVED lines=83> */
[----:B--2---:R2:W-:Y:S04]  /*351a0*/  LDGSTS.E [R213+0x60e00], [R38.64], P4 ;  /* 0x60e0000026d57fae */ /* 0x0045e8000a121848 */
[----:B------:R1:W-:Y:S04]  /*351b0*/  LDGSTS.E [R213+0x61e00], [R84.64], P4 ;  /* 0x61e0000054d57fae */ /* 0x0003e8000a121848 */
[----:B------:R3:W-:Y:S04]  /*351c0*/  LDGSTS.E [R213+0x62e00], [R90.64], P4 ;  /* 0x62e000005ad57fae */ /* 0x0007e8000a121848 */
[----:B--2---:R2:W5:Y:S04]  /*351d0*/  LDL.LU.64 R38, [R1+0x16a0] ;  /* 0x0016a00001267983 */ /* 0x0045680000300a00 */
[----:B-1----:R2:W5:Y:S04]  /*351e0*/  LDL.LU.64 R84, [R1+0x1698] ;  /* 0x0016980001547983 */ /* 0x0025680000300a00 */
[----:B---3--:R2:W5:Y:S04]  /*351f0*/  LDL.LU.64 R90, [R1+0x1690] ;  /* 0x00169000015a7983 */ /* 0x0085680000300a00 */
[----:B------:R1:W-:Y:S04]  /*35200*/  LDGSTS.E [R213+0x63e00], [R96.64], P4 ;  /* 0x63e0000060d57fae */ /* 0x0003e8000a121848 */
[----:B------:R3:W-:Y:S04]  /*35210*/  LDGSTS.E [R213+0x64e00], [R104.64], P4 ;  /* 0x64e0000068d57fae */ /* 0x0007e8000a121848 */
[----:B------:R2:W-:Y:S04]  /*35220*/  LDGSTS.E [R213+0x65e00], [R232.64], P4 ;  /* 0x65e00000e8d57fae */ /* 0x0005e8000a121848 */
[----:B-1----:R1:W5:Y:S04]  /*35230*/  LDL.LU.64 R96, [R1+0x1688] ;  /* 0x0016880001607983 */ /* 0x0023680000300a00 */
[----:B---3--:R1:W5:Y:S04]  /*35240*/  LDL.LU.64 R104, [R1+0x1680] ;  /* 0x0016800001687983 */ /* 0x0083680000300a00 */
[----:B--2---:R1:W5:Y:S04]  /*35250*/  LDL.LU.64 R232, [R1+0x1678] ;  /* 0x0016780001e87983 */ /* 0x0043680000300a00 */
[----:B------:R2:W-:Y:S04]  /*35260*/  LDGSTS.E [R213+0x66e00], [R244.64], P4 ;  /* 0x66e00000f4d57fae */ /* 0x0005e8000a121848 */
[----:B------:R3:W-:Y:S04]  /*35270*/  LDGSTS.E [R213+0x67e00], [R34.64], P4 ;  /* 0x67e0000022d57fae */ /* 0x0007e8000a121848 */
[----:B------:R1:W-:Y:S04]  /*35280*/  LDGSTS.E [R213+0x68e00], [R80.64], P4 ;  /* 0x68e0000050d57fae */ /* 0x0003e8000a121848 */
[----:B--2---:R2:W5:Y:S04]  /*35290*/  LDL.LU.64 R244, [R1+0x1670] ;  /* 0x0016700001f47983 */ /* 0x0045680000300a00 */
[----:B---3--:R2:W5:Y:S04]  /*352a0*/  LDL.LU.64 R34, [R1+0x1668] ;  /* 0x0016680001227983 */ /* 0x0085680000300a00 */
[----:B-1----:R2:W5:Y:S04]  /*352b0*/  LDL.LU.64 R80, [R1+0x1660] ;  /* 0x0016600001507983 */ /* 0x0025680000300a00 */
        /* <DEDUP_REMOVED lines=8> */
[----:B----4-:R4:W-:Y:S04]  /*35340*/  LDGSTS.E [R213+0x6ee00], [R246.64], P4 ;  /* 0x6ee00000f6d57fae */ /* 0x0109e8000a121848 */
[----:B--2---:R1:W5:Y:S04]  /*35350*/  LDL.LU.64 R106, [R1+0x1640] ;  /* 0x00164000016a7983 */ /* 0x0043680000300a00 */
[----:B---3--:R1:W5:Y:S04]  /*35360*/  LDL.LU.64 R234, [R1+0x1638] ;  /* 0x0016380001ea7983 */ /* 0x0083680000300a00 */
[----:B----4-:R1:W5:Y:S04]  /*35370*/  LDL.LU.64 R246, [R1+0x1630] ;  /* 0x0016300001f67983 */ /* 0x0103680000300a00 */
[----:B------:R2:W-:Y:S04]  /*35380*/  LDGSTS.E [R213+0x6fe00], [R36.64], P4 ;  /* 0x6fe0000024d57fae */ /* 0x0005e8000a121848 */
[----:B------:R3:W-:Y:S04]  /*35390*/  LDGSTS.E [R213+0x70e00], [R82.64], P4 ;  /* 0x70e0000052d57fae */ /* 0x0007e8000a121848 */
[----:B------:R4:W-:Y:S04]  /*353a0*/  LDGSTS.E [R213+0x71e00], [R88.64], P4 ;  /* 0x71e0000058d57fae */ /* 0x0009e8000a121848 */
        /* <DEDUP_REMOVED lines=81> */
[----:B------:R2:W-:Y:S04]  /*358c0*/  LDGSTS.E [R213+0x7be00], [R236.64], P4 ;  /* 0x7be00000ecd57fae */ /* 0x0005e8000a121848 */
[----:B------:R3:W-:Y:S04]  /*358d0*/  LDGSTS.E [R213+0x7ce00], [R218.64], P4 ;  /* 0x7ce00000dad57fae */ /* 0x0007e8000a121848 */
[----:B------:R4:W-:Y:S04]  /*358e0*/  LDGSTS.E [R213+0x7de00], [R216.64], P4 ;  /* 0x7de00000d8d57fae */ /* 0x0009e8000a121848 */
[----:B------:R1:W-:Y:S04]  /*358f0*/  LDGSTS.E [R213+0x7ee00], [R214.64], P4 ;  /* 0x7ee00000d6d57fae */ /* 0x0003e8000a121848 */
[----:B------:R1:W-:Y:S01]  /*35900*/  LDGSTS.E [R213+0x7fe00], [R112.64], P4 ;  /* 0x7fe0000070d57fae */ /* 0x0003e2000a121848 */
[----:B---3--:R-:W-:-:S03]  /*35910*/  CS2R R218, SRZ ;  /* 0x0000000000da7805 */ /* 0x008fc6000001ff00 */
[----:B------:R-:W0:Y:S01]  /*35920*/  LDGDEPBAR ;  /* 0x00000000000079af */ /* 0x000e220000000000 */
[----:B----4-:R-:W-:Y:S01]  /*35930*/  CS2R R216, SRZ ;  /* 0x0000000000d87805 */ /* 0x010fe2000001ff00 */
[----:B--2---:R-:W-:Y:S01]  /*35940*/  CS2R R236, SRZ ;  /* 0x0000000000ec7805 */ /* 0x004fe2000001ff00 */
[----:B-1----:R-:W-:Y:S01]  /*35950*/  CS2R R214, SRZ ;  /* 0x0000000000d67805 */ /* 0x002fe2000001ff00 */
[----:B------:R-:W-:Y:S01]  /*35960*/  CS2R R212, SRZ ;  /* 0x0000000000d47805 */ /* 0x000fe2000001ff00 */
[----:B------:R-:W-:Y:S01]  /*35970*/  CS2R R112, SRZ ;  /* 0x0000000000707805 */ /* 0x000fe2000001ff00 */
[----:B------:R-:W-:Y:S05]  /*35980*/  @!P0 BRA `(.L_x_0) ;  /* 0x0002f25000008947 */ /* 0x000fea0003800000 */
[----:B------:R-:W2:Y:S04]  /*35990*/  LDL.LU.64 R238, [R1+0x890] ;  /* 0x0008900001ee7983 */ /* 0x000ea80000300a00 */
[----:B------:R-:W3:Y:S04]  /*359a0*/  LDL.LU.64 R114, [R1+0x328] ;  /* 0x0003280001727983 */ /* 0x000ee80000300a00 */
[----:B------:R-:W4:Y:S04]  /*359b0*/  LDL.LU.64 R206, [R1+0x320] ;  /* 0x0003200001ce7983 */ /* 0x000f280000300a00 */
        /* <DEDUP_REMOVED lines=8> */
[----:B---3--:R1:W-:Y:S04]  /*35a40*/  STL [R1+0xf9c], R114 ;  /* 0x000f9c7201007387 */ /* 0x0083e80000100800 */
[----:B------:R-:W3:Y:S01]  /*35a50*/  LDL.LU.64 R112, [R1+0x2d8] ;  /* 0x0002d80001707983 */ /* 0x000ee20000300a00 */
[----:B------:R-:W-:-:S03]  /*35a60*/  IMAD.MOV.U32 R8, RZ, RZ, R115 ;  /* 0x000000ffff087224 */ /* 0x000fc600078e0073 */
[----:B----4-:R-:W-:Y:S04]  /*35a70*/  STL [R1+0xf98], R206 ;  /* 0x000f98ce01007387 */ /* 0x010fe80000100800 */
[----:B------:R4:W-:Y:S04]  /*35a80*/  STL [R1+0xf94], R8 ;  /* 0x000f940801007387 */ /* 0x0009e80000100800 */
[----:B-1----:R-:W3:Y:S04]  /*35a90*/  LDL.LU.64 R114, [R1+0x2d0] ;  /* 0x0002d00001727983 */ /* 0x002ee80000300a00 */
[----:B--2---:R-:W-:Y:S01]  /*35aa0*/  STL [R1+0xf90], R216 ;  /* 0x000f90d801007387 */ /* 0x004fe20000100800 */
[----:B----4-:R-:W-:-:S05]  /*35ab0*/  IMAD.MOV.U32 R8, RZ, RZ, R207 ;  /* 0x000000ffff087224 */ /* 0x010fca00078e00cf */
[----:B------:R1:W-:Y:S04]  /*35ac0*/  STL [R1+0xf8c], R8 ;  /* 0x000f8c0801007387 */ /* 0x0003e80000100800 */
[----:B------:R-:W2:Y:S04]  /*35ad0*/  LDL.LU.64 R206, [R1+0x2c8] ;  /* 0x0002c80001ce7983 */ /* 0x000ea80000300a00 */
[----:B------:R-:W-:Y:S01]  /*35ae0*/  STL [R1+0xf88], R218 ;  /* 0x000f88da01007387 */ /* 0x000fe20000100800 */
[----:B-1----:R-:W-:-:S05]  /*35af0*/  MOV R8, R217 ;  /* 0x000000d900087202 */ /* 0x002fca0000000f00 */
[----:B------:R1:W-:Y:S04]  /*35b00*/  STL [R1+0xf84], R8 ;  /* 0x000f840801007387 */ /* 0x0003e80000100800 */
[----:B------:R-:W4:Y:S01]  /*35b10*/  LDL.LU.64 R216, [R1+0x2c0] ;  /* 0x0002c00001d87983 */ /* 0x000f220000300a00 */
[----:B-1----:R-:W-:-:S03]  /*35b20*/  IMAD.MOV.U32 R8, RZ, RZ, R219 ;  /* 0x000000ffff087224 */ /* 0x002fc600078e00db */
[----:B------:R-:W4:Y:S04]  /*35b30*/  LDL.LU.64 R218, [R1+0x2b8] ;  /* 0x0002b80001da7983 */ /* 0x000f280000300a00 */
[----:B------:R1:W-:Y:S04]  /*35b40*/  STL [R1+0xf7c], R8 ;  /* 0x000f7c0801007387 */ /* 0x0003e80000100800 */
[----:B------:R1:W-:Y:S02]  /*35b50*/  STL [R1+0xf80], R236 ;  /* 0x000f80ec01007387 */ /* 0x0003e40000100800 */
[----:B-1----:R-:W-:-:S02]  /*35b60*/  IMAD.MOV.U32 R8, RZ, RZ, R237 ;  /* 0x000000ffff087224 */ /* 0x002fc400078e00ed */
        /* <DEDUP_REMOVED lines=10> */
[----:B------:R1:W-:Y:S04]  /*35c10*/  STL [R1+0xf68], R212 ;  /* 0x000f68d401007387 */ /* 0x0003e80000100800 */
[----:B------:R-:W4:Y:S01]  /*35c20*/  LDL.LU.64 R204, [R1+0x298] ;  /* 0x0002980001cc7983 */ /* 0x000f220000300a00 */
[----:B-1----:R-:W-:-:S05]  /*35c30*/  IMAD.MOV.U32 R8, RZ, RZ, R213 ;  /* 0x000000ffff087224 */ /* 0x002fca00078e00d5 */
[----:B------:R1:W-:Y:S04]  /*35c40*/  STL [R1+0xf5c], R8 ;  /* 0x000f5c0801007387 */ /* 0x0003e80000100800 */
[----:B------:R-:W-:Y:S04]  /*35c50*/  STL [R1+0xf60], R74 ;  /* 0x000f604a01007387 */ /* 0x000fe80000100800 */
[----:B------:R-:W4:Y:S01]  /*35c60*/  LDL.LU.64 R212, [R1+0x290] ;  /* 0x0002900001d47983 */ /* 0x000f220000300a00 */
[----:B-1----:R-:W-:-:S05]  /*35c70*/  IMAD.MOV.U32 R8, RZ, RZ, R75 ;  /* 0x000000ffff087224 */ /* 0x002fca00078e004b */
[----:B------:R1:W-:Y:S04]  /*35c80*/  STL [R1+0xf54], R8 ;  /* 0x000f540801007387 */ /* 0x0003e80000100800 */
[----:B------:R1:W-:Y:S02]  /*35c90*/  STL [R1+0xf58], R214 ;  /* 0x000f58d601007387 */ /* 0x0003e40000100800 */
[----:B-1----:R-:W-:Y:S02]  /*35ca0*/  IMAD.MOV.U32 R8, RZ, RZ, R215 ;  /* 0x000000ffff087224 */ /* 0x002fe400078e00d7 */
[----:B------:R-:W4:Y:S04]  /*35cb0*/  LDL.LU.64 R214, [R1+0x288] ;  /* 0x0002880001d67983 */ /* 0x000f280000300a00 */
[----:B------:R1:W-:Y:S04]  /*35cc0*/  STL [R1+0xf4c], R8 ;  /* 0x000f4c0801007387 */ /* 0x0003e80000100800 */
[----:B---3--:R3:W-:Y:S01]  /*35cd0*/  STL [R1+0xf50], R112 ;  /* 0x000f507001007387 */ /* 0x0087e20000100800 */
[----:B-1----:R-:W-:-:S03]  /*35ce0*/  MOV R8, R113 ;  /* 0x0000007100087202 */ /* 0x002fc60000000f00 */
[----:B---3--:R-:W3:Y:S04]  /*35cf0*/  LDL.LU.64 R112, [R1+0x280] ;  /* 0x0002800001707983 */ /* 0x008ee80000300a00 */
[----:B------:R1:W-:Y:S04]  /*35d00*/  STL [R1+0xf44], R8 ;  /* 0x000f440801007387 */ /* 0x0003e80000100800 */
[----:B------:R2:W-:Y:S01]  /*35d10*/  STL [R1+0xf48], R114 ;  /* 0x000f487201007387 */ /* 0x0005e20000100800 */
[----:B-1----:R-:W-:-:S03]  /*35d20*/  IMAD.MOV.U32 R8, RZ, RZ, R115 ;  /* 0x000000ffff087224 */ /* 0x002fc600078e0073 */
[----:B--2---:R-:W2:Y:S04]  /*35d30*/  LDL.LU.64 R114, [R1+0x278] ;  /* 0x0002780001727983 */ /* 0x004ea80000300a00 */
[----:B------:R1:W-:Y:S04]  /*35d40*/  STL [R1+0xf3c], R8 ;  /* 0x000f3c0801007387 */ /* 0x0003e80000100800 */
[----:B------:R1:W-:Y:S02]  /*35d50*/  STL [R1+0xf40], R206 ;  /* 0x000f40ce01007387 */ /* 0x0003e40000100800 */
[----:B-1----:R-:W-:-:S02]  /*35d60*/  IMAD.MOV.U32 R8, RZ, RZ, R207 ;  /* 0x000000ffff087224 */ /* 0x002fc400078e00cf */
[----:B------:R-:W2:Y:S04]  /*35d70*/  LDL.LU.64 R206, [R1+0x270] ;  /* 0x0002700001ce7983 */ /* 0x000ea80000300a00 */
[----:B------:R1:W-:Y:S04]  /*35d80*/  STL [R1+0xf34], R8 ;  /* 0x000f340801007387 */ /* 0x0003e80000100800 */
[----:B----4-:R4:W-:Y:S01]  /*35d90*/  STL [R1+0xf38], R216 ;  /* 0x000f38d801007387 */ /* 0x0109e20000100800 */
[----:B-1----:R-:W-:-:S03]  /*35da0*/  IMAD.MOV.U32 R8, RZ, RZ, R217 ;  /* 0x000000ffff087224 */ /* 0x002fc600078e00d9 */
[----:B------:R-:W-:Y:S04]  /*35db0*/  STL [R1+0xf30], R218 ;  /* 0x000f30da01007387 */ /* 0x000fe80000100800 */
[----:B------:R1:W-:Y:S04]  /*35dc0*/  STL [R1+0xf2c], R8 ;  /* 0x000f2c0801007387 */ /* 0x0003e80000100800 */
[----:B----4-:R-:W2:Y:S01]  /*35dd0*/  LDL.LU.64 R216, [R1+0x268] ;  /* 0x0002680001d87983 */ /* 0x010ea20000300a00 */
[----:B-1----:R-:W-:-:S03]  /*35de0*/  IMAD.MOV.U32 R8, RZ, RZ, R219 ;  /* 0x000000ffff087224 */ /* 0x002fc600078e00db */
[----:B------:R-:W-:Y:S04]  /*35df0*/  STL [R1+0xf28], R236 ;  /* 0x000f28ec01007387 */ /* 0x000fe80000100800 */
[----:B------:R1:W-:Y:S04]  /*35e00*/  STL [R1+0xf24], R8 ;  /* 0x000f240801007387 */ /* 0x0003e80000100800 */
[----:B------:R-:W2:Y:S01]  /*35e10*/  LDL.LU.64 R218, [R1+0x260] ;  /* 0x0002600001da7983 */ /* 0x000ea20000300a00 */
        /* <DEDUP_REMOVED lines=12> */
[----:B-1----:R-:W-:-:S03]  /*35ee0*/  MOV R8, R205 ;  /* 0x000000cd00087202 */ /* 0x002fc60000000f00 */
[----:B------:R-:W-:Y:S04]  /*35ef0*/  STL [R1+0xf08], R212 ;  /* 0x000f08d401007387 */ /* 0x000fe80000100800 */
[----:B------:R1:W-:Y:S02]  /*35f00*/  STL [R1+0xf04], R8 ;  /* 0x000f040801007387 */ /* 0x0003e40000100800 */
[----:B-1----:R-:W-:Y:S02]  /*35f10*/  IMAD.MOV.U32 R8, RZ, RZ, R213 ;  /* 0x000000ffff087224 */ /* 0x002fe400078e00d5 */
[----:B------:R-:W2:Y:S04]  /*35f20*/  LDL.LU.64 R212, [R1+0x240] ;  /* 0x0002400001d47983 */ /* 0x000ea80000300a00 */
[----:B------:R1:W-:Y:S04]  /*35f30*/  STL [R1+0xefc], R8 ;  /* 0x000efc0801007387 */ /* 0x0003e80000100800 */
[----:B------:R1:W-:Y:S02]  /*35f40*/  STL [R1+0xf00], R214 ;  /* 0x000f00d601007387 */ /* 0x0003e40000100800 */
[----:B-1----:R-:W-:-:S02]  /*35f50*/  IMAD.MOV.U32 R8, RZ, RZ, R215 ;  /* 0x000000ffff087224 */ /* 0x002fc400078e00d7 */
[----:B------:R-:W2:Y:S04]  /*35f60*/  LDL.LU.64 R214, [R1+0x238] ;  /* 0x0002380001d67983 */ /* 0x000ea80000300a00 */
[----:B------:R1:W-:Y:S04]  /*35f70*/  STL [R1+0xef4], R8 ;  /* 0x000ef40801007387 */ /* 0x0003e80000100800 */
[----:B---3--:R3:W-:Y:S04]  /*35f80*/  STL [R1+0xef8], R112 ;  /* 0x000ef87001007387 */ /* 0x0087e80000100800 */
[----:B------:R-:W4:Y:S01]  /*35f90*/  LDL.LU.64 R74, [R1+0x230] ;  /* 0x00023000014a7983 */ /* 0x000f220000300a00 */
[----:B-1----:R-:W-:-:S03]  /*35fa0*/  IMAD.MOV.U32 R8, RZ, RZ, R113 ;  /* 0x000000ffff087224 */ /* 0x002fc600078e0071 */
[----:B--2---:R-:W-:Y:S04]  /*35fb0*/  STL [R1+0xef0], R114 ;  /* 0x000ef07201007387 */ /* 0x004fe80000100800 */
[----:B------:R1:W-:Y:S04]  /*35fc0*/  STL [R1+0xeec], R8 ;  /* 0x000eec0801007387 */ /* 0x0003e80000100800 */
[----:B---3--:R-:W2:Y:S01]  /*35fd0*/  LDL.LU.64 R112, [R1+0x1e8] ;  /* 0x0001e80001707983 */ /* 0x008ea20000300a00 */
[----:B-1----:R-:W-:-:S03]  /*35fe0*/  IMAD.MOV.U32 R8, RZ, RZ, R115 ;  /* 0x000000ffff087224 */ /* 0x002fc600078e0073 */
[----:B------:R-:W-:Y:S04]  /*35ff0*/  STL [R1+0xee8], R206 ;  /* 0x000ee8ce01007387 */ /* 0x000fe80000100800 */
[----:B------:R1:W-:Y:S04]  /*36000*/  STL [R1+0xee4], R8 ;  /* 0x000ee40801007387 */ /* 0x0003e80000100800 */
[----:B------:R-:W3:Y:S04]  /*36010*/  LDL.LU.64 R114, [R1+0x1e0] ;  /* 0x0001e00001727983 */ /* 0x000ee80000300a00 */
[----:B------:R-:W3:Y:S01]  /*36020*/  LDL.LU.64 R204, [R1+0x1d8] ;  /* 0x0001d80001cc7983 */ /* 0x000ee20000300a00 */
[----:B-1----:R-:W-:-:S05]  /*36030*/  IMAD.MOV.U32 R8, RZ, RZ, R207 ;  /* 0x000000ffff087224 */ /* 0x002fca00078e00cf */
[----:B------:R1:W-:Y:S04]  /*36040*/  STL [R1+0xedc], R8 ;  /* 0x000edc0801007387 */ /* 0x0003e80000100800 */
[----:B------:R1:W-:Y:S02]  /*36050*/  STL [R1+0xee0], R216 ;  /* 0x000ee0d801007387 */ /* 0x0003e40000100800 */
[----:B-1----:R-:W-:Y:S02]  /*36060*/  IMAD.MOV.U32 R8, RZ, RZ, R217 ;  /* 0x000000ffff087224 */ /* 0x002fe400078e00d9 */
[----:B------:R-:W3:Y:S04]  /*36070*/  LDL.LU.64 R216, [R1+0x1d0] ;  /* 0x0001d00001d87983 */ /* 0x000ee80000300a00 */
[----:B------:R1:W-:Y:S04]  /*36080*/  STL [R1+0xed4], R8 ;  /* 0x000ed40801007387 */ /* 0x0003e80000100800 */
[----:B------:R1:W-:Y:S02]  /*36090*/  STL [R1+0xed8], R218 ;  /* 0x000ed8da01007387 */ /* 0x0003e40000100800 */
[----:B-1----:R-:W-:-:S02]  /*360a0*/  IMAD.MOV.U32 R8, RZ, RZ, R219 ;  /* 0x000000ffff087224 */ /* 0x002fc400078e00db */
[----:B------:R-:W3:Y:S04]  /*360b0*/  LDL.LU.64 R218, [R1+0x1c8] ;  /* 0x0001c80001da7983 */ /* 0x000ee80000300a00 */
[----:B------:R1:W-:Y:S04]  /*360c0*/  STL [R1+0xecc], R8 ;  /* 0x000ecc0801007387 */ /* 0x0003e80000100800 */
[----:B------:R1:W-:Y:S04]  /*360d0*/  STL [R1+0xed0], R236 ;  /* 0x000ed0ec01007387 */ /* 0x0003e80000100800 */
[----:B------:R-:W3:Y:S01]  /*360e0*/  LDL.LU.64 R206, [R1+0x1c0] ;  /* 0x0001c00001ce7983 */ /* 0x000ee20000300a00 */
[----:B-1----:R-:W-:-:S03]  /*360f0*/  MOV R8, R237 ;  /* 0x000000ed00087202 */ /* 0x002fc60000000f00 */
[----:B------:R-:W-:Y:S04]  /*36100*/  STL [R1+0xec8], R76 ;  /* 0x000ec84c01007387 */ /* 0x000fe80000100800 */
[----:B------:R1:W-:Y:S04]  /*36110*/  STL [R1+0xec4], R8 ;  /* 0x000ec40801007387 */ /* 0x0003e80000100800 */
[----:B------:R-:W3:Y:S01]  /*36120*/  LDL.LU.64 R236, [R1+0x1b8] ;  /* 0x0001b80001ec7983 */ /* 0x000ee20000300a00 */
[----:B-1----:R-:W-:-:S03]  /*36130*/  IMAD.MOV.U32 R8, RZ, RZ, R77 ;  /* 0x000000ffff087224 */ /* 0x002fc600078e004d */
[----:B------:R-:W-:Y:S04]  /*36140*/  STL [R1+0xec0], R78 ;  /* 0x000ec04e01007387 */ /* 0x000fe80000100800 */
[----:B------:R1:W-:Y:S04]  /*36150*/  STL [R1+0xebc], R8 ;  /* 0x000ebc0801007387 */ /* 0x0003e80000100800 */
[----:B------:R-:W3:Y:S01]  /*36160*/  LDL.LU.64 R76, [R1+0x1b0] ;  /* 0x0001b000014c7983 */ /* 0x000ee20000300a00 */
[----:B-1----:R-:W-:-:S03]  /*36170*/  IMAD.MOV.U32 R8, RZ, RZ, R79 ;  /* 0x000000ffff087224 */ /* 0x002fc600078e004f */
[----:B------:R-:W3:Y:S04]  /*36180*/  LDL.LU.64 R78, [R1+0x1a8] ;  /* 0x0001a800014e7983 */ /* 0x000ee80000300a00 */
[----:B------:R1:W-:Y:S04]  /*36190*/  STL [R1+0xeb4], R8 ;  /* 0x000eb40801007387 */ /* 0x0003e80000100800 */
[----:B------:R1:W-:Y:S02]  /*361a0*/  STL [R1+0xeb8], R212 ;  /* 0x000eb8d401007387 */ /* 0x0003e40000100800 */
[----:B-1----:R-:W-:-:S02]  /*361b0*/  IMAD.MOV.U32 R8, RZ, RZ, R213 ;  /* 0x000000ffff087224 */ /* 0x002fc400078e00d5 */
[----:B------:R-:W3:Y:S04]  /*361c0*/  LDL.LU.64 R212, [R1+0x1a0] ;  /* 0x0001a00001d47983 */ /* 0x000ee80000300a00 */
[----:B------:R1:W-:Y:S04]  /*361d0*/  STL [R1+0xeac], R8 ;  /* 0x000eac0801007387 */ /* 0x0003e80000100800 */
[----:B------:R4:W-:Y:S01]  /*361e0*/  STL [R1+0xeb0], R214 ;  /* 0x000eb0d601007387 */ /* 0x0009e20000100800 */
[----:B-1----:R-:W-:-:S03]  /*361f0*/  IMAD.MOV.U32 R8, RZ, RZ, R215 ;  /* 0x000000ffff087224 */ /* 0x002fc600078e00d7 */
[----:B----4-:R-:W-:Y:S04]  /*36200*/  STL [R1+0xea8], R74 ;  /* 0x000ea84a01007387 */ /* 0x010fe80000100800 */
[----:B------:R1:W-:Y:S04]  /*36210*/  STL [R1+0xea4], R8 ;  /* 0x000ea40801007387 */ /* 0x0003e80000100800 */
[----:B------:R-:W4:Y:S01]  /*36220*/  LDL.LU.64 R214, [R1+0x198] ;  /* 0x0001980001d67983 */ /* 0x000f220000300a00 */
[----:B-1----:R-:W-:-:S03]  /*36230*/  IMAD.MOV.U32 R8, RZ, RZ, R75 ;  /* 0x000000ffff087224 */ /* 0x002fc600078e004b */
[----:B--2---:R-:W-:Y:S04]  /*36240*/  STL [R1+0xea0], R112 ;  /* 0x000ea07001007387 */ /* 0x004fe80000100800 */
[----:B------:R1:W-:Y:S02]  /*36250*/  STL [R1+0xe9c], R8 ;  /* 0x000e9c0801007387 */ /* 0x0003e40000100800 */
[----:B-1----:R-:W-:Y:S02]  /*36260*/  IMAD.MOV.U32 R8, RZ, RZ, R113 ;  /* 0x000000ffff087224 */ /* 0x002fe400078e0071 */
[----:B------:R-:W2:Y:S04]  /*36270*/  LDL.LU.64 R112, [R1+0x190] ;  /* 0x0001900001707983 */ /* 0x000ea80000300a00 */
[----:B------:R1:W-:Y:S04]  /*36280*/  STL [R1+0xe94], R8 ;  /* 0x000e940801007387 */ /* 0x0003e80000100800 */
[----:B---3--:R3:W-:Y:S01]  /*36290*/  STL [R1+0xe98], R114 ;  /* 0x000e987201007387 */ /* 0x0087e20000100800 */
[----:B-1----:R-:W-:-:S03]  /*362a0*/  IMAD.MOV.U32 R8, RZ, RZ, R115 ;  /* 0x000000ffff087224 */ /* 0x002fc600078e0073 */
[----:B------:R-:W-:Y:S04]  /*362b0*/  STL [R1+0xe90], R204 ;  /* 0x000e90cc01007387 */ /* 0x000fe80000100800 */
[----:B------:R1:W-:Y:S04]  /*362c0*/  STL [R1+0xe8c], R8 ;  /* 0x000e8c0801007387 */ /* 0x0003e80000100800 */
[----:B---3--:R-:W3:Y:S01]  /*362d0*/  LDL.LU.64 R114, [R1+0x188] ;  /* 0x0001880001727983 */ /* 0x008ee20000300a00 */
[----:B-1----:R-:W-:-:S03]  /*362e0*/  MOV R8, R205 ;  /* 0x000000cd00087202 */ /* 0x002fc60000000f00 */
[----:B------:R-:W-:Y:S04]  /*362f0*/  STL [R1+0xe88], R216 ;  /* 0x000e88d801007387 */ /* 0x000fe80000100800 */
[----:B------:R1:W-:Y:S02]  /*36300*/  STL [R1+0xe84], R8 ;  /* 0x000e840801007387 */ /* 0x0003e40000100800 */
[----:B-1----:R-:W-:Y:S02]  /*36310*/  IMAD.MOV.U32 R8, RZ, RZ, R217 ;  /* 0x000000ffff087224 */ /* 0x002fe400078e00d9 */
[----:B------:R-:W3:Y:S04]  /*36320*/  LDL.LU.64 R216, [R1+0x180] ;  /* 0x0001800001d87983 */ /* 0x000ee80000300a00 */
[----:B------:R1:W-:Y:S04]  /*36330*/  STL [R1+0xe7c], R8 ;  /* 0x000e7c0801007387 */ /* 0x0003e80000100800 */
[----:B------:R1:W-:Y:S02]  /*36340*/  STL [R1+0xe80], R218 ;  /* 0x000e80da01007387 */ /* 0x0003e40000100800 */
[----:B-1----:R-:W-:-:S02]  /*36350*/  IMAD.MOV.U32 R8, RZ, RZ, R219 ;  /* 0x000000ffff087224 */ /* 0x002fc400078e00db */
[----:B------:R-:W-:Y:S04]  /*36360*/  STL [R1+0xe78], R206 ;  /* 0x000e78ce01007387 */ /* 0x000fe80000100800 */
[----:B------:R1:W-:Y:S04]  /*36370*/  STL [R1+0xe74], R8 ;  /* 0x000e740801007387 */ /* 0x0003e80000100800 */
[----:B------:R-:W3:Y:S01]  /*36380*/  LDL.LU.64 R218, [R1+0x178] ;  /* 0x0001780001da7983 */ /* 0x000ee20000300a00 */
[----:B-1----:R-:W-:-:S03]  /*36390*/  IMAD.MOV.U32 R8, RZ, RZ, R207 ;  /* 0x000000ffff087224 */ /* 0x002fc600078e00cf */
[----:B------:R-:W-:Y:S04]  /*363a0*/  STL [R1+0xe70], R236 ;  /* 0x000e70ec01007387 */ /* 0x000fe80000100800 */
[----:B------:R1:W-:Y:S02]  /*363b0*/  STL [R1+0xe6c], R8 ;  /* 0x000e6c0801007387 */ /* 0x0003e40000100800 */
[----:B-1----:R-:W-:Y:S02]  /*363c0*/  IMAD.MOV.U32 R8, RZ, RZ, R237 ;  /* 0x000000ffff087224 */ /* 0x002fe400078e00ed */
[----:B------:R-:W3:Y:S04]  /*363d0*/  LDL.LU.64 R236, [R1+0x170] ;  /* 0x0001700001ec7983 */ /* 0x000ee80000300a00 */
[----:B------:R1:W-:Y:S04]  /*363e0*/  STL [R1+0xe64], R8 ;  /* 0x000e640801007387 */ /* 0x0003e80000100800 */
[----:B------:R-:W-:Y:S01]  /*363f0*/  STL [R1+0xe68], R76 ;  /* 0x000e684c01007387 */ /* 0x000fe20000100800 */
[----:B-1----:R-:W-:-:S05]  /*36400*/  IMAD.MOV.U32 R8, RZ, RZ, R77 ;  /* 0x000000ffff087224 */ /* 0x002fca00078e004d */
[----:B------:R1:W-:Y:S04]  /*36410*/  STL [R1+0xe5c], R8 ;  /* 0x000e5c0801007387 */ /* 0x0003e80000100800 */
[----:B------:R-:W-:Y:S04]  /*36420*/  STL [R1+0xe60], R78 ;  /* 0x000e604e01007387 */ /* 0x000fe80000100800 */
[----:B------:R-:W3:Y:S01]  /*36430*/  LDL.LU.64 R70, [R1+0x168] ;  /* 0x0001680001467983 */ /* 0x000ee20000300a00 */
[----:B-1----:R-:W-:-:S03]  /*36440*/  IMAD.MOV.U32 R8, RZ, RZ, R79 ;  /* 0x000000ffff087224 */ /* 0x002fc600078e004f */
[----:B------:R-:W-:Y:S04]  /*36450*/  STL [R1+0xe58], R212 ;  /* 0x000e58d401007387 */ /* 0x000fe80000100800 */
[----:B------:R1:W-:Y:S04]  /*36460*/  STL [R1+0xe54], R8 ;  /* 0x000e540801007387 */ /* 0x0003e80000100800 */
[----:B------:R-:W3:Y:S04]  /*36470*/  LDL.LU.64 R124, [R1+0x160] ;  /* 0x00016000017c7983 */ /* 0x000ee80000300a00 */
[----:B------:R-:W3:Y:S01]  /*36480*/  LDL.LU.64 R126, [R1+0x158] ;  /* 0x00015800017e7983 */ /* 0x000ee20000300a00 */
[----:B-1----:R-:W-:-:S05]  /*36490*/  IMAD.MOV.U32 R8, RZ, RZ, R213 ;  /* 0x000000ffff087224 */ /* 0x002fca00078e00d5 */
[----:B------:R1:W-:Y:S04]  /*364a0*/  STL [R1+0xe4c], R8 ;  /* 0x000e4c0801007387 */ /* 0x0003e80000100800 */
[----:B----4-:R-:W-:Y:S04]  /*364b0*/  STL [R1+0xe50], R214 ;  /* 0x000e50d601007387 */ /* 0x010fe80000100800 */
[----:B------:R-:W4:Y:S01]  /*364c0*/  LDL.LU.64 R72, [R1+0x150] ;  /* 0x0001500001487983 */ /* 0x000f220000300a00 */
[----:B-1----:R-:W-:-:S03]  /*364d0*/  MOV R8, R215 ;  /* 0x000000d700087202 */ /* 0x002fc60000000f00 */
[----:B------:R-:W4:Y:S04]  /*364e0*/  LDL.LU.64 R74, [R1+0xd8] ;  /* 0x0000d800014a7983 */ /* 0x000f280000300a00 */
[----:B------:R1:W-:Y:S04]  /*364f0*/  STL [R1+0xe44], R8 ;  /* 0x000e440801007387 */ /* 0x0003e80000100800 */
[----:B--2---:R-:W-:Y:S04]  /*36500*/  STL [R1+0xe48], R112 ;  /* 0x000e487001007387 */ /* 0x004fe80000100800 */
[----:B------:R-:W2:Y:S01]  /*36510*/  LDL.LU.64 R204, [R1+0xd0] ;  /* 0x0000d00001cc7983 */ /* 0x000ea20000300a00 */
[----:B-1----:R-:W-:-:S03]  /*36520*/  IMAD.MOV.U32 R8, RZ, RZ, R113 ;  /* 0x000000ffff087224 */ /* 0x002fc600078e0071 */
[----:B------:R-:W2:Y:S04]  /*36530*/  LDL.LU.64 R206, [R1+0xa8] ;  /* 0x0000a80001ce7983 */ /* 0x000ea80000300a00 */
[----:B------:R1:W-:Y:S04]  /*36540*/  STL [R1+0xe3c], R8 ;  /* 0x000e3c0801007387 */ /* 0x0003e80000100800 */
[----:B---3--:R-:W-:Y:S04]  /*36550*/  STL [R1+0xe40], R114 ;  /* 0x000e407201007387 */ /* 0x008fe80000100800 */
[----:B------:R-:W3:Y:S01]  /*36560*/  LDL.LU.64 R76, [R1+0xa0] ;  /* 0x0000a000014c7983 */ /* 0x000ee20000300a00 */
[----:B-1----:R-:W-:-:S03]  /*36570*/  IMAD.MOV.U32 R8, RZ, RZ, R115 ;  /* 0x000000ffff087224 */ /* 0x002fc600078e0073 */
[----:B------:R-:W3:Y:S04]  /*36580*/  LDL.LU.64 R78, [R1+0x98] ;  /* 0x00009800014e7983 */ /* 0x000ee80000300a00 */
[----:B------:R1:W-:Y:S04]  /*36590*/  STL [R1+0xe34], R8 ;  /* 0x000e340801007387 */ /* 0x0003e80000100800 */
[----:B------:R-:W-:Y:S04]  /*365a0*/  STL [R1+0xe38], R216 ;  /* 0x000e38d801007387 */ /* 0x000fe80000100800 */
        /* <DEDUP_REMOVED lines=9> */
[----:B------:R1:W-:Y:S04]  /*36640*/  STL [R1+0xe28], R236 ;  /* 0x000e28ec01007387 */ /* 0x0003e80000100800 */
[----:B------:R-:W3:Y:S01]  /*36650*/  LDL.LU.64 R216, [R1+0x50] ;  /* 0x0000500001d87983 */ /* 0x000ee20000300a00 */
[----:B-1----:R-:W-:-:S02]  /*36660*/  IMAD.MOV.U32 R8, RZ, RZ, R237 ;  /* 0x000000ffff087224 */ /* 0x002fc400078e00ed */
[----:B------:R-:W-:Y:S02]  /*36670*/  IMAD.MOV.U32 R218, RZ, RZ, R238 ;  /* 0x000000ffffda7224 */ /* 0x000fe400078e00ee */
[----:B------:R-:W-:Y:S01]  /*36680*/  IMAD.MOV.U32 R219, RZ, RZ, R239 ;  /* 0x000000ffffdb7224 */ /* 0x000fe200078e00ef */
[----:B------:R-:W3:Y:S04]  /*36690*/  LDL.LU.64 R236, [R1+0x8] ;  /* 0x0000080001ec7983 */ /* 0x000ee80000300a00 */
[----:B------:R1:W-:Y:S04]  /*366a0*/  STL [R1+0xe1c], R8 ;  /* 0x000e1c0801007387 */ /* 0x0003e80000100800 */
[----:B------:R-:W-:Y:S04]  /*366b0*/  STL [R1+0xe20], R70 ;  /* 0x000e204601007387 */ /* 0x000fe80000100800 */
[----:B------:R-:W3:Y:S01]  /*366c0*/  LDL.LU.64 R238, [R1] ;  /* 0x0000000001ee7983 */ /* 0x000ee20000300a00 */
[----:B-1----:R-:W-:-:S03]  /*366d0*/  MOV R8, R71 ;  /* 0x0000004700087202 */ /* 0x002fc60000000f00 */
[----:B------:R-:W-:Y:S04]  /*366e0*/  STL [R1+0xe18], R124 ;  /* 0x000e187c01007387 */ /* 0x000fe80000100800 */
[----:B------:R1:W-:Y:S04]  /*366f0*/  STL [R1+0xe14], R8 ;  /* 0x000e140801007387 */ /* 0x0003e80000100800 */
[----:B------:R-:W-:Y:S01]  /*36700*/  STL [R1+0xe10], R126 ;  /* 0x000e107e01007387 */ /* 0x000fe20000100800 */
[----:B-1----:R-:W-:-:S05]  /*36710*/  IMAD.MOV.U32 R8, RZ, RZ, R125 ;  /* 0x000000ffff087224 */ /* 0x002fca00078e007d */
[----:B------:R1:W-:Y:S02]  /*36720*/  STL [R1+0xe0c], R8 ;  /* 0x000e0c0801007387 */ /* 0x0003e40000100800 */
[----:B-1----:R-:W-:Y:S02]  /*36730*/  IMAD.MOV.U32 R8, RZ, RZ, R127 ;  /* 0x000000ffff087224 */ /* 0x002fe400078e007f */
[----:B----4-:R-:W-:Y:S04]  /*36740*/  STL [R1+0xe08], R72 ;  /* 0x000e084801007387 */ /* 0x010fe80000100800 */
[----:B------:R1:W-:Y:S04]  /*36750*/  STL [R1+0xe04], R8 ;  /* 0x000e040801007387 */ /* 0x0003e80000100800 */
[----:B------:R-:W-:Y:S01]  /*36760*/  STL [R1+0xe00], R74 ;  /* 0x000e004a01007387 */ /* 0x000fe20000100800 */
[----:B-1----:R-:W-:-:S05]  /*36770*/  IMAD.MOV.U32 R8, RZ, RZ, R73 ;  /* 0x000000ffff087224 */ /* 0x002fca00078e0049 */
[----:B------:R1:W-:Y:S02]  /*36780*/  STL [R1+0xdfc], R8 ;  /* 0x000dfc0801007387 */ /* 0x0003e40000100800 */
[----:B-1----:R-:W-:Y:S02]  /*36790*/  IMAD.MOV.U32 R8, RZ, RZ, R75 ;  /* 0x000000ffff087224 */ /* 0x002fe400078e004b */
[----:B--2---:R-:W-:Y:S04]  /*367a0*/  STL [R1+0xdf8], R204 ;  /* 0x000df8cc01007387 */ /* 0x004fe80000100800 */
[----:B------:R1:W-:Y:S04]  /*367b0*/  STL [R1+0xdf4], R8 ;  /* 0x000df40801007387 */ /* 0x0003e80000100800 */
[----:B------:R-:W-:Y:S01]  /*367c0*/  STL [R1+0xdf0], R206 ;  /* 0x000df0ce01007387 */ /* 0x000fe20000100800 */
[----:B-1----:R-:W-:-:S05]  /*367d0*/  IMAD.MOV.U32 R8, RZ, RZ, R205 ;  /* 0x000000ffff087224 */ /* 0x002fca00078e00cd */
[----:B------:R1:W-:Y:S04]  /*367e0*/  STL [R1+0xdec], R8 ;  /* 0x000dec0801007387 */ /* 0x0003e80000100800 */
[----:B---3--:R-:W-:Y:S01]  /*367f0*/  STL [R1+0xde8], R76 ;  /* 0x000de84c01007387 */ /* 0x008fe20000100800 */
[----:B-1----:R-:W-:-:S05]  /*36800*/  IMAD.MOV.U32 R8, RZ, RZ, R207 ;  /* 0x000000ffff087224 */ /* 0x002fca00078e00cf */
[----:B------:R1:W-:Y:S04]  /*36810*/  STL [R1+0xde4], R8 ;  /* 0x000de40801007387 */ /* 0x0003e80000100800 */
[----:B------:R-:W-:Y:S01]  /*36820*/  STL [R1+0xde0], R78 ;  /* 0x000de04e01007387 */ /* 0x000fe20000100800 */
[----:B-1----:R-:W-:-:S05]  /*36830*/  IMAD.MOV.U32 R8, RZ, RZ, R77 ;  /* 0x000000ffff087224 */ /* 0x002fca00078e004d */
[----:B------:R1:W-:Y:S04]  /*36840*/  STL [R1+0xddc], R8 ;  /* 0x000ddc0801007387 */ /* 0x0003e80000100800 */
[----:B------:R-:W-:Y:S01]  /*36850*/  STL [R1+0xdd8], R212 ;  /* 0x000dd8d401007387 */ /* 0x000fe20000100800 */
[----:B-1----:R-:W-:-:S05]  /*36860*/  MOV R8, R79 ;  /* 0x0000004f00087202 */ /* 0x002fca0000000f00 */
[----:B------:R1:W-:Y:S04]  /*36870*/  STL [R1+0xdd4], R8 ;  /* 0x000dd40801007387 */ /* 0x0003e80000100800 */
[----:B------:R-:W-:Y:S01]  /*36880*/  STL [R1+0xdd0], R214 ;  /* 0x000dd0d601007387 */ /* 0x000fe20000100800 */
[----:B-1----:R-:W-:-:S05]  /*36890*/  IMAD.MOV.U32 R8, RZ, RZ, R213 ;  /* 0x000000ffff087224 */ /* 0x002fca00078e00d5 */
        /* <DEDUP_REMOVED lines=9> */
[----:B------:R1:W-:Y:S02]  /*36930*/  STL [R1+0xdb4], R8 ;  /* 0x000db40801007387 */ /* 0x0003e40000100800 */
[----:B-1----:R-:W-:-:S05]  /*36940*/  IMAD.MOV.U32 R8, RZ, RZ, R217 ;  /* 0x000000ffff087224 */ /* 0x002fca00078e00d9 */
[----:B------:R1:W-:Y:S04]  /*36950*/  STL [R1+0xdac], R8 ;  /* 0x000dac0801007387 */ /* 0x0003e80000100800 */
[----:B------:R-:W-:Y:S01]  /*36960*/  STL [R1+0xdb0], R236 ;  /* 0x000db0ec01007387 */ /* 0x000fe20000100800 */
[----:B-1----:R-:W-:-:S03]  /*36970*/  MOV R8, R237 ;  /* 0x000000ed00087202 */ /* 0x002fc60000000f00 */
[----:B------:R-:W-:Y:S04]  /*36980*/  STL [R1+0xda8], R238 ;  /* 0x000da8ee01007387 */ /* 0x000fe80000100800 */
[----:B------:R1:W-:Y:S04]  /*36990*/  STL [R1+0xda4], R8 ;  /* 0x000da40801007387 */ /* 0x0003e80000100800 */
[----:B------:R-:W2:Y:S01]  /*369a0*/  LDL.LU.64 R216, [R1+0x850] ;  /* 0x0008500001d87983 */ /* 0x000ea20000300a00 */
[----:B-1----:R-:W-:-:S05]  /*369b0*/  IMAD.MOV.U32 R8, RZ, RZ, R239 ;  /* 0x000000ffff087224 */ /* 0x002fca00078e00ef */
[----:B------:R1:W-:Y:S04]  /*369c0*/  STL [R1+0xd9c], R8 ;  /* 0x000d9c0801007387 */ /* 0x0003e80000100800 */
[----:B-----5:R-:W-:Y:S04]  /*369d0*/  STL [R1+0xda0], R250 ;  /* 0x000da0fa01007387 */ /* 0x020fe80000100800 */
[----:B------:R-:W-:Y:S04]  /*369e0*/  STL [R1+0xd94], R251 ;  /* 0x000d94fb01007387 */ /* 0x000fe80000100800 */
[----:B------:R-:W3:Y:S04]  /*369f0*/  LDL.LU.64 R238, [R1+0x7f0] ;  /* 0x0007f00001ee7983 */ /* 0x000ee80000300a00 */
[----:B------:R-:W-:Y:S04]  /*36a00*/  STL [R1+0xd98], R248 ;  /* 0x000d98f801007387 */ /* 0x000fe80000100800 */
[----:B------:R-:W-:Y:S04]  /*36a10*/  STL [R1+0xd8c], R249 ;  /* 0x000d8cf901007387 */ /* 0x000fe80000100800 */
[----:B------:R-:W-:Y:S04]  /*36a20*/  STL [R1+0xd90], R246 ;  /* 0x000d90f601007387 */ /* 0x000fe80000100800 */
[----:B------:R-:W-:Y:S01]  /*36a30*/  STL [R1+0xd84], R247 ;  /* 0x000d84f701007387 */ /* 0x000fe20000100800 */
[----:B------:R-:W-:-:S03]  /*36a40*/  IMAD.MOV.U32 R214, RZ, RZ, R218 ;  /* 0x000000ffffd67224 */ /* 0x000fc600078e00da */
[----:B------:R-:W4:Y:S01]  /*36a50*/  LDL.LU.64 R78, [R1+0x6e8] ;  /* 0x0006e800014e7983 */ /* 0x000f220000300a00 */
[----:B------:R-:W-:-:S03]  /*36a60*/  IMAD.MOV.U32 R215, RZ, RZ, R219 ;  /* 0x000000ffffd77224 */ /* 0x000fc600078e00db */
[----:B------:R-:W2:Y:S04]  /*36a70*/  LDL.LU.64 R112, [R1+0x770] ;  /* 0x0007700001707983 */ /* 0x000ea80000300a00 */
[----:B------:R-:W-:Y:S04]  /*36a80*/  STL [R1+0xd88], R244 ;  /* 0x000d88f401007387 */ /* 0x000fe80000100800 */
[----:B------:R-:W-:Y:S04]  /*36a90*/  STL [R1+0xd7c], R245 ;  /* 0x000d7cf501007387 */ /* 0x000fe80000100800 */
[----:B------:R-:W2:Y:S04]  /*36aa0*/  LDL.LU.64 R218, [R1+0x768] ;  /* 0x0007680001da7983 */ /* 0x000ea80000300a00 */
[----:B------:R-:W-:Y:S04]  /*36ab0*/  STL [R1+0xd80], R242 ;  /* 0x000d80f201007387 */ /* 0x000fe80000100800 */
[----:B------:R-:W2:Y:S04]  /*36ac0*/  LDL.LU.64 R212, [R1+0x658] ;  /* 0x0006580001d47983 */ /* 0x000ea80000300a00 */
[----:B------:R-:W2:Y:S04]  /*36ad0*/  LDL.LU.64 R114, [R1+0x4a8] ;  /* 0x0004a80001727983 */ /* 0x000ea80000300a00 */
[----:B------:R-:W-:Y:S04]  /*36ae0*/  STL [R1+0xd74], R243 ;  /* 0x000d74f301007387 */ /* 0x000fe80000100800 */
[----:B------:R-:W-:Y:S04]  /*36af0*/  STL [R1+0xd78], R240 ;  /* 0x000d78f001007387 */ /* 0x000fe80000100800 */
[----:B------:R-:W-:Y:S04]  /*36b00*/  STL [R1+0xd6c], R241 ;  /* 0x000d6cf101007387 */ /* 0x000fe80000100800 */
[----:B------:R-:W2:Y:S04]  /*36b10*/  LDL.LU.64 R236, [R1+0x7e8] ;  /* 0x0007e80001ec7983 */ /* 0x000ea80000300a00 */
[----:B------:R-:W-:Y:S04]  /*36b20*/  STL [R1+0xd70], R234 ;  /* 0x000d70ea01007387 */ /* 0x000fe80000100800 */
[----:B------:R-:W1:Y:S04]  /*36b30*/  LDL.LU.64 R76, [R1+0x4b0] ;  /* 0x0004b000014c7983 */ /* 0x000e680000300a00 */
        /* <DEDUP_REMOVED lines=8> */
[----:B------:R-:W2:Y:S04]  /*36bc0*/  LDL.LU.64 R204, [R1+0x4d0] ;  /* 0x0004d00001cc7983 */ /* 0x000ea80000300a00 */
[----:B------:R-:W-:Y:S04]  /*36bd0*/  STL [R1+0xd44], R107 ;  /* 0x000d446b01007387 */ /* 0x000fe80000100800 */
[----:B------:R-:W-:Y:S04]  /*36be0*/  STL [R1+0xd48], R104 ;  /* 0x000d486801007387 */ /* 0x000fe80000100800 */
[----:B------:R-:W-:Y:S04]  /*36bf0*/  STL [R1+0xd3c], R105 ;  /* 0x000d3c6901007387 */ /* 0x000fe80000100800 */
[----:B------:R-:W-:Y:S04]  /*36c00*/  STL [R1+0xd40], R102 ;  /* 0x000d406601007387 */ /* 0x000fe80000100800 */
[----:B------:R-:W-:Y:S04]  /*36c10*/  STL [R1+0xd34], R103 ;  /* 0x000d346701007387 */ /* 0x000fe80000100800 */
[----:B------:R-:W3:Y:S04]  /*36c20*/  LDL.LU.64 R206, [R1+0x4f8] ;  /* 0x0004f80001ce7983 */ /* 0x000ee80000300a00 */
[----:B------:R-:W-:Y:S04]  /*36c30*/  STL [R1+0xd38], R100 ;  /* 0x000d386401007387 */ /* 0x000fe80000100800 */
[----:B------:R-:W-:Y:S04]  /*36c40*/  STL [R1+0xd2c], R101 ;  /* 0x000d2c6501007387 */ /* 0x000fe80000100800 */
[----:B------:R-:W-:Y:S04]  /*36c50*/  STL [R1+0xd30], R98 ;  /* 0x000d306201007387 */ /* 0x000fe80000100800 */
[----:B------:R-:W-:Y:S04]  /*36c60*/  STL [R1+0xd24], R99 ;  /* 0x000d246301007387 */ /* 0x000fe80000100800 */
[----:B------:R-:W-:Y:S04]  /*36c70*/  STL [R1+0xd28], R96 ;  /* 0x000d286001007387 */ /* 0x000fe80000100800 */
[----:B------:R-:W-:Y:S01]  /*36c80*/  STL [R1+0xd14], R97 ;  /* 0x000d146101007387 */ /* 0x000fe20000100800 */
[----:B-1----:R-:W-:-:S03]  /*36c90*/  IMAD.MOV.U32 R8, RZ, RZ, R77 ;  /* 0x000000ffff087224 */ /* 0x002fc600078e004d */
[----:B------:R1:W-:Y:S04]  /*36ca0*/  STL [R1+0xd1c], R76 ;  /* 0x000d1c4c01007387 */ /* 0x0003e80000100800 */
[----:B------:R-:W-:Y:S04]  /*36cb0*/  STL [R1+0xd20], R94 ;  /* 0x000d205e01007387 */ /* 0x000fe80000100800 */
[----:B------:R2:W-:Y:S04]  /*36cc0*/  STL [R1+0xd18], R8 ;  /* 0x000d180801007387 */ /* 0x0005e80000100800 */
[----:B------:R-:W-:Y:S04]  /*36cd0*/  STL [R1+0xd0c], R95 ;  /* 0x000d0c5f01007387 */ /* 0x000fe80000100800 */
[----:B------:R-:W-:Y:S04]  /*36ce0*/  STL [R1+0xd10], R92 ;  /* 0x000d105c01007387 */ /* 0x000fe80000100800 */
[----:B------:R-:W-:Y:S04]  /*36cf0*/  STL [R1+0xd04], R93 ;  /* 0x000d045d01007387 */ /* 0x000fe80000100800 */
[----:B------:R-:W-:Y:S04]  /*36d00*/  STL [R1+0xd08], R90 ;  /* 0x000d085a01007387 */ /* 0x000fe80000100800 */
[----:B-1----:R-:W4:Y:S04]  /*36d10*/  LDL.LU.64 R76, [R1+0x518] ;  /* 0x00051800014c7983 */ /* 0x002f280000300a00 */
[----:B------:R-:W-:Y:S01]  /*36d20*/  STL [R1+0xcf4], R91 ;  /* 0x000cf45b01007387 */ /* 0x000fe20000100800 */
[----:B--2---:R-:W-:-:S03]  /*36d30*/  IMAD.MOV.U32 R8, RZ, RZ, R205 ;  /* 0x000000ffff087224 */ /* 0x004fc600078e00cd */
[----:B------:R-:W-:Y:S04]  /*36d40*/  STL [R1+0xcfc], R204 ;  /* 0x000cfccc01007387 */ /* 0x000fe80000100800 */
[----:B------:R3:W-:Y:S04]  /*36d50*/  STL [R1+0xcf8], R8 ;  /* 0x000cf80801007387 */ /* 0x0007e80000100800 */
[----:B------:R-:W-:Y:S04]  /*36d60*/  STL [R1+0xd00], R88 ;  /* 0x000d005801007387 */ /* 0x000fe80000100800 */
[----:B------:R-:W-:Y:S04]  /*36d70*/  STL [R1+0xcec], R89 ;  /* 0x000cec5901007387 */ /* 0x000fe80000100800 */
[----:B------:R-:W-:Y:S04]  /*36d80*/  STL [R1+0xcf0], R86 ;  /* 0x000cf05601007387 */ /* 0x000fe80000100800 */
[----:B------:R-:W-:Y:S04]  /*36d90*/  STL [R1+0xce4], R87 ;  /* 0x000ce45701007387 */ /* 0x000fe80000100800 */
[----:B------:R-:W-:Y:S01]  /*36da0*/  STL [R1+0xce8], R84 ;  /* 0x000ce85401007387 */ /* 0x000fe20000100800 */
[----:B---3--:R-:W-:-:S03]  /*36db0*/  IMAD.MOV.U32 R8, RZ, RZ, R207 ;  /* 0x000000ffff087224 */ /* 0x008fc600078e00cf */
[----:B------:R-:W-:Y:S04]  /*36dc0*/  STL [R1+0xcd4], R85 ;  /* 0x000cd45501007387 */ /* 0x000fe80000100800 */
[----:B------:R-:W-:Y:S04]  /*36dd0*/  STL [R1+0xcdc], R206 ;  /* 0x000cdcce01007387 */ /* 0x000fe80000100800 */
[----:B------:R-:W2:Y:S04]  /*36de0*/  LDL.LU.64 R72, [R1+0x548] ;  /* 0x0005480001487983 */ /* 0x000ea80000300a00 */
[----:B------:R1:W-:Y:S04]  /*36df0*/  STL [R1+0xcd8], R8 ;  /* 0x000cd80801007387 */ /* 0x0003e80000100800 */
[----:B------:R-:W-:Y:S04]  /*36e00*/  STL [R1+0xce0], R82 ;  /* 0x000ce05201007387 */ /* 0x000fe80000100800 */
[----:B------:R-:W-:Y:S04]  /*36e10*/  STL [R1+0xccc], R83 ;  /* 0x000ccc5301007387 */ /* 0x000fe80000100800 */
[----:B------:R-:W2:Y:S04]  /*36e20*/  LDL.LU.64 R126, [R1+0x348] ;  /* 0x00034800017e7983 */ /* 0x000ea80000300a00 */
[----:B------:R-:W-:Y:S04]  /*36e30*/  STL [R1+0xcd0], R80 ;  /* 0x000cd05001007387 */ /* 0x000fe80000100800 */
[----:B------:R-:W-:Y:S04]  /*36e40*/  STL [R1+0xcc4], R81 ;  /* 0x000cc45101007387 */ /* 0x000fe80000100800 */
[----:B------:R-:W2:Y:S04]  /*36e50*/  LDL.LU.64 R124, [R1+0x358] ;  /* 0x00035800017c7983 */ /* 0x000ea80000300a00 */
[----:B------:R-:W-:Y:S04]  /*36e60*/  STL [R1+0xcc8], R38 ;  /* 0x000cc82601007387 */ /* 0x000fe80000100800 */
[----:B------:R-:W2:Y:S04]  /*36e70*/  LDL.LU.64 R204, [R1+0x368] ;  /* 0x0003680001cc7983 */ /* 0x000ea80000300a00 */
[----:B------:R-:W-:Y:S04]  /*36e80*/  STL [R1+0xcb4], R39 ;  /* 0x000cb42701007387 */ /* 0x000fe80000100800 */
[----:B------:R-:W2:Y:S04]  /*36e90*/  LDL.LU.64 R74, [R1+0x570] ;  /* 0x00057000014a7983 */ /* 0x000ea80000300a00 */
[----:B----4-:R4:W-:Y:S01]  /*36ea0*/  STL [R1+0xcbc], R76 ;  /* 0x000cbc4c01007387 */ /* 0x0109e20000100800 */
[----:B-1----:R-:W-:-:S03]  /*36eb0*/  IMAD.MOV.U32 R8, RZ, RZ, R77 ;  /* 0x000000ffff087224 */ /* 0x002fc600078e004d */
[----:B------:R-:W3:Y:S04]  /*36ec0*/  LDL.LU.64 R70, [R1+0x388] ;  /* 0x0003880001467983 */ /* 0x000ee80000300a00 */
[----:B------:R1:W-:Y:S04]  /*36ed0*/  STL [R1+0xcb8], R8 ;  /* 0x000cb80801007387 */ /* 0x0003e80000100800 */
[----:B------:R-:W-:Y:S04]  /*36ee0*/  STL [R1+0xcc0], R36 ;  /* 0x000cc02401007387 */ /* 0x000fe80000100800 */
[----:B------:R-:W3:Y:S04]  /*36ef0*/  LDL.LU.64 R206, [R1+0x378] ;  /* 0x0003780001ce7983 */ /* 0x000ee80000300a00 */
[----:B------:R-:W-:Y:S01]  /*36f00*/  STL [R1+0xcac], R37 ;  /* 0x000cac2501007387 */ /* 0x000fe20000100800 */
[----:B----4-:R-:W-:-:S03]  /*36f10*/  IMAD.MOV.U32 R76, RZ, RZ, R212 ;  /* 0x000000ffff4c7224 */ /* 0x010fc600078e00d4 */
[----:B------:R-:W-:Y:S01]  /*36f20*/  STL [R1+0xcb0], R34 ;  /* 0x000cb02201007387 */ /* 0x000fe20000100800 */
[----:B------:R-:W-:-:S03]  /*36f30*/  IMAD.MOV.U32 R77, RZ, RZ, R213 ;  /* 0x000000ffff4d7224 */ /* 0x000fc600078e00d5 */
[----:B------:R-:W-:Y:S04]  /*36f40*/  STL [R1+0xca4], R35 ;  /* 0x000ca42301007387 */ /* 0x000fe80000100800 */
[----:B------:R-:W-:Y:S04]  /*36f50*/  STL [R1+0xca8], R32 ;  /* 0x000ca82001007387 */ /* 0x000fe80000100800 */
[----:B------:R-:W-:Y:S04]  /*36f60*/  STL [R1+0xc64], R33 ;  /* 0x000c642101007387 */ /* 0x000fe80000100800 */
[----:B------:R-:W4:Y:S04]  /*36f70*/  LDL.LU.64 R212, [R1+0x598] ;  /* 0x0005980001d47983 */ /* 0x000f280000300a00 */
[----:B--2---:R2:W-:Y:S01]  /*36f80*/  STL [R1+0xc6c], R72 ;  /* 0x000c6c4801007387 */ /* 0x0045e20000100800 */
[----:B-1----:R-:W-:-:S03]  /*36f90*/  MOV R8, R73 ;  /* 0x0000004900087202 */ /* 0x002fc60000000f00 */
[----:B--2---:R-:W2:Y:S04]  /*36fa0*/  LDL.LU.64 R72, [R1+0x3a0] ;  /* 0x0003a00001487983 */ /* 0x004ea80000300a00 */
[----:B------:R1:W-:Y:S04]  /*36fb0*/  STL [R1+0xc68], R8 ;  /* 0x000c680801007387 */ /* 0x0003e80000100800 */
[----:B------:R1:W-:Y:S02]  /*36fc0*/  STL [R1+0xc74], R126 ;  /* 0x000c747e01007387 */ /* 0x0003e40000100800 */
[----:B-1----:R-:W-:-:S02]  /*36fd0*/  IMAD.MOV.U32 R8, RZ, RZ, R127 ;  /* 0x000000ffff087224 */ /* 0x002fc400078e007f */
[----:B------:R-:W2:Y:S04]  /*36fe0*/  LDL.LU.64 R126, [R1+0x3b0] ;  /* 0x0003b000017e7983 */ /* 0x000ea80000300a00 */
[----:B------:R1:W-:Y:S04]  /*36ff0*/  STL [R1+0xc70], R8 ;  /* 0x000c700801007387 */ /* 0x0003e80000100800 */
[----:B------:R-:W-:Y:S01]  /*37000*/  STL [R1+0xc7c], R124 ;  /* 0x000c7c7c01007387 */ /* 0x000fe20000100800 */
[----:B-1----:R-:W-:-:S05]  /*37010*/  IMAD.MOV.U32 R8, RZ, RZ, R125 ;  /* 0x000000ffff087224 */ /* 0x002fca00078e007d */
[----:B------:R1:W-:Y:S04]  /*37020*/  STL [R1+0xc78], R8 ;  /* 0x000c780801007387 */ /* 0x0003e80000100800 */
[----:B------:R1:W-:Y:S02]  /*37030*/  STL [R1+0xc84], R204 ;  /* 0x000c84cc01007387 */ /* 0x0003e40000100800 */
[----:B-1----:R-:W-:Y:S02]  /*37040*/  IMAD.MOV.U32 R8, RZ, RZ, R205 ;  /* 0x000000ffff087224 */ /* 0x002fe400078e00cd */
[----:B------:R-:W2:Y:S04]  /*37050*/  LDL.LU.64 R204, [R1+0x5c0] ;  /* 0x0005c00001cc7983 */ /* 0x000ea80000300a00 */
[----:B------:R1:W-:Y:S04]  /*37060*/  STL [R1+0xc80], R8 ;  /* 0x000c800801007387 */ /* 0x0003e80000100800 */
[----:B------:R3:W-:Y:S01]  /*37070*/  STL [R1+0xc8c], R74 ;  /* 0x000c8c4a01007387 */ /* 0x0007e20000100800 */
[----:B-1----:R-:W-:-:S03]  /*37080*/  IMAD.MOV.U32 R8, RZ, RZ, R75 ;  /* 0x000000ffff087224 */ /* 0x002fc600078e004b */
[----:B---3--:R-:W-:Y:S04]  /*37090*/  STL [R1+0xc94], R70 ;  /* 0x000c944601007387 */ /* 0x008fe80000100800 */
[----:B------:R1:W-:Y:S04]  /*370a0*/  STL [R1+0xc88], R8 ;  /* 0x000c880801007387 */ /* 0x0003e80000100800 */
[----:B------:R-:W3:Y:S04]  /*370b0*/  LDL.LU.64 R124, [R1+0x3c0] ;  /* 0x0003c000017c7983 */ /* 0x000ee80000300a00 */
[----:B------:R-:W3:Y:S01]  /*370c0*/  LDL.LU.64 R74, [R1+0x3d0] ;  /* 0x0003d000014a7983 */ /* 0x000ee20000300a00 */
[----:B-1----:R-:W-:-:S03]  /*370d0*/  IMAD.MOV.U32 R8, RZ, RZ, R71 ;  /* 0x000000ffff087224 */ /* 0x002fc600078e0047 */
[----:B------:R-:W-:Y:S04]  /*370e0*/  STL [R1+0xc9c], R206 ;  /* 0x000c9cce01007387 */ /* 0x000fe80000100800 */
[----:B------:R1:W-:Y:S04]  /*370f0*/  STL [R1+0xc90], R8 ;  /* 0x000c900801007387 */ /* 0x0003e80000100800 */
[----:B------:R-:W-:Y:S01]  /*37100*/  STL [R1+0xca0], R30 ;  /* 0x000ca01e01007387 */ /* 0x000fe20000100800 */
[----:B-1----:R-:W-:Y:S01]  /*37110*/  IMAD.MOV.U32 R8, RZ, RZ, R207 ;  /* 0x000000ffff087224 */ /* 0x002fe200078e00cf */
[----:B------:R-:W-:Y:S01]  /*37120*/  MOV R207, R77 ;  /* 0x0000004d00cf7202 */ /* 0x000fe20000000f00 */
[----:B------:R-:W-:-:S03]  /*37130*/  IMAD.MOV.U32 R206, RZ, RZ, R76 ;  /* 0x000000ffffce7224 */ /* 0x000fc600078e004c */
[----:B------:R1:W-:Y:S04]  /*37140*/  STL [R1+0xc98], R8 ;  /* 0x000c980801007387 */ /* 0x0003e80000100800 */
[----:B------:R-:W-:Y:S04]  /*37150*/  STL [R1+0xc44], R31 ;  /* 0x000c441f01007387 */ /* 0x000fe80000100800 */
[----:B----4-:R4:W-:Y:S04]  /*37160*/  STL [R1+0xc4c], R212 ;  /* 0x000c4cd401007387 */ /* 0x0109e80000100800 */
[----:B------:R-:W3:Y:S01]  /*37170*/  LDL.LU.64 R76, [R1+0x5e8] ;  /* 0x0005e800014c7983 */ /* 0x000ee20000300a00 */
[----:B-1----:R-:W-:-:S05]  /*37180*/  IMAD.MOV.U32 R8, RZ, RZ, R213 ;  /* 0x000000ffff087224 */ /* 0x002fca00078e00d5 */
[----:B------:R1:W-:Y:S04]  /*37190*/  STL [R1+0xc48], R8 ;  /* 0x000c480801007387 */ /* 0x0003e80000100800 */
[----:B--2---:R2:W-:Y:S04]  /*371a0*/  STL [R1+0xc54], R72 ;  /* 0x000c544801007387 */ /* 0x0045e80000100800 */
[----:B----4-:R-:W4:Y:S01]  /*371b0*/  LDL.LU.64 R212, [R1+0x3e0] ;  /* 0x0003e00001d47983 */ /* 0x010f220000300a00 */
[----:B-1----:R-:W-:-:S03]  /*371c0*/  IMAD.MOV.U32 R8, RZ, RZ, R73 ;  /* 0x000000ffff087224 */ /* 0x002fc600078e0049 */
[----:B------:R-:W-:Y:S04]  /*371d0*/  STL [R1+0xc5c], R126 ;  /* 0x000c5c7e01007387 */ /* 0x000fe80000100800 */
[----:B------:R1:W-:Y:S04]  /*371e0*/  STL [R1+0xc50], R8 ;  /* 0x000c500801007387 */ /* 0x0003e80000100800 */
[----:B--2---:R-:W2:Y:S01]  /*371f0*/  LDL.LU.64 R72, [R1+0x3f0] ;  /* 0x0003f00001487983 */ /* 0x004ea20000300a00 */
[----:B-1----:R-:W-:-:S05]  /*37200*/  IMAD.MOV.U32 R8, RZ, RZ, R127 ;  /* 0x000000ffff087224 */ /* 0x002fca00078e007f */
[----:B------:R1:W-:Y:S04]  /*37210*/  STL [R1+0xc58], R8 ;  /* 0x000c580801007387 */ /* 0x0003e80000100800 */
[----:B------:R-:W-:Y:S04]  /*37220*/  STL [R1+0xc60], R28 ;  /* 0x000c601c01007387 */ /* 0x000fe80000100800 */
[----:B------:R-:W-:Y:S04]  /*37230*/  STL [R1+0xc24], R29 ;  /* 0x000c241d01007387 */ /* 0x000fe80000100800 */
[----:B------:R-:W2:Y:S04]  /*37240*/  LDL.LU.64 R126, [R1+0x610] ;  /* 0x00061000017e7983 */ /* 0x000ea80000300a00 */
[----:B------:R-:W-:Y:S04]  /*37250*/  STL [R1+0xc2c], R204 ;  /* 0x000c2ccc01007387 */ /* 0x000fe80000100800 */
[----:B------:R-:W2:Y:S01]  /*37260*/  LDL.LU.64 R70, [R1+0x400] ;  /* 0x0004000001467983 */ /* 0x000ea20000300a00 */
[----:B-1----:R-:W-:-:S05]  /*37270*/  IMAD.MOV.U32 R8, RZ, RZ, R205 ;  /* 0x000000ffff087224 */ /* 0x002fca00078e00cd */
[----:B------:R3:W-:Y:S02]  /*37280*/  STL [R1+0xc28], R8 ;  /* 0x000c280801007387 */ /* 0x0007e40000100800 */
[----:B---3--:R-:W-:Y:S02]  /*37290*/  IMAD.MOV.U32 R8, RZ, RZ, R125 ;  /* 0x000000ffff087224 */ /* 0x008fe400078e007d */
[----:B------:R-:W-:Y:S04]  /*372a0*/  STL [R1+0xc34], R124 ;  /* 0x000c347c01007387 */ /* 0x000fe80000100800 */
[----:B------:R-:W3:Y:S04]  /*372b0*/  LDL.LU.64 R204, [R1+0x410] ;  /* 0x0004100001cc7983 */ /* 0x000ee80000300a00 */
[----:B------:R-:W-:Y:S04]  /*372c0*/  STL [R1+0xc3c], R74 ;  /* 0x000c3c4a01007387 */ /* 0x000fe80000100800 */
[----:B------:R1:W-:Y:S04]  /*372d0*/  STL [R1+0xc30], R8 ;  /* 0x000c300801007387 */ /* 0x0003e80000100800 */
[----:B------:R-:W-:Y:S01]  /*372e0*/  STL [R1+0xc40], R26 ;  /* 0x000c401a01007387 */ /* 0x000fe20000100800 */
[----:B-1----:R-:W-:-:S05]  /*372f0*/  IMAD.MOV.U32 R8, RZ, RZ, R75 ;  /* 0x000000ffff087224 */ /* 0x002fca00078e004b */
[----:B------:R1:W-:Y:S04]  /*37300*/  STL [R1+0xc38], R8 ;  /* 0x000c380801007387 */ /* 0x0003e80000100800 */
[----:B------:R-:W-:Y:S04]  /*37310*/  STL [R1+0xc04], R27 ;  /* 0x000c041b01007387 */ /* 0x000fe80000100800 */
[----:B------:R-:W3:Y:S01]  /*37320*/  LDL.LU.64 R74, [R1+0x648] ;  /* 0x00064800014a7983 */ /* 0x000ee20000300a00 */
[----:B-1----:R-:W-:-:S03]  /*37330*/  IMAD.MOV.U32 R8, RZ, RZ, R77 ;  /* 0x000000ffff087224 */ /* 0x002fc600078e004d */
[----:B------:R1:W-:Y:S04]  /*37340*/  STL [R1+0xc0c], R76 ;  /* 0x000c0c4c01007387 */ /* 0x0003e80000100800 */
[----:B-1----:R-:W3:Y:S04]  /*37350*/  LDL.LU.64 R76, [R1+0x420] ;  /* 0x00042000014c7983 */ /* 0x002ee80000300a00 */
[----:B------:R1:W-:Y:S04]  /*37360*/  STL [R1+0xc08], R8 ;  /* 0x000c080801007387 */ /* 0x0003e80000100800 */
[----:B----4-:R4:W-:Y:S01]  /*37370*/  STL [R1+0xc14], R212 ;  /* 0x000c14d401007387 */ /* 0x0109e20000100800 */
[----:B-1----:R-:W-:-:S03]  /*37380*/  MOV R8, R213 ;  /* 0x000000d500087202 */ /* 0x002fc60000000f00 */
[----:B----4-:R-:W4:Y:S04]  /*37390*/  LDL.LU.64 R212, [R1+0x430] ;  /* 0x0004300001d47983 */ /* 0x010f280000300a00 */
[----:B------:R1:W-:Y:S04]  /*373a0*/  STL [R1+0xc10], R8 ;  /* 0x000c100801007387 */ /* 0x0003e80000100800 */
[----:B--2---:R2:W-:Y:S01]  /*373b0*/  STL [R1+0xc1c], R72 ;  /* 0x000c1c4801007387 */ /* 0x0045e20000100800 */
[----:B-1----:R-:W-:-:S05]  /*373c0*/  IMAD.MOV.U32 R8, RZ, RZ, R73 ;  /* 0x000000ffff087224 */ /* 0x002fca00078e0049 */
[----:B------:R1:W-:Y:S04]  /*373d0*/  STL [R1+0xc18], R8 ;  /* 0x000c180801007387 */ /* 0x0003e80000100800 */
[----:B------:R-:W-:Y:S04]  /*373e0*/  STL [R1+0xc20], R24 ;  /* 0x000c201801007387 */ /* 0x000fe80000100800 */
[----:B------:R-:W-:Y:S04]  /*373f0*/  STL [R1+0xbe4], R25 ;  /* 0x000be41901007387 */ /* 0x000fe80000100800 */
[----:B--2---:R-:W2:Y:S01]  /*37400*/  LDL.LU.64 R72, [R1+0x670] ;  /* 0x0006700001487983 */ /* 0x004ea20000300a00 */
[----:B-1----:R-:W-:-:S03]  /*37410*/  IMAD.MOV.U32 R8, RZ, RZ, R127 ;  /* 0x000000ffff087224 */ /* 0x002fc600078e007f */
[----:B------:R1:W-:Y:S04]  /*37420*/  STL [R1+0xbec], R126 ;  /* 0x000bec7e01007387 */ /* 0x0003e80000100800 */
[----:B------:R-:W-:Y:S04]  /*37430*/  STL [R1+0xbf4], R70 ;  /* 0x000bf44601007387 */ /* 0x000fe80000100800 */
[----:B------:R1:W-:Y:S04]  /*37440*/  STL [R1+0xbe8], R8 ;  /* 0x000be80801007387 */ /* 0x0003e80000100800 */
[----:B------:R-:W2:Y:S04]  /*37450*/  LDL.LU.64 R124, [R1+0x440] ;  /* 0x00044000017c7983 */ /* 0x000ea80000300a00 */
[----:B-1----:R-:W2:Y:S01]  /*37460*/  LDL.LU.64 R126, [R1+0x450] ;  /* 0x00045000017e7983 */ /* 0x002ea20000300a00 */
[----:B------:R-:W-:-:S03]  /*37470*/  IMAD.MOV.U32 R8, RZ, RZ, R71 ;  /* 0x000000ffff087224 */ /* 0x000fc600078e0047 */
[----:B---3--:R-:W-:Y:S04]  /*37480*/  STL [R1+0xbfc], R204 ;  /* 0x000bfccc01007387 */ /* 0x008fe80000100800 */
[----:B------:R1:W-:Y:S04]  /*37490*/  STL [R1+0xbf0], R8 ;  /* 0x000bf00801007387 */ /* 0x0003e80000100800 */
[----:B------:R3:W-:Y:S01]  /*374a0*/  STL [R1+0xc00], R6 ;  /* 0x000c000601007387 */ /* 0x0007e20000100800 */
[----:B-1----:R-:W-:-:S05]  /*374b0*/  IMAD.MOV.U32 R8, RZ, RZ, R205 ;  /* 0x000000ffff087224 */ /* 0x002fca00078e00cd */
[----:B------:R-:W-:Y:S04]  /*374c0*/  STL [R1+0xbf8], R8 ;  /* 0x000bf80801007387 */ /* 0x000fe80000100800 */
[----:B------:R-:W-:Y:S01]  /*374d0*/  STL [R1+0xbc4], R7 ;  /* 0x000bc40701007387 */ /* 0x000fe20000100800 */
[----:B---3--:R-:W-:-:S03]  /*374e0*/  IMAD.MOV.U32 R6, RZ, RZ, R75 ;  /* 0x000000ffff067224 */ /* 0x008fc600078e004b */
[----:B------:R1:W-:Y:S04]  /*374f0*/  STL [R1+0xbcc], R74 ;  /* 0x000bcc4a01007387 */ /* 0x0003e80000100800 */
[----:B------:R-:W3:Y:S04]  /*37500*/  LDL.LU.64 R204, [R1+0x460] ;  /* 0x0004600001cc7983 */ /* 0x000ee80000300a00 */
[----:B------:R1:W-:Y:S04]  /*37510*/  STL [R1+0xbc8], R6 ;  /* 0x000bc80601007387 */ /* 0x0003e80000100800 */
[----:B------:R4:W-:Y:S04]  /*37520*/  STL [R1+0xbd4], R76 ;  /* 0x000bd44c01007387 */ /* 0x0009e80000100800 */
[----:B-1----:R-:W3:Y:S01]  /*37530*/  LDL.LU.64 R74, [R1+0x470] ;  /* 0x00047000014a7983 */ /* 0x002ee20000300a00 */
[----:B------:R-:W-:-:S03]  /*37540*/  IMAD.MOV.U32 R6, RZ, RZ, R77 ;  /* 0x000000ffff067224 */ /* 0x000fc600078e004d */
[----:B----4-:R-:W-:Y:S04]  /*37550*/  STL [R1+0xbdc], R212 ;  /* 0x000bdcd401007387 */ /* 0x010fe80000100800 */
[----:B------:R1:W-:Y:S04]  /*37560*/  STL [R1+0xbd0], R6 ;  /* 0x000bd00601007387 */ /* 0x0003e80000100800 */
[----:B------:R-:W4:Y:S01]  /*37570*/  LDL.LU.64 R76, [R1+0x480] ;  /* 0x00048000014c7983 */ /* 0x000f220000300a00 */
[----:B-1----:R-:W-:-:S05]  /*37580*/  IMAD.MOV.U32 R6, RZ, RZ, R213 ;  /* 0x000000ffff067224 */ /* 0x002fca00078e00d5 */
[----:B------:R-:W-:Y:S04]  /*37590*/  STL [R1+0xbd8], R6 ;  /* 0x000bd80601007387 */ /* 0x000fe80000100800 */
[----:B------:R1:W-:Y:S04]  /*375a0*/  STL [R1+0xbe0], R4 ;  /* 0x000be00401007387 */ /* 0x0003e80000100800 */
[----:B------:R-:W4:Y:S04]  /*375b0*/  LDL.LU.64 R212, [R1+0x488] ;  /* 0x0004880001d47983 */ /* 0x000f280000300a00 */
[----:B------:R-:W-:Y:S04]  /*375c0*/  STL [R1+0xba4], R5 ;  /* 0x000ba40501007387 */ /* 0x000fe80000100800 */
[----:B--2---:R2:W-:Y:S04]  /*375d0*/  STL [R1+0xbac], R72 ;  /* 0x000bac4801007387 */ /* 0x0045e80000100800 */
[----:B------:R-:W4:Y:S01]  /*375e0*/  LDL.LU.64 R70, [R1+0x490] ;  /* 0x0004900001467983 */ /* 0x000f220000300a00 */
[----:B-1----:R-:W-:-:S03]  /*375f0*/  MOV R4, R73 ;  /* 0x0000004900047202 */ /* 0x002fc60000000f00 */
[----:B--2---:R-:W4:Y:S04]  /*37600*/  LDL.LU.64 R72, [R1+0x498] ;  /* 0x0004980001487983 */ /* 0x004f280000300a00 */
[----:B------:R1:W-:Y:S04]  /*37610*/  STL [R1+0xba8], R4 ;  /* 0x000ba80401007387 */ /* 0x0003e80000100800 */
[----:B------:R1:W-:Y:S02]  /*37620*/  STL [R1+0xbb4], R124 ;  /* 0x000bb47c01007387 */ /* 0x0003e40000100800 */
[----:B-1----:R-:W-:-:S02]  /*37630*/  IMAD.MOV.U32 R4, RZ, RZ, R125 ;  /* 0x000000ffff047224 */ /* 0x002fc400078e007d */
[----:B------:R-:W-:Y:S04]  /*37640*/  STL [R1+0xbbc], R126 ;  /* 0x000bbc7e01007387 */ /* 0x000fe80000100800 */
[----:B------:R1:W-:Y:S04]  /*37650*/  STL [R1+0xbb0], R4 ;  /* 0x000bb00401007387 */ /* 0x0003e80000100800 */
[----:B------:R-:W4:Y:S01]  /*37660*/  LDL.LU.64 R124, [R1+0x4a0] ;  /* 0x0004a000017c7983 */ /* 0x000f220000300a00 */
[----:B-1----:R-:W-:Y:S02]  /*37670*/  IMAD.MOV.U32 R4, RZ, RZ, R127 ;  /* 0x000000ffff047224 */ /* 0x002fe400078e007f */
[----:B------:R-:W-:-:S03]  /*37680*/  IMAD.MOV.U32 R126, RZ, RZ, R114 ;  /* 0x000000ffff7e7224 */ /* 0x000fc600078e0072 */
[----:B------:R-:W-:Y:S01]  /*37690*/  STL [R1+0xbb8], R4 ;  /* 0x000bb80401007387 */ /* 0x000fe20000100800 */
[----:B------:R-:W-:-:S03]  /*376a0*/  IMAD.MOV.U32 R127, RZ, RZ, R115 ;  /* 0x000000ffff7f7224 */ /* 0x000fc600078e0073 */
[----:B------:R3:W-:Y:S04]  /*376b0*/  STL [R1+0xbc0], R2 ;  /* 0x000bc00201007387 */ /* 0x0007e80000100800 */
[----:B------:R-:W-:Y:S04]  /*376c0*/  STL [R1+0x39c], R3 ;  /* 0x00039c0301007387 */ /* 0x000fe80000100800 */
[----:B------:R-:W4:Y:S01]  /*376d0*/  LDL.LU.64 R114, [R1+0x538] ;  /* 0x0005380001727983 */ /* 0x000f220000300a00 */
[----:B---3--:R-:W-:-:S03]  /*376e0*/  IMAD.MOV.U32 R2, RZ, RZ, R205 ;  /* 0x000000ffff027224 */ /* 0x008fc600078e00cd */
[----:B------:R1:W-:Y:S04]  /*376f0*/  STL [R1+0x3a4], R204 ;  /* 0x0003a4cc01007387 */ /* 0x0003e80000100800 */
[----:B------:R-:W-:Y:S04]  /*37700*/  STL [R1+0x3ac], R74 ;  /* 0x0003ac4a01007387 */ /* 0x000fe80000100800 */
[----:B------:R3:W-:Y:S04]  /*37710*/  STL [R1+0x3a0], R2 ;  /* 0x0003a00201007387 */ /* 0x0007e80000100800 */
[----:B-1----:R-:W2:Y:S01]  /*37720*/  LDL.LU.64 R204, [R1+0x5a0] ;  /* 0x0005a00001cc7983 */ /* 0x002ea20000300a00 */
[----:B---3--:R-:W-:-:S03]  /*37730*/  IMAD.MOV.U32 R2, RZ, RZ, R75 ;  /* 0x000000ffff027224 */ /* 0x008fc600078e004b */
[----:B------:R-:W3:Y:S04]  /*37740*/  LDL.LU.64 R74, [R1+0x5d0] ;  /* 0x0005d000014a7983 */ /* 0x000ee80000300a00 */
[----:B------:R1:W-:Y:S04]  /*37750*/  STL [R1+0x3a8], R2 ;  /* 0x0003a80201007387 */ /* 0x0003e80000100800 */
[----:B----4-:R4:W-:Y:S01]  /*37760*/  STL [R1+0x3b4], R76 ;  /* 0x0003b44c01007387 */ /* 0x0109e20000100800 */
[----:B-1----:R-:W-:-:S03]  /*37770*/  IMAD.MOV.U32 R2, RZ, RZ, R77 ;  /* 0x000000ffff027224 */ /* 0x002fc600078e004d */
[----:B------:R-:W-:Y:S04]  /*37780*/  STL [R1+0x3bc], R212 ;  /* 0x0003bcd401007387 */ /* 0x000fe80000100800 */
[----:B------:R1:W-:Y:S04]  /*37790*/  STL [R1+0x3b0], R2 ;  /* 0x0003b00201007387 */ /* 0x0003e80000100800 */
[----:B----4-:R-:W4:Y:S01]  /*377a0*/  LDL.LU.64 R76, [R1+0x5f8] ;  /* 0x0005f800014c7983 */ /* 0x010f220000300a00 */
[----:B-1----:R-:W-:-:S05]  /*377b0*/  MOV R2, R213 ;  /* 0x000000d500027202 */ /* 0x002fca0000000f00 */
[----:B------:R1:W-:Y:S04]  /*377c0*/  STL [R1+0x3b8], R2 ;  /* 0x0003b80201007387 */ /* 0x0003e80000100800 */
[----:B------:R1:W-:Y:S04]  /*377d0*/  STL [R1+0x3c4], R70 ;  /* 0x0003c44601007387 */ /* 0x0003e80000100800 */
[----:B------:R-:W4:Y:S01]  /*377e0*/  LDL.LU.64 R212, [R1+0x608] ;  /* 0x0006080001d47983 */ /* 0x000f220000300a00 */
[----:B-1----:R-:W-:-:S03]  /*377f0*/  IMAD.MOV.U32 R2, RZ, RZ, R71 ;  /* 0x000000ffff027224 */ /* 0x002fc600078e0047 */
[----:B------:R-:W-:Y:S04]  /*37800*/  STL [R1+0x3cc], R72 ;  /* 0x0003cc4801007387 */ /* 0x000fe80000100800 */
[----:B------:R1:W-:Y:S04]  /*37810*/  STL [R1+0x3c0], R2 ;  /* 0x0003c00201007387 */ /* 0x0003e80000100800 */
[----:B------:R-:W4:Y:S01]  /*37820*/  LDL.LU.64 R70, [R1+0x628] ;  /* 0x0006280001467983 */ /* 0x000f220000300a00 */
[----:B-1----:R-:W-:Y:S02]  /*37830*/  IMAD.MOV.U32 R2, RZ, RZ, R73 ;  /* 0x000000ffff027224 */ /* 0x002fe400078e0049 */
[----:B------:R-:W-:-:S02]  /*37840*/  IMAD.MOV.U32 R72, RZ, RZ, R78 ;  /* 0x000000ffff487224 */ /* 0x000fc400078e004e */
[----:B------:R-:W-:Y:S01]  /*37850*/  IMAD.MOV.U32 R73, RZ, RZ, R79 ;  /* 0x000000ffff497224 */ /* 0x000fe200078e004f */
[----:B------:R1:W-:Y:S01]  /*37860*/  STL [R1+0x3c8], R2 ;  /* 0x0003c80201007387 */ /* 0x0003e20000100800 */
[----:B------:R-:W-:Y:S02]  /*37870*/  IMAD.MOV.U32 R78, RZ, RZ, R112 ;  /* 0x000000ffff4e7224 */ /* 0x000fe400078e0070 */
[----:B------:R-:W-:Y:S02]  /*37880*/  IMAD.MOV.U32 R79, RZ, RZ, R113 ;  /* 0x000000ffff4f7224 */ /* 0x000fe400078e0071 */
[----:B------:R-:W4:Y:S01]  /*37890*/  LDL.LU.64 R112, [R1+0x638] ;  /* 0x0006380001707983 */ /* 0x000f220000300a00 */
[----:B-1----:R-:W-:-:S03]  /*378a0*/  IMAD.MOV.U32 R2, RZ, RZ, R125 ;  /* 0x000000ffff027224 */ /* 0x002fc600078e007d */
[----:B------:R-:W-:Y:S04]  /*378b0*/  STL [R1+0x3d4], R124 ;  /* 0x0003d47c01007387 */ /* 0x000fe80000100800 */
[----:B------:R1:W-:Y:S04]  /*378c0*/  STL [R1+0x3d0], R2 ;  /* 0x0003d00201007387 */ /* 0x0003e80000100800 */
[----:B------:R1:W-:Y:S02]  /*378d0*/  STL [R1+0x3dc], R126 ;  /* 0x0003dc7e01007387 */ /* 0x0003e40000100800 */
[----:B-1----:R-:W-:-:S02]  /*378e0*/  MOV R2, R127 ;  /* 0x0000007f00027202 */ /* 0x002fc40000000f00 */
[----:B------:R-:W4:Y:S04]  /*378f0*/  LDL.LU.64 R126, [R1+0x678] ;  /* 0x00067800017e7983 */ /* 0x000f280000300a00 */
[----:B------:R1:W-:Y:S04]  /*37900*/  STL [R1+0x3d8], R2 ;  /* 0x0003d80201007387 */ /* 0x0003e80000100800 */
[----:B------:R1:W-:Y:S02]  /*37910*/  STL [R1+0x3e4], R114 ;  /* 0x0003e47201007387 */ /* 0x0003e40000100800 */
[----:B-1----:R-:W-:-:S02]  /*37920*/  IMAD.MOV.U32 R2, RZ, RZ, R115 ;  /* 0x000000ffff027224 */ /* 0x002fc400078e0073 */
[----:B------:R-:W4:Y:S04]  /*37930*/  LDL.LU.64 R114, [R1+0x688] ;  /* 0x0006880001727983 */ /* 0x000f280000300a00 */
[----:B------:R2:W-:Y:S02]  /*37940*/  STL [R1+0x3e0], R2 ;  /* 0x0003e00201007387 */ /* 0x0005e40000100800 */
[----:B--2---:R-:W-:Y:S02]  /*37950*/  IMAD.MOV.U32 R2, RZ, RZ, R205 ;  /* 0x000000ffff027224 */ /* 0x004fe400078e00cd */
[----:B------:R1:W-:Y:S04]  /*37960*/  STL [R1+0x3ec], R204 ;  /* 0x0003eccc01007387 */ /* 0x0003e80000100800 */
[----:B-1----:R-:W2:Y:S04]  /*37970*/  LDL.LU.64 R204, [R1+0x698] ;  /* 0x0006980001cc7983 */ /* 0x002ea80000300a00 */
[----:B------:R1:W-:Y:S04]  /*37980*/  STL [R1+0x3e8], R2 ;  /* 0x0003e80201007387 */ /* 0x0003e80000100800 */
[----:B---3--:R3:W-:Y:S01]  /*37990*/  STL [R1+0x3f4], R74 ;  /* 0x0003f44a01007387 */ /* 0x0087e20000100800 */
[----:B-1----:R-:W-:-:S03]  /*379a0*/  IMAD.MOV.U32 R2, RZ, RZ, R75 ;  /* 0x000000ffff027224 */ /* 0x002fc600078e004b */
[----:B---3--:R-:W3:Y:S04]  /*379b0*/  LDL.LU.64 R74, [R1+0x6a8] ;  /* 0x0006a800014a7983 */ /* 0x008ee80000300a00 */
[----:B------:R1:W-:Y:S04]  /*379c0*/  STL [R1+0x3f0], R2 ;  /* 0x0003f00201007387 */ /* 0x0003e80000100800 */
[----:B----4-:R4:W-:Y:S01]  /*379d0*/  STL [R1+0x3fc], R76 ;  /* 0x0003fc4c01007387 */ /* 0x0109e20000100800 */
[----:B-1----:R-:W-:Y:S02]  /*379e0*/  IMAD.MOV.U32 R2, RZ, RZ, R77 ;  /* 0x000000ffff027224 */ /* 0x002fe400078e004d */
[----:B----4-:R-:W-:-:S02]  /*379f0*/  IMAD.MOV.U32 R76, RZ, RZ, R216 ;  /* 0x000000ffff4c7224 */ /* 0x010fc400078e00d8 */
[----:B------:R-:W-:Y:S02]  /*37a00*/  IMAD.MOV.U32 R77, RZ, RZ, R217 ;  /* 0x000000ffff4d7224 */ /* 0x000fe400078e00d9 */
        /* <DEDUP_REMOVED lines=8> */
[----:B-1----:R-:W-:-:S05]  /*37a90*/  MOV R2, R71 ;  /* 0x0000004700027202 */ /* 0x002fca0000000f00 */
[----:B------:R1:W-:Y:S04]  /*37aa0*/  STL [R1+0x408], R2 ;  /* 0x0004080201007387 */ /* 0x0003e80000100800 */
[----:B------:R1:W-:Y:S02]  /*37ab0*/  STL [R1+0x414], R112 ;  /* 0x0004147001007387 */ /* 0x0003e40000100800 */
[----:B-1----:R-:W-:Y:S02]  /*37ac0*/  IMAD.MOV.U32 R2, RZ, RZ, R113 ;  /* 0x000000ffff027224 */ /* 0x002fe400078e0071 */
[----:B------:R-:W-:Y:S04]  /*37ad0*/  STL [R1+0x41c], R206 ;  /* 0x00041cce01007387 */ /* 0x000fe80000100800 */
[----:B------:R1:W-:Y:S04]  /*37ae0*/  STL [R1+0x410], R2 ;  /* 0x0004100201007387 */ /* 0x0003e80000100800 */
[----:B------:R-:W4:Y:S01]  /*37af0*/  LDL.LU.64 R112, [R1+0x6f8] ;  /* 0x0006f80001707983 */ /* 0x000f220000300a00 */
[----:B-1----:R-:W-:-:S03]  /*37b00*/  IMAD.MOV.U32 R2, RZ, RZ, R207 ;  /* 0x000000ffff027224 */ /* 0x002fc600078e00cf */
[----:B------:R-:W4:Y:S04]  /*37b10*/  LDL.LU.64 R206, [R1+0x710] ;  /* 0x0007100001ce7983 */ /* 0x000f280000300a00 */
[----:B------:R1:W-:Y:S04]  /*37b20*/  STL [R1+0x418], R2 ;  /* 0x0004180201007387 */ /* 0x0003e80000100800 */
[----:B------:R1:W-:Y:S02]  /*37b30*/  STL [R1+0x424], R126 ;  /* 0x0004247e01007387 */ /* 0x0003e40000100800 */
[----:B-1----:R-:W-:-:S02]  /*37b40*/  IMAD.MOV.U32 R2, RZ, RZ, R127 ;  /* 0x000000ffff027224 */ /* 0x002fc400078e007f */
[----:B------:R-:W-:Y:S04]  /*37b50*/  STL [R1+0x42c], R114 ;  /* 0x00042c7201007387 */ /* 0x000fe80000100800 */
[----:B------:R1:W-:Y:S04]  /*37b60*/  STL [R1+0x420], R2 ;  /* 0x0004200201007387 */ /* 0x0003e80000100800 */
[----:B------:R-:W4:Y:S01]  /*37b70*/  LDL.LU.64 R126, [R1+0x720] ;  /* 0x00072000017e7983 */ /* 0x000f220000300a00 */
[----:B-1----:R-:W-:-:S03]  /*37b80*/  IMAD.MOV.U32 R2, RZ, RZ, R115 ;  /* 0x000000ffff027224 */ /* 0x002fc600078e0073 */
[----:B------:R-:W4:Y:S04]  /*37b90*/  LDL.LU.64 R114, [R1+0x730] ;  /* 0x0007300001727983 */ /* 0x000f280000300a00 */
[----:B------:R2:W-:Y:S02]  /*37ba0*/  STL [R1+0x428], R2 ;  /* 0x0004280201007387 */ /* 0x0005e40000100800 */
[----:B--2---:R-:W-:Y:S02]  /*37bb0*/  IMAD.MOV.U32 R2, RZ, RZ, R205 ;  /* 0x000000ffff027224 */ /* 0x004fe400078e00cd */
[----:B------:R1:W-:Y:S04]  /*37bc0*/  STL [R1+0x434], R204 ;  /* 0x000434cc01007387 */ /* 0x0003e80000100800 */
[----:B---3--:R-:W-:Y:S04]  /*37bd0*/  STL [R1+0x43c], R74 ;  /* 0x00043c4a01007387 */ /* 0x008fe80000100800 */
[----:B------:R2:W-:Y:S04]  /*37be0*/  STL [R1+0x430], R2 ;  /* 0x0004300201007387 */ /* 0x0005e80000100800 */
[----:B-1----:R-:W3:Y:S01]  /*37bf0*/  LDL.LU.64 R204, [R1+0x740] ;  /* 0x0007400001cc7983 */ /* 0x002ee20000300a00 */
[----:B--2---:R-:W-:-:S05]  /*37c00*/  IMAD.MOV.U32 R2, RZ, RZ, R75 ;  /* 0x000000ffff027224 */ /* 0x004fca00078e004b */
[----:B------:R1:W-:Y:S04]  /*37c10*/  STL [R1+0x438], R2 ;  /* 0x0004380201007387 */ /* 0x0003e80000100800 */
[----:B----4-:R2:W-:Y:S01]  /*37c20*/  STL [R1+0x444], R216 ;  /* 0x000444d801007387 */ /* 0x0105e20000100800 */
[----:B-1----:R-:W-:-:S03]  /*37c30*/  IMAD.MOV.U32 R2, RZ, RZ, R217 ;  /* 0x000000ffff027224 */ /* 0x002fc600078e00d9 */
[----:B------:R-:W4:Y:S04]  /*37c40*/  LDL.LU.64 R74, [R1+0x750] ;  /* 0x00075000014a7983 */ /* 0x000f280000300a00 */
[----:B------:R1:W-:Y:S04]  /*37c50*/  STL [R1+0x440], R2 ;  /* 0x0004400201007387 */ /* 0x0003e80000100800 */
[----:B------:R-:W-:Y:S01]  /*37c60*/  STL [R1+0x44c], R124 ;  /* 0x00044c7c01007387 */ /* 0x000fe20000100800 */
[----:B--2---:R-:W-:Y:S01]  /*37c70*/  MOV R216, R238 ;  /* 0x000000ee00d87202 */ /* 0x004fe20000000f00 */
[----:B------:R-:W-:-:S02]  /*37c80*/  IMAD.MOV.U32 R217, RZ, RZ, R239 ;  /* 0x000000ffffd97224 */ /* 0x000fc400078e00ef */
[----:B------:R-:W2:Y:S01]  /*37c90*/  LDL.LU.64 R238, [R1+0x760] ;  /* 0x0007600001ee7983 */ /* 0x000ea20000300a00 */
[----:B-1----:R-:W-:-:S03]  /*37ca0*/  IMAD.MOV.U32 R2, RZ, RZ, R125 ;  /* 0x000000ffff027224 */ /* 0x002fc600078e007d */
[----:B------:R-:W-:Y:S04]  /*37cb0*/  STL [R1+0x454], R212 ;  /* 0x000454d401007387 */ /* 0x000fe80000100800 */
[----:B------:R1:W-:Y:S04]  /*37cc0*/  STL [R1+0x448], R2 ;  /* 0x0004480201007387 */ /* 0x0003e80000100800 */
[----:B------:R-:W-:Y:S01]  /*37cd0*/  STL [R1+0x45c], R72 ;  /* 0x00045c4801007387 */ /* 0x000fe20000100800 */
[----:B-1----:R-:W-:-:S05]  /*37ce0*/  IMAD.MOV.U32 R2, RZ, RZ, R213 ;  /* 0x000000ffff027224 */ /* 0x002fca00078e00d5 */
        /* <DEDUP_REMOVED lines=19> */
[----:B------:R-:W2:Y:S04]  /*37e20*/  LDL.LU.64 R114, [R1+0x7d0] ;  /* 0x0007d00001727983 */ /* 0x000ea80000300a00 */
[----:B------:R1:W-:Y:S04]  /*37e30*/  STL [R1+0x478], R2 ;  /* 0x0004780201007387 */ /* 0x0003e80000100800 */
[----:B---3--:R3:W-:Y:S01]  /*37e40*/  STL [R1+0x484], R204 ;  /* 0x000484cc01007387 */ /* 0x0087e20000100800 */
[----:B-1----:R-:W-:-:S03]  /*37e50*/  IMAD.MOV.U32 R2, RZ, RZ, R205 ;  /* 0x000000ffff027224 */ /* 0x002fc600078e00cd */
[----:B---3--:R-:W3:Y:S04]  /*37e60*/  LDL.LU.64 R204, [R1+0x7e0] ;  /* 0x0007e00001cc7983 */ /* 0x008ee80000300a00 */
[----:B------:R1:W-:Y:S04]  /*37e70*/  STL [R1+0x480], R2 ;  /* 0x0004800201007387 */ /* 0x0003e80000100800 */
[----:B----4-:R4:W-:Y:S01]  /*37e80*/  STL [R1+0x48c], R74 ;  /* 0x00048c4a01007387 */ /* 0x0109e20000100800 */
[----:B-1----:R-:W-:-:S05]  /*37e90*/  IMAD.MOV.U32 R2, RZ, RZ, R75 ;  /* 0x000000ffff027224 */ /* 0x002fca00078e004b */
[----:B------:R1:W-:Y:S04]  /*37ea0*/  STL [R1+0x488], R2 ;  /* 0x0004880201007387 */ /* 0x0003e80000100800 */
[----:B--2---:R2:W-:Y:S04]  /*37eb0*/  STL [R1+0x494], R238 ;  /* 0x000494ee01007387 */ /* 0x0045e80000100800 */
[----:B----4-:R-:W4:Y:S01]  /*37ec0*/  LDL.LU.64 R74, [R1+0x800] ;  /* 0x00080000014a7983 */ /* 0x010f220000300a00 */
[----:B-1----:R-:W-:-:S05]  /*37ed0*/  IMAD.MOV.U32 R2, RZ, RZ, R239 ;  /* 0x000000ffff027224 */ /* 0x002fca00078e00ef */
[----:B------:R1:W-:Y:S04]  /*37ee0*/  STL [R1+0x490], R2 ;  /* 0x0004900201007387 */ /* 0x0003e80000100800 */
[----:B------:R-:W-:Y:S04]  /*37ef0*/  STL [R1+0x49c], R78 ;  /* 0x00049c4e01007387 */ /* 0x000fe80000100800 */
[----:B--2---:R-:W2:Y:S01]  /*37f00*/  LDL.LU.64 R238, [R1+0x810] ;  /* 0x0008100001ee7983 */ /* 0x004ea20000300a00 */
[----:B-1----:R-:W-:-:S05]  /*37f10*/  IMAD.MOV.U32 R2, RZ, RZ, R79 ;  /* 0x000000ffff027224 */ /* 0x002fca00078e004f */
[----:B------:R1:W-:Y:S04]  /*37f20*/  STL [R1+0x498], R2 ;  /* 0x0004980201007387 */ /* 0x0003e80000100800 */
[----:B------:R-:W-:Y:S01]  /*37f30*/  STL [R1+0x4a4], R212 ;  /* 0x0004a4d401007387 */ /* 0x000fe20000100800 */
[----:B-1----:R-:W-:-:S03]  /*37f40*/  IMAD.MOV.U32 R2, RZ, RZ, R213 ;  /* 0x000000ffff027224 */ /* 0x002fc600078e00d5 */
[----:B------:R-:W2:Y:S04]  /*37f50*/  LDL.LU.64 R78, [R1+0x820] ;  /* 0x00082000014e7983 */ /* 0x000ea80000300a00 */
[----:B------:R1:W-:Y:S04]  /*37f60*/  STL [R1+0x4a0], R2 ;  /* 0x0004a00201007387 */ /* 0x0003e80000100800 */
[----:B------:R1:W-:Y:S02]  /*37f70*/  STL [R1+0x4ac], R72 ;  /* 0x0004ac4801007387 */ /* 0x0003e40000100800 */
[----:B-1----:R-:W-:-:S02]  /*37f80*/  IMAD.MOV.U32 R2, RZ, RZ, R73 ;  /* 0x000000ffff027224 */ /* 0x002fc400078e0049 */
[----:B------:R-:W2:Y:S04]  /*37f90*/  LDL.LU.64 R212, [R1+0x830] ;  /* 0x0008300001d47983 */ /* 0x000ea80000300a00 */
[----:B------:R1:W-:Y:S04]  /*37fa0*/  STL [R1+0x4a8], R2 ;  /* 0x0004a80201007387 */ /* 0x0003e80000100800 */
[----:B------:R1:W-:Y:S04]  /*37fb0*/  STL [R1+0x4b4], R112 ;  /* 0x0004b47001007387 */ /* 0x0003e80000100800 */
[----:B------:R-:W2:Y:S01]  /*37fc0*/  LDL.LU.64 R72, [R1+0x838] ;  /* 0x0008380001487983 */ /* 0x000ea20000300a00 */
[----:B-1----:R-:W-:-:S05]  /*37fd0*/  IMAD.MOV.U32 R2, RZ, RZ, R113 ;  /* 0x000000ffff027224 */ /* 0x002fca00078e0071 */
[----:B------:R1:W-:Y:S04]  /*37fe0*/  STL [R1+0x4b0], R2 ;  /* 0x0004b00201007387 */ /* 0x0003e80000100800 */
[----:B------:R1:W-:Y:S04]  /*37ff0*/  STL [R1+0x4bc], R206 ;  /* 0x0004bcce01007387 */ /* 0x0003e80000100800 */
[----:B------:R-:W2:Y:S01]  /*38000*/  LDL.LU.64 R112, [R1+0x840] ;  /* 0x0008400001707983 */ /* 0x000ea20000300a00 */
[----:B-1----:R-:W-:-:S05]  /*38010*/  MOV R2, R207 ;  /* 0x000000cf00027202 */ /* 0x002fca0000000f00 */
[----:B------:R1:W-:Y:S04]  /*38020*/  STL [R1+0x4b8], R2 ;  /* 0x0004b80201007387 */ /* 0x0003e80000100800 */
[----:B------:R-:W-:Y:S04]  /*38030*/  STL [R1+0x4c4], R126 ;  /* 0x0004c47e01007387 */ /* 0x000fe80000100800 */
[----:B------:R-:W2:Y:S01]  /*38040*/  LDL.LU.64 R206, [R1+0x848] ;  /* 0x0008480001ce7983 */ /* 0x000ea20000300a00 */
[----:B-1----:R-:W-:-:S03]  /*38050*/  IMAD.MOV.U32 R2, RZ, RZ, R127 ;  /* 0x000000ffff027224 */ /* 0x002fc600078e007f */
[----:B------:R-:W-:Y:S04]  /*38060*/  STL [R1+0x4cc], R114 ;  /* 0x0004cc7201007387 */ /* 0x000fe80000100800 */
[----:B------:R1:W-:Y:S02]  /*38070*/  STL [R1+0x4c0], R2 ;  /* 0x0004c00201007387 */ /* 0x0003e40000100800 */
[----:B-1----:R-:W-:Y:S02]  /*38080*/  IMAD.MOV.U32 R2, RZ, RZ, R115 ;  /* 0x000000ffff027224 */ /* 0x002fe400078e0073 */
[----:B---3--:R-:W-:Y:S04]  /*38090*/  STL [R1+0x4d4], R204 ;  /* 0x0004d4cc01007387 */ /* 0x008fe80000100800 */
[----:B------:R1:W-:Y:S04]  /*380a0*/  STL [R1+0x4c8], R2 ;  /* 0x0004c80201007387 */ /* 0x0003e80000100800 */
[----:B------:R-:W3:Y:S01]  /*380b0*/  LDL.LU.64 R114, [R1+0x858] ;  /* 0x0008580001727983 */ /* 0x000ee20000300a00 */
[----:B-1----:R-:W-:-:S03]  /*380c0*/  IMAD.MOV.U32 R2, RZ, RZ, R205 ;  /* 0x000000ffff027224 */ /* 0x002fc600078e00cd */
[----:B------:R-:W-:Y:S04]  /*380d0*/  STL [R1+0x4dc], R216 ;  /* 0x0004dcd801007387 */ /* 0x000fe80000100800 */
[----:B------:R1:W-:Y:S04]  /*380e0*/  STL [R1+0x4d0], R2 ;  /* 0x0004d00201007387 */ /* 0x0003e80000100800 */
[----:B------:R-:W3:Y:S01]  /*380f0*/  LDL.LU.64 R204, [R1+0x860] ;  /* 0x0008600001cc7983 */ /* 0x000ee20000300a00 */
        /* <DEDUP_REMOVED lines=10> */
[----:B------:R1:W-:Y:S04]  /*381a0*/  STL [R1+0x4f4], R78 ;  /* 0x0004f44e01007387 */ /* 0x0003e80000100800 */
[----:B------:R-:W2:Y:S01]  /*381b0*/  LDL.LU.64 R74, [R1+0x878] ;  /* 0x00087800014a7983 */ /* 0x000ea20000300a00 */
[----:B-1----:R-:W-:-:S05]  /*381c0*/  IMAD.MOV.U32 R2, RZ, RZ, R79 ;  /* 0x000000ffff027224 */ /* 0x002fca00078e004f */
[----:B------:R1:W-:Y:S01]  /*381d0*/  STL [R1+0x4f0], R2 ;  /* 0x0004f00201007387 */ /* 0x0003e20000100800 */
[----:B------:R-:W-:Y:S01]  /*381e0*/  MOV R78, R236 ;  /* 0x000000ec004e7202 */ /* 0x000fe20000000f00 */
[----:B------:R-:W-:Y:S02]  /*381f0*/  IMAD.MOV.U32 R79, RZ, RZ, R237 ;  /* 0x000000ffff4f7224 */ /* 0x000fe400078e00ed */
        /* <DEDUP_REMOVED lines=8> */
[----:B------:R1:W-:Y:S02]  /*38280*/  STL [R1+0x500], R2 ;  /* 0x0005000201007387 */ /* 0x0003e40000100800 */
[----:B-1----:R-:W-:Y:S02]  /*38290*/  IMAD.MOV.U32 R2, RZ, RZ, R113 ;  /* 0x000000ffff027224 */ /* 0x002fe400078e0071 */
        /* <DEDUP_REMOVED lines=8> */
[----:B---3--:R-:W-:Y:S04]  /*38320*/  STL [R1+0x524], R114 ;  /* 0x0005247201007387 */ /* 0x008fe80000100800 */
[----:B------:R1:W-:Y:S04]  /*38330*/  STL [R1+0x518], R2 ;  /* 0x0005180201007387 */ /* 0x0003e80000100800 */
[----:B------:R-:W3:Y:S01]  /*38340*/  LDL.LU.64 R76, [R1+0x898] ;  /* 0x00089800014c7983 */ /* 0x000ee20000300a00 */
[----:B-1----:R-:W-:-:S03]  /*38350*/  IMAD.MOV.U32 R2, RZ, RZ, R115 ;  /* 0x000000ffff027224 */ /* 0x002fc600078e0073 */
[----:B------:R-:W-:Y:S04]  /*38360*/  STL [R1+0x52c], R204 ;  /* 0x00052ccc01007387 */ /* 0x000fe80000100800 */
[----:B------:R1:W-:Y:S04]  /*38370*/  STL [R1+0x520], R2 ;  /* 0x0005200201007387 */ /* 0x0003e80000100800 */
[----:B------:R-:W3:Y:S01]  /*38380*/  LDL.LU.64 R114, [R1+0x828] ;  /* 0x0008280001727983 */ /* 0x000ee20000300a00 */
[----:B-1----:R-:W-:-:S03]  /*38390*/  MOV R2, R205 ;  /* 0x000000cd00027202 */ /* 0x002fc60000000f00 */
[----:B----4-:R1:W-:Y:S04]  /*383a0*/  STL [R1+0x534], R216 ;  /* 0x000534d801007387 */ /* 0x0103e80000100800 */
[----:B------:R4:W-:Y:S04]  /*383b0*/  STL [R1+0x528], R2 ;  /* 0x0005280201007387 */ /* 0x0009e80000100800 */
[----:B------:R-:W3:Y:S01]  /*383c0*/  LDL.LU.64 R204, [R1+0x818] ;  /* 0x0008180001cc7983 */ /* 0x000ee20000300a00 */
[----:B-1----:R-:W-:Y:S02]  /*383d0*/  IMAD.MOV.U32 R216, RZ, RZ, R218 ;  /* 0x000000ffffd87224 */ /* 0x002fe400078e00da */
[----:B----4-:R-:W-:-:S02]  /*383e0*/  IMAD.MOV.U32 R2, RZ, RZ, R217 ;  /* 0x000000ffff027224 */ /* 0x010fc400078e00d9 */
[----:B------:R-:W-:Y:S02]  /*383f0*/  IMAD.MOV.U32 R217, RZ, RZ, R219 ;  /* 0x000000ffffd97224 */ /* 0x000fe400078e00db */
[----:B------:R-:W4:Y:S04]  /*38400*/  LDL.LU.64 R218, [R1+0x808] ;  /* 0x0008080001da7983 */ /* 0x000f280000300a00 */
[----:B------:R1:W-:Y:S04]  /*38410*/  STL [R1+0x530], R2 ;  /* 0x0005300201007387 */ /* 0x0003e80000100800 */
[----:B--2---:R2:W-:Y:S01]  /*38420*/  STL [R1+0x53c], R238 ;  /* 0x00053cee01007387 */ /* 0x0045e20000100800 */
[----:B-1----:R-:W-:-:S03]  /*38430*/  IMAD.MOV.U32 R2, RZ, RZ, R239 ;  /* 0x000000ffff027224 */ /* 0x002fc600078e00ef */
[----:B--2---:R-:W2:Y:S04]  /*38440*/  LDL.LU.64 R238, [R1+0x7f8] ;  /* 0x0007f80001ee7983 */ /* 0x004ea80000300a00 */
        /* <DEDUP_REMOVED lines=12> */
[----:B------:R1:W-:Y:S02]  /*38510*/  STL [R1+0x55c], R214 ;  /* 0x00055cd601007387 */ /* 0x0003e40000100800 */
[----:B-1----:R-:W-:-:S02]  /*38520*/  MOV R2, R215 ;  /* 0x000000d700027202 */ /* 0x002fc40000000f00 */
[----:B------:R-:W2:Y:S04]  /*38530*/  LDL.LU.64 R214, [R1+0x7b8] ;  /* 0x0007b80001d67983 */ /* 0x000ea80000300a00 */
[----:B------:R1:W-:Y:S04]  /*38540*/  STL [R1+0x558], R2 ;  /* 0x0005580201007387 */ /* 0x0003e80000100800 */
[----:B------:R1:W-:Y:S02]  /*38550*/  STL [R1+0x564], R112 ;  /* 0x0005647001007387 */ /* 0x0003e40000100800 */
[----:B-1----:R-:W-:-:S02]  /*38560*/  IMAD.MOV.U32 R2, RZ, RZ, R113 ;  /* 0x000000ffff027224 */ /* 0x002fc400078e0071 */
[----:B------:R-:W2:Y:S04]  /*38570*/  LDL.LU.64 R112, [R1+0x7a8] ;  /* 0x0007a80001707983 */ /* 0x000ea80000300a00 */
[----:B------:R1:W-:Y:S04]  /*38580*/  STL [R1+0x560], R2 ;  /* 0x0005600201007387 */ /* 0x0003e80000100800 */
[----:B------:R1:W-:Y:S02]  /*38590*/  STL [R1+0x56c], R206 ;  /* 0x00056cce01007387 */ /* 0x0003e40000100800 */
[----:B-1----:R-:W-:-:S02]  /*385a0*/  IMAD.MOV.U32 R2, RZ, RZ, R207 ;  /* 0x000000ffff027224 */ /* 0x002fc400078e00cf */
[----:B------:R-:W2:Y:S04]  /*385b0*/  LDL.LU.64 R206, [R1+0x798] ;  /* 0x0007980001ce7983 */ /* 0x000ea80000300a00 */
[----:B------:R1:W-:Y:S04]  /*385c0*/  STL [R1+0x568], R2 ;  /* 0x0005680201007387 */ /* 0x0003e80000100800 */
[----:B---3--:R3:W-:Y:S01]  /*385d0*/  STL [R1+0x574], R76 ;  /* 0x0005744c01007387 */ /* 0x0087e20000100800 */
[----:B-1----:R-:W-:-:S03]  /*385e0*/  IMAD.MOV.U32 R2, RZ, RZ, R77 ;  /* 0x000000ffff027224 */ /* 0x002fc600078e004d */
[----:B---3--:R-:W3:Y:S04]  /*385f0*/  LDL.LU.64 R76, [R1+0x788] ;  /* 0x00078800014c7983 */ /* 0x008ee80000300a00 */
[----:B------:R1:W-:Y:S04]  /*38600*/  STL [R1+0x570], R2 ;  /* 0x0005700201007387 */ /* 0x0003e80000100800 */
[----:B------:R1:W-:Y:S02]  /*38610*/  STL [R1+0x57c], R114 ;  /* 0x00057c7201007387 */ /* 0x0003e40000100800 */
[----:B-1----:R-:W-:-:S02]  /*38620*/  IMAD.MOV.U32 R2, RZ, RZ, R115 ;  /* 0x000000ffff027224 */ /* 0x002fc400078e0073 */
[----:B------:R-:W3:Y:S04]  /*38630*/  LDL.LU.64 R114, [R1+0x778] ;  /* 0x0007780001727983 */ /* 0x000ee80000300a00 */
[----:B------:R1:W-:Y:S04]  /*38640*/  STL [R1+0x578], R2 ;  /* 0x0005780201007387 */ /* 0x0003e80000100800 */
[----:B------:R-:W-:Y:S01]  /*38650*/  STL [R1+0x584], R204 ;  /* 0x000584cc01007387 */ /* 0x000fe20000100800 */
[----:B-1----:R-:W-:-:S05]  /*38660*/  IMAD.MOV.U32 R2, RZ, RZ, R205 ;  /* 0x000000ffff027224 */ /* 0x002fca00078e00cd */
[----:B------:R1:W-:Y:S04]  /*38670*/  STL [R1+0x580], R2 ;  /* 0x0005800201007387 */ /* 0x0003e80000100800 */
[----:B----4-:R4:W-:Y:S01]  /*38680*/  STL [R1+0x58c], R218 ;  /* 0x00058cda01007387 */ /* 0x0109e20000100800 */
[----:B-1----:R-:W-:-:S03]  /*38690*/  IMAD.MOV.U32 R2, RZ, RZ, R219 ;  /* 0x000000ffff027224 */ /* 0x002fc600078e00db */
[----:B----4-:R-:W4:Y:S04]  /*386a0*/  LDL.LU.64 R218, [R1+0x758] ;  /* 0x0007580001da7983 */ /* 0x010f280000300a00 */
[----:B------:R1:W-:Y:S04]  /*386b0*/  STL [R1+0x588], R2 ;  /* 0x0005880201007387 */ /* 0x0003e80000100800 */
[----:B--2---:R2:W-:Y:S01]  /*386c0*/  STL [R1+0x594], R238 ;  /* 0x000594ee01007387 */ /* 0x0045e20000100800 */
[----:B-1----:R-:W-:-:S03]  /*386d0*/  IMAD.MOV.U32 R2, RZ, RZ, R239 ;  /* 0x000000ffff027224 */ /* 0x002fc600078e00ef */
[----:B--2---:R-:W2:Y:S04]  /*386e0*/  LDL.LU.64 R238, [R1+0x748] ;  /* 0x0007480001ee7983 */ /* 0x004ea80000300a00 */
        /* <DEDUP_REMOVED lines=33> */
[----:B------:R4:W-:Y:S01]  /*38900*/  STL [R1+0x5dc], R216 ;  /* 0x0005dcd801007387 */ /* 0x0009e20000100800 */
[----:B-1----:R-:W-:-:S03]  /*38910*/  MOV R2, R217 ;  /* 0x000000d900027202 */ /* 0x002fc60000000f00 */
[----:B----4-:R-:W4:Y:S04]  /*38920*/  LDL.LU.64 R216, [R1+0x6b0] ;  /* 0x0006b00001d87983 */ /* 0x010f280000300a00 */
[----:B------:R1:W-:Y:S04]  /*38930*/  STL [R1+0x5d8], R2 ;  /* 0x0005d80201007387 */ /* 0x0003e80000100800 */
[----:B------:R1:W-:Y:S02]  /*38940*/  STL [R1+0x5e4], R218 ;  /* 0x0005e4da01007387 */ /* 0x0003e40000100800 */
[----:B-1----:R-:W-:-:S02]  /*38950*/  IMAD.MOV.U32 R2, RZ, RZ, R219 ;  /* 0x000000ffff027224 */ /* 0x002fc400078e00db */
[----:B------:R-:W4:Y:S04]  /*38960*/  LDL.LU.64 R218, [R1+0x6a0] ;  /* 0x0006a00001da7983 */ /* 0x000f280000300a00 */
[----:B------:R1:W-:Y:S04]  /*38970*/  STL [R1+0x5e0], R2 ;  /* 0x0005e00201007387 */ /* 0x0003e80000100800 */
[----:B--2---:R2:W-:Y:S01]  /*38980*/  STL [R1+0x5ec], R238 ;  /* 0x0005ecee01007387 */ /* 0x0045e20000100800 */
[----:B-1----:R-:W-:-:S03]  /*38990*/  IMAD.MOV.U32 R2, RZ, RZ, R239 ;  /* 0x000000ffff027224 */ /* 0x002fc600078e00ef */
[----:B--2---:R-:W2:Y:S04]  /*389a0*/  LDL.LU.64 R238, [R1+0x690] ;  /* 0x0006900001ee7983 */ /* 0x004ea80000300a00 */
        /* <DEDUP_REMOVED lines=33> */
[----:B----4-:R4:W-:Y:S01]  /*38bc0*/  STL [R1+0x634], R216 ;  /* 0x000634d801007387 */ /* 0x0109e20000100800 */
[----:B-1----:R-:W-:-:S03]  /*38bd0*/  IMAD.MOV.U32 R2, RZ, RZ, R217 ;  /* 0x000000ffff027224 */ /* 0x002fc600078e00d9 */
        /* <DEDUP_REMOVED lines=83> */
[----:B-1----:R-:W-:-:S02]  /*39110*/  MOV R2, R115 ;  /* 0x0000007300027202 */ /* 0x002fc40000000f00 */
        /* <DEDUP_REMOVED lines=95> */
[----:B-1----:R-:W-:-:S02]  /*39710*/  MOV R2, R219 ;  /* 0x000000db00027202 */ /* 0x002fc40000000f00 */
        /* <DEDUP_REMOVED lines=31> */
[----:B-1----:R-:W-:-:S03]  /*39910*/  MOV R2, R77 ;  /* 0x0000004d00027202 */ /* 0x002fc60000000f00 */
        /* <DEDUP_REMOVED lines=172> */
[----:B------:R-:W2:Y:S04]  /*3a3e0*/  LDL.64 R206, [R1+0xfa0] ;  /* 0x000fa00001ce7983 */ /* 0x000ea80000100a00 */
[----:B------:R1:W-:Y:S04]  /*3a3f0*/  STL [R1+0x934], R2 ;  /* 0x0009340201007387 */ /* 0x0003e80000100800 */
[----:B---3--:R3:W-:Y:S01]  /*3a400*/  STL [R1+0x940], R76 ;  /* 0x0009404c01007387 */ /* 0x0087e20000100800 */
[----:B-1----:R-:W-:-:S03]  /*3a410*/  IMAD.MOV.U32 R2, RZ, RZ, R77 ;  /* 0x000000ffff027224 */ /* 0x002fc600078e004d */
[----:B---3--:R-:W3:Y:S04]  /*3a420*/  LDL.64 R76, [R1+0xfa8] ;  /* 0x000fa800014c7983 */ /* 0x008ee80000100a00 */
[----:B------:R1:W-:Y:S04]  /*3a430*/  STL [R1+0x93c], R2 ;  /* 0x00093c0201007387 */ /* 0x0003e80000100800 */
[----:B------:R1:W-:Y:S02]  /*3a440*/  STL [R1+0x948], R114 ;  /* 0x0009487201007387 */ /* 0x0003e40000100800 */
[----:B-1----:R-:W-:-:S02]  /*3a450*/  IMAD.MOV.U32 R2, RZ, RZ, R115 ;  /* 0x000000ffff027224 */ /* 0x002fc400078e0073 */
[----:B------:R-:W3:Y:S04]  /*3a460*/  LDL.64 R114, [R1+0xfb0] ;  /* 0x000fb00001727983 */ /* 0x000ee80000100a00 */
[----:B------:R1:W-:Y:S04]  /*3a470*/  STL [R1+0x944], R2 ;  /* 0x0009440201007387 */ /* 0x0003e80000100800 */
[----:B----4-:R4:W-:Y:S01]  /*3a480*/  STL [R1+0x950], R216 ;  /* 0x000950d801007387 */ /* 0x0109e20000100800 */
[----:B-1----:R-:W-:-:S03]  /*3a490*/  IMAD.MOV.U32 R2, RZ, RZ, R217 ;  /* 0x000000ffff027224 */ /* 0x002fc600078e00d9 */
[----:B----4-:R-:W4:Y:S04]  /*3a4a0*/  LDL.64 R216, [R1+0xfb8] ;  /* 0x000fb80001d87983 */ /* 0x010f280000100a00 */
        /* <DEDUP_REMOVED lines=33> */
[----:B---3--:R-:W-:Y:S04]  /*3a6c0*/  STL [R1+0x998], R76 ;  /* 0x0009984c01007387 */ /* 0x008fe80000100800 */
[----:B------:R-:W3:Y:S01]  /*3a6d0*/  LDL.LU.64 R204, [R1+0x1000] ;  /* 0x0010000001cc7983 */ /* 0x000ee20000300a00 */
[----:B-1----:R-:W-:-:S05]  /*3a6e0*/  IMAD.MOV.U32 R2, RZ, RZ, R77 ;  /* 0x000000ffff027224 */ /* 0x002fca00078e004d */
        /* <DEDUP_REMOVED lines=17> */
[----:B------:R-:W-:Y:S04]  /*3a800*/  STL [R1+0x9c0], R78 ;  /* 0x0009c04e01007387 */ /* 0x000fe80000100800 */
[----:B------:R-:W2:Y:S01]  /*3a810*/  LDL.LU.64 R76, [R1+0x1028] ;  /* 0x00102800014c7983 */ /* 0x000ea20000300a00 */
[----:B-1----:R-:W-:-:S05]  /*3a820*/  IMAD.MOV.U32 R2, RZ, RZ, R79 ;  /* 0x000000ffff027224 */ /* 0x002fca00078e004f */
[----:B------:R1:W-:Y:S02]  /*3a830*/  STL [R1+0x9bc], R2 ;  /* 0x0009bc0201007387 */ /* 0x0003e40000100800 */
[----:B-1----:R-:W-:Y:S02]  /*3a840*/  IMAD.MOV.U32 R2, RZ, RZ, R237 ;  /* 0x000000ffff027224 */ /* 0x002fe400078e00ed */
[----:B------:R1:W-:Y:S04]  /*3a850*/  STL [R1+0x9c8], R236 ;  /* 0x0009c8ec01007387 */ /* 0x0003e80000100800 */
[----:B-1----:R-:W2:Y:S04]  /*3a860*/  LDL.LU.64 R236, [R1+0x1030] ;  /* 0x0010300001ec7983 */ /* 0x002ea80000300a00 */
[----:B------:R1:W-:Y:S04]  /*3a870*/  STL [R1+0x9c4], R2 ;  /* 0x0009c40201007387 */ /* 0x0003e80000100800 */
        /* <DEDUP_REMOVED lines=19> */
[----:B----4-:R-:W-:Y:S04]  /*3a9b0*/  STL [R1+0x9f8], R114 ;  /* 0x0009f87201007387 */ /* 0x010fe80000100800 */
[----:B------:R1:W-:Y:S02]  /*3a9c0*/  STL [R1+0x9ec], R2 ;  /* 0x0009ec0201007387 */ /* 0x0003e40000100800 */
[----:B-1----:R-:W-:Y:S02]  /*3a9d0*/  IMAD.MOV.U32 R2, RZ, RZ, R115 ;  /* 0x000000ffff027224 */ /* 0x002fe400078e0073 */
        /* <DEDUP_REMOVED lines=38> */
[----:B------:R-:W3:Y:S04]  /*3ac40*/  LDL.LU.64 R112, [R1+0x10a8] ;  /* 0x0010a80001707983 */ /* 0x000ee80000300a00 */
[----:B------:R-:W3:Y:S01]  /*3ac50*/  LDL.LU.64 R204, [R1+0x10b0] ;  /* 0x0010b00001cc7983 */ /* 0x000ee20000300a00 */
[----:B-1----:R-:W-:-:S05]  /*3ac60*/  IMAD.MOV.U32 R2, RZ, RZ, R207 ;  /* 0x000000ffff027224 */ /* 0x002fca00078e00cf */
        /* <DEDUP_REMOVED lines=9> */
[----:B------:R2:W-:Y:S04]  /*3ad00*/  STL [R1+0xa60], R218 ;  /* 0x000a60da01007387 */ /* 0x0005e80000100800 */
[----:B------:R-:W4:Y:S01]  /*3ad10*/  LDL.LU.64 R206, [R1+0x10d0] ;  /* 0x0010d00001ce7983 */ /* 0x000f220000300a00 */
[----:B-1----:R-:W-:-:S03]  /*3ad20*/  MOV R2, R219 ;  /* 0x000000db00027202 */ /* 0x002fc60000000f00 */
[----:B--2---:R-:W-:Y:S04]  /*3ad30*/  STL [R1+0xa68], R238 ;  /* 0x000a68ee01007387 */ /* 0x004fe80000100800 */
[----:B------:R1:W-:Y:S04]  /*3ad40*/  STL [R1+0xa5c], R2 ;  /* 0x000a5c0201007387 */ /* 0x0003e80000100800 */
[----:B------:R-:W2:Y:S01]  /*3ad50*/  LDL.LU.64 R218, [R1+0x10d8] ;  /* 0x0010d80001da7983 */ /* 0x000ea20000300a00 */
[----:B-1----:R-:W-:-:S03]  /*3ad60*/  IMAD.MOV.U32 R2, RZ, RZ, R239 ;  /* 0x000000ffff027224 */ /* 0x002fc600078e00ef */
[----:B------:R-:W-:Y:S04]  /*3ad70*/  STL [R1+0xa70], R76 ;  /* 0x000a704c01007387 */ /* 0x000fe80000100800 */
[----:B------:R1:W-:Y:S04]  /*3ad80*/  STL [R1+0xa64], R2 ;  /* 0x000a640201007387 */ /* 0x0003e80000100800 */
[----:B------:R-:W2:Y:S01]  /*3ad90*/  LDL.LU.64 R238, [R1+0x10e0] ;  /* 0x0010e00001ee7983 */ /* 0x000ea20000300a00 */
[----:B-1----:R-:W-:-:S03]  /*3ada0*/  IMAD.MOV.U32 R2, RZ, RZ, R77 ;  /* 0x000000ffff027224 */ /* 0x002fc600078e004d */
        /* <DEDUP_REMOVED lines=17> */
[----:B------:R3:W-:Y:S02]  /*3aec0*/  STL [R1+0xa8c], R2 ;  /* 0x000a8c0201007387 */ /* 0x0007e40000100800 */
[----:B---3--:R-:W-:Y:S02]  /*3aed0*/  IMAD.MOV.U32 R2, RZ, RZ, R113 ;  /* 0x000000ffff027224 */ /* 0x008fe400078e0071 */
[----:B------:R1:W-:Y:S04]  /*3aee0*/  STL [R1+0xa98], R112 ;  /* 0x000a987001007387 */ /* 0x0003e80000100800 */
[----:B------:R-:W-:Y:S04]  /*3aef0*/  STL [R1+0xaa0], R204 ;  /* 0x000aa0cc01007387 */ /* 0x000fe80000100800 */
[----:B------:R3:W-:Y:S04]  /*3af00*/  STL [R1+0xa94], R2 ;  /* 0x000a940201007387 */ /* 0x0007e80000100800 */
[----:B-1----:R-:W2:Y:S01]  /*3af10*/  LDL.LU.64 R112, [R1+0x1110] ;  /* 0x0011100001707983 */ /* 0x002ea20000300a00 */
[----:B---3--:R-:W-:-:S03]  /*3af20*/  MOV R2, R205 ;  /* 0x000000cd00027202 */ /* 0x008fc60000000f00 */
[----:B----4-:R-:W-:Y:S04]  /*3af30*/  STL [R1+0xaa8], R114 ;  /* 0x000aa87201007387 */ /* 0x010fe80000100800 */
[----:B------:R1:W-:Y:S02]  /*3af40*/  STL [R1+0xa9c], R2 ;  /* 0x000a9c0201007387 */ /* 0x0003e40000100800 */
[----:B-1----:R-:W-:Y:S02]  /*3af50*/  IMAD.MOV.U32 R2, RZ, RZ, R115 ;  /* 0x000000ffff027224 */ /* 0x002fe400078e0073 */
[----:B------:R-:W3:Y:S04]  /*3af60*/  LDL.LU.64 R114, [R1+0x1118] ;  /* 0x0011180001727983 */ /* 0x000ee80000300a00 */
[----:B------:R1:W-:Y:S04]  /*3af70*/  STL [R1+0xaa4], R2 ;  /* 0x000aa40201007387 */ /* 0x0003e80000100800 */
[----:B------:R4:W-:Y:S01]  /*3af80*/  STL [R1+0xab0], R216 ;  /* 0x000ab0d801007387 */ /* 0x0009e20000100800 */
[----:B-1----:R-:W-:-:S03]  /*3af90*/  IMAD.MOV.U32 R2, RZ, RZ, R217 ;  /* 0x000000ffff027224 */ /* 0x002fc600078e00d9 */
[----:B------:R-:W-:Y:S04]  /*3afa0*/  STL [R1+0xab8], R206 ;  /* 0x000ab8ce01007387 */ /* 0x000fe80000100800 */
[----:B------:R1:W-:Y:S04]  /*3afb0*/  STL [R1+0xaac], R2 ;  /* 0x000aac0201007387 */ /* 0x0003e80000100800 */
[----:B----4-:R-:W4:Y:S01]  /*3afc0*/  LDL.LU.64 R216, [R1+0x1120] ;  /* 0x0011200001d87983 */ /* 0x010f220000300a00 */
[----:B-1----:R-:W-:-:S03]  /*3afd0*/  IMAD.MOV.U32 R2, RZ, RZ, R207 ;  /* 0x000000ffff027224 */ /* 0x002fc600078e00cf */
[----:B--2---:R-:W-:Y:S04]  /*3afe0*/  STL [R1+0xac0], R218 ;  /* 0x000ac0da01007387 */ /* 0x004fe80000100800 */
[----:B------:R1:W-:Y:S02]  /*3aff0*/  STL [R1+0xab4], R2 ;  /* 0x000ab40201007387 */ /* 0x0003e40000100800 */
[----:B-1----:R-:W-:Y:S02]  /*3b000*/  IMAD.MOV.U32 R2, RZ, RZ, R219 ;  /* 0x000000ffff027224 */ /* 0x002fe400078e00db */
[----:B------:R-:W2:Y:S04]  /*3b010*/  LDL.LU.64 R218, [R1+0x1128] ;  /* 0x0011280001da7983 */ /* 0x000ea80000300a00 */
[----:B------:R1:W-:Y:S04]  /*3b020*/  STL [R1+0xabc], R2 ;  /* 0x000abc0201007387 */ /* 0x0003e80000100800 */
[----:B------:R1:W-:Y:S02]  /*3b030*/  STL [R1+0xac8], R238 ;  /* 0x000ac8ee01007387 */ /* 0x0003e40000100800 */
[----:B-1----:R-:W-:-:S02]  /*3b040*/  IMAD.MOV.U32 R2, RZ, RZ, R239 ;  /* 0x000000ffff027224 */ /* 0x002fc400078e00ef */
[----:B------:R-:W-:Y:S04]  /*3b050*/  STL [R1+0xad0], R76 ;  /* 0x000ad04c01007387 */ /* 0x000fe80000100800 */
[----:B------:R1:W-:Y:S04]  /*3b060*/  STL [R1+0xac4], R2 ;  /* 0x000ac40201007387 */ /* 0x0003e80000100800 */
[----:B------:R-:W2:Y:S01]  /*3b070*/  LDL.LU.64 R238, [R1+0x1130] ;  /* 0x0011300001ee7983 */ /* 0x000ea20000300a00 */
[----:B-1----:R-:W-:-:S03]  /*3b080*/  IMAD.MOV.U32 R2, RZ, RZ, R77 ;  /* 0x000000ffff027224 */ /* 0x002fc600078e004d */
[----:B------:R-:W-:Y:S04]  /*3b090*/  STL [R1+0xad8], R236 ;  /* 0x000ad8ec01007387 */ /* 0x000fe80000100800 */
[----:B------:R1:W-:Y:S02]  /*3b0a0*/  STL [R1+0xacc], R2 ;  /* 0x000acc0201007387 */ /* 0x0003e40000100800 */
[----:B-1----:R-:W-:Y:S02]  /*3b0b0*/  IMAD.MOV.U32 R2, RZ, RZ, R237 ;  /* 0x000000ffff027224 */ /* 0x002fe400078e00ed */
[----:B------:R-:W2:Y:S04]  /*3b0c0*/  LDL.LU.64 R236, [R1+0x1138] ;  /* 0x0011380001ec7983 */ /* 0x000ea80000300a00 */
[----:B------:R1:W-:Y:S04]  /*3b0d0*/  STL [R1+0xad4], R2 ;  /* 0x000ad40201007387 */ /* 0x0003e80000100800 */
[----:B------:R-:W-:Y:S04]  /*3b0e0*/  STL [R1+0xae0], R78 ;  /* 0x000ae04e01007387 */ /* 0x000fe80000100800 */
[----:B------:R-:W2:Y:S01]  /*3b0f0*/  LDL.LU.64 R124, [R1+0x1140] ;  /* 0x00114000017c7983 */ /* 0x000ea20000300a00 */
[----:B-1----:R-:W-:-:S05]  /*3b100*/  MOV R2, R79 ;  /* 0x0000004f00027202 */ /* 0x002fca0000000f00 */
[----:B------:R1:W-:Y:S04]  /*3b110*/  STL [R1+0xadc], R2 ;  /* 0x000adc0201007387 */ /* 0x0003e80000100800 */
[----:B------:R-:W-:Y:S01]  /*3b120*/  STL [R1+0xae8], R212 ;  /* 0x000ae8d401007387 */ /* 0x000fe20000100800 */
[----:B-1----:R-:W-:-:S03]  /*3b130*/  IMAD.MOV.U32 R2, RZ, RZ, R213 ;  /* 0x000000ffff027224 */ /* 0x002fc600078e00d5 */
[----:B------:R-:W2:Y:S04]  /*3b140*/  LDL.LU.64 R126, [R1+0x1148] ;  /* 0x00114800017e7983 */ /* 0x000ea80000300a00 */
[----:B------:R1:W-:Y:S04]  /*3b150*/  STL [R1+0xae4], R2 ;  /* 0x000ae40201007387 */ /* 0x0003e80000100800 */
[----:B------:R-:W-:Y:S04]  /*3b160*/  STL [R1+0xaf0], R214 ;  /* 0x000af0d601007387 */ /* 0x000fe80000100800 */
[----:B------:R-:W2:Y:S01]  /*3b170*/  LDL.LU.64 R72, [R1+0x1150] ;  /* 0x0011500001487983 */ /* 0x000ea20000300a00 */
        /* <DEDUP_REMOVED lines=13> */
[----:B----4-:R-:W-:Y:S04]  /*3b250*/  STL [R1+0xb08], R216 ;  /* 0x000b08d801007387 */ /* 0x010fe80000100800 */
[----:B------:R-:W4:Y:S01]  /*3b260*/  LDL.LU.64 R212, [R1+0x1180] ;  /* 0x0011800001d47983 */ /* 0x000f220000300a00 */
[----:B-1----:R-:W-:-:S03]  /*3b270*/  IMAD.MOV.U32 R2, RZ, RZ, R217 ;  /* 0x000000ffff027224 */ /* 0x002fc600078e00d9 */
[----:B------:R-:W4:Y:S04]  /*3b280*/  LDL.LU.64 R214, [R1+0x1188] ;  /* 0x0011880001d67983 */ /* 0x000f280000300a00 */
[----:B------:R1:W-:Y:S04]  /*3b290*/  STL [R1+0xb04], R2 ;  /* 0x000b040201007387 */ /* 0x0003e80000100800 */
[----:B--2---:R-:W-:Y:S04]  /*3b2a0*/  STL [R1+0xb10], R218 ;  /* 0x000b10da01007387 */ /* 0x004fe80000100800 */
[----:B------:R-:W2:Y:S01]  /*3b2b0*/  LDL.LU.64 R112, [R1+0x1190] ;  /* 0x0011900001707983 */ /* 0x000ea20000300a00 */
[----:B-1----:R-:W-:-:S03]  /*3b2c0*/  IMAD.MOV.U32 R2, RZ, RZ, R219 ;  /* 0x000000ffff027224 */ /* 0x002fc600078e00db */
[----:B------:R-:W2:Y:S04]  /*3b2d0*/  LDL.LU.64 R114, [R1+0x1198] ;  /* 0x0011980001727983 */ /* 0x000ea80000300a00 */
[----:B------:R1:W-:Y:S04]  /*3b2e0*/  STL [R1+0xb0c], R2 ;  /* 0x000b0c0201007387 */ /* 0x0003e80000100800 */
[----:B------:R1:W-:Y:S02]  /*3b2f0*/  STL [R1+0xb18], R238 ;  /* 0x000b18ee01007387 */ /* 0x0003e40000100800 */
[----:B-1----:R-:W-:-:S02]  /*3b300*/  IMAD.MOV.U32 R2, RZ, RZ, R239 ;  /* 0x000000ffff027224 */ /* 0x002fc400078e00ef */
[----:B------:R-:W2:Y:S04]  /*3b310*/  LDL.LU.64 R216, [R1+0x11a0] ;  /* 0x0011a00001d87983 */ /* 0x000ea80000300a00 */
[----:B------:R-:W2:Y:S04]  /*3b320*/  LDL.LU.64 R238, [R1+0x11a8] ;  /* 0x0011a80001ee7983 */ /* 0x000ea80000300a00 */
[----:B------:R1:W-:Y:S04]  /*3b330*/  STL [R1+0xb14], R2 ;  /* 0x000b140201007387 */ /* 0x0003e80000100800 */
[----:B------:R1:W-:Y:S04]  /*3b340*/  STL [R1+0xb20], R236 ;  /* 0x000b20ec01007387 */ /* 0x0003e80000100800 */
[----:B------:R-:W2:Y:S01]  /*3b350*/  LDL.LU.64 R218, [R1+0x11b8] ;  /* 0x0011b80001da7983 */ /* 0x000ea20000300a00 */
[----:B-1----:R-:W-:-:S03]  /*3b360*/  MOV R2, R237 ;  /* 0x000000ed00027202 */ /* 0x002fc60000000f00 */
        /* <DEDUP_REMOVED lines=9> */
[----:B------:R-:W-:Y:S01]  /*3b400*/  STL [R1+0xb40], R74 ;  /* 0x000b404a01007387 */ /* 0x000fe20000100800 */
[----:B-1----:R-:W-:-:S05]  /*3b410*/  IMAD.MOV.U32 R2, RZ, RZ, R73 ;  /* 0x000000ffff027224 */ /* 0x002fca00078e0049 */
        /* <DEDUP_REMOVED lines=8> */
[----:B---3--:R-:W-:Y:S04]  /*3b4a0*/  STL [R1+0xb58], R76 ;  /* 0x000b584c01007387 */ /* 0x008fe80000100800 */
[----:B------:R1:W-:Y:S04]  /*3b4b0*/  STL [R1+0xb4c], R2 ;  /* 0x000b4c0201007387 */ /* 0x0003e80000100800 */
[----:B------:R-:W-:Y:S01]  /*3b4c0*/  STL [R1+0xb60], R78 ;  /* 0x000b604e01007387 */ /* 0x000fe20000100800 */
[----:B-1----:R-:W-:-:S05]  /*3b4d0*/  IMAD.MOV.U32 R2, RZ, RZ, R77 ;  /* 0x000000ffff027224 */ /* 0x002fca00078e004d */
[----:B------:R1:W-:Y:S04]  /*3b4e0*/  STL [R1+0xb54], R2 ;  /* 0x000b540201007387 */ /* 0x0003e80000100800 */
[----:B----4-:R-:W-:Y:S01]  /*3b4f0*/  STL [R1+0xb68], R212 ;  /* 0x000b68d401007387 */ /* 0x010fe20000100800 */
[----:B-1----:R-:W-:-:S05]  /*3b500*/  MOV R2, R79 ;  /* 0x0000004f00027202 */ /* 0x002fca0000000f00 */
        /* <DEDUP_REMOVED lines=10> */
[----:B------:R-:W-:Y:S01]  /*3b5b0*/  STL [R1+0xb88], R216 ;  /* 0x000b88d801007387 */ /* 0x000fe20000100800 */
[----:B-1----:R-:W-:-:S05]  /*3b5c0*/  IMAD.MOV.U32 R2, RZ, RZ, R115 ;  /* 0x000000ffff027224 */ /* 0x002fca00078e0073 */
[----:B------:R1:W-:Y:S04]  /*3b5d0*/  STL [R1+0xb7c], R2 ;  /* 0x000b7c0201007387 */ /* 0x0003e80000100800 */
[----:B------:R2:W-:Y:S01]  /*3b5e0*/  STL [R1+0xb90], R238 ;  /* 0x000b90ee01007387 */ /* 0x0005e20000100800 */
[----:B-1----:R-:W-:-:S03]  /*3b5f0*/  IMAD.MOV.U32 R2, RZ, RZ, R217 ;  /* 0x000000ffff027224 */ /* 0x002fc600078e00d9 */
[----:B--2---:R-:W1:Y:S04]  /*3b600*/  S2R R238, SR_TID.X ;  /* 0x0000000000ee7919 */ /* 0x004e680000002100 */
[----:B------:R2:W-:Y:S04]  /*3b610*/  STL [R1+0xb84], R2 ;  /* 0x000b840201007387 */ /* 0x0005e80000100800 */
[----:B------:R-:W-:Y:S01]  /*3b620*/  STL [R1+0xb98], R218 ;  /* 0x000b98da01007387 */ /* 0x000fe20000100800 */
[----:B--2---:R-:W-:-:S05]  /*3b630*/  IMAD.MOV.U32 R2, RZ, RZ, R239 ;  /* 0x000000ffff027224 */ /* 0x004fca00078e00ef */
[----:B------:R2:W-:Y:S02]  /*3b640*/  STL [R1+0xb8c], R2 ;  /* 0x000b8c0201007387 */ /* 0x0005e40000100800 */
[----:B--2---:R-:W-:Y:S02]  /*3b650*/  MOV R2, R219 ;  /* 0x000000db00027202 */ /* 0x004fe40000000f00 */
[----:B-1----:R-:W-:-:S03]  /*3b660*/  LOP3.LUT R3, R238, 0x7, RZ, 0xc0, !PT ;  /* 0x00000007ee037812 */ /* 0x002fc600078ec0ff */
[----:B------:R1:W-:Y:S01]  /*3b670*/  STL [R1+0xb94], R2 ;  /* 0x000b940201007387 */ /* 0x0003e20000100800 */
[C---:B------:R-:W-:Y:S02]  /*3b680*/  IMAD.SHL.U32 R8, R238.reuse, 0x2, RZ ;  /* 0x00000002ee087824 */ /* 0x040fe400078e00ff */
[----:B------:R-:W-:Y:S02]  /*3b690*/  IMAD.SHL.U32 R5, R3, 0x10, RZ ;  /* 0x0000001003057824 */ /* 0x000fe400078e00ff */
[----:B-1----:R-:W-:-:S05]  /*3b6a0*/  IMAD.SHL.U32 R2, R238, 0x80, RZ ;  /* 0x00000080ee027824 */ /* 0x002fca00078e00ff */
[----:B------:R-:W-:-:S05]  /*3b6b0*/  LOP3.LUT R2, R2, 0x3000, RZ, 0xc0, !PT ;  /* 0x0000300002027812 */ /* 0x000fca00078ec0ff */
[----:B------:R-:W-:Y:S01]  /*3b6c0*/  IMAD R3, R3, 0x200, R2 ;  /* 0x0000020003037824 */ /* 0x000fe200078e0202 */
[----:B------:R-:W-:Y:S01]  /*3b6d0*/  LOP3.LUT R2, R5, 0x30, R8, 0x78, !PT ;  /* 0x0000003005027812 */ /* 0x000fe200078e7808 */
[----:B------:R-:W-:Y:S01]  /*3b6e0*/  IMAD.MOV.U32 R4, RZ, RZ, R237 ;  /* 0x000000ffff047224 */ /* 0x000fe200078e00ed */
[----:B------:R-:W-:Y:S03]  /*3b6f0*/  STL [R1+0xba0], R236 ;  /* 0x000ba0ec01007387 */ /* 0x000fe60000100800 */
[----:B------:R-:W-:Y:S01]  /*3b700*/  IMAD.IADD R24, R3, 0x1, R2 ;  /* 0x0000000103187824 */ /* 0x000fe200078e0202 */
[----:B------:R1:W-:Y:S04]  /*3b710*/  STL [R1+0xb9c], R4 ;  /* 0x000b9c0401007387 */ /* 0x0003e80000100800 */
[----:B------:R2:W-:Y:S04]  /*3b720*/  STL [R1+0xfa4], R24 ;  /* 0x000fa41801007387 */ /* 0x0005e80000100800 */
        /* <DEDUP_REMOVED lines=46> */
[----:B------:R2:W-:Y:S01]  /*3ba10*/  STL [R1+0xe4], RZ ;  /* 0x0000e4ff01007387 */ /* 0x0005e20000100800 */
[----:B------:R-:W-:-:S03]  /*3ba20*/  IMAD.MOV.U32 R239, RZ, RZ, 0x7f ;  /* 0x0000007fffef7424 */ /* 0x000fc600078e00ff */
[----:B------:R2:W-:Y:S04]  /*3ba30*/  STL [R1+0xe8], RZ ;  /* 0x0000e8ff01007387 */ /* 0x0005e80000100800 */
[----:B------:R2:W-:Y:S04]  /*3ba40*/  STL [R1+0xec], RZ ;  /* 0x0000ecff01007387 */ /* 0x0005e80000100800 */
[----:B------:R2:W-:Y:S04]  /*3ba50*/  STL [R1+0xc0], RZ ;  /* 0x0000c0ff01007387 */ /* 0x0005e80000100800 */
[----:B------:R2:W-:Y:S04]  /*3ba60*/  STL [R1+0xc4], RZ ;  /* 0x0000c4ff01007387 */ /* 0x0005e80000100800 */
[----:B------:R2:W-:Y:S01]  /*3ba70*/  STL [R1+0xc8], RZ ;  /* 0x0000c8ff01007387 */ /* 0x0005e20000100800 */
[----:B------:R-:W-:-:S03]  /*3ba80*/  IADD3 R239, R239, c[0x0][0x180], RZ ;  /* 0x00006000efef7a10 */ /* 0x000fc60007ffe0ff */
[----:B------:R2:W-:Y:S04]  /*3ba90*/  STL [R1+0xcc], RZ ;  /* 0x0000ccff01007387 */ /* 0x0005e80000100800 */
[----:B------:R2:W-:Y:S04]  /*3baa0*/  STL [R1+0xb0], RZ ;  /* 0x0000b0ff01007387 */ /* 0x0005e80000100800 */
[----:B------:R2:W-:Y:S04]  /*3bab0*/  STL [R1+0xb4], RZ ;  /* 0x0000b4ff01007387 */ /* 0x0005e80000100800 */
[----:B------:R2:W-:Y:S01]  /*3bac0*/  STL [R1+0xb8], RZ ;  /* 0x0000b8ff01007387 */ /* 0x0005e20000100800 */
[----:B-1----:R-:W-:-:S03]  /*3bad0*/  SHF.R.S32.HI R4, RZ, 0x1f, R239 ;  /* 0x0000001fff047819 */ /* 0x002fc600000114ef */
[----:B------:R2:W-:Y:S01]  /*3bae0*/  STL [R1+0xbc], RZ ;  /* 0x0000bcff01007387 */ /* 0x0005e20000100800 */
[----:B------:R-:W-:-:S03]  /*3baf0*/  LOP3.LUT R7, R238, 0x3, RZ, 0xc0, !PT ;  /* 0x00000003ee077812 */ /* 0x000fc600078ec0ff */
[----:B------:R2:W-:Y:S01]  /*3bb00*/  STL [R1+0x80], RZ ;  /* 0x000080ff01007387 */ /* 0x0005e20000100800 */
[----:B------:R-:W-:-:S03]  /*3bb10*/  LOP3.LUT R6, R238, 0x1c, RZ, 0xc0, !PT ;  /* 0x0000001cee067812 */ /* 0x000fc600078ec0ff */
[----:B------:R2:W-:Y:S01]  /*3bb20*/  STL [R1+0x84], RZ ;  /* 0x000084ff01007387 */ /* 0x0005e20000100800 */
[----:B------:R-:W-:-:S03]  /*3bb30*/  SHF.R.S32.HI R5, RZ, 0x1f, R0 ;  /* 0x0000001fff057819 */ /* 0x000fc60000011400 */
[----:B------:R2:W-:Y:S01]  /*3bb40*/  STL [R1+0x88], RZ ;  /* 0x000088ff01007387 */ /* 0x0005e20000100800 */
[----:B------:R-:W-:-:S03]  /*3bb50*/  LEA.HI R4, R4, R239, RZ, 0x7 ;  /* 0x000000ef04047211 */ /* 0x000fc600078f38ff */
[----:B------:R2:W-:Y:S04]  /*3bb60*/  STL [R1+0x8c], RZ ;  /* 0x00008cff01007387 */ /* 0x0005e80000100800 */
[----:B------:R2:W-:Y:S01]  /*3bb70*/  STL [R1+0x70], RZ ;  /* 0x000070ff01007387 */ /* 0x0005e20000100800 */
[----:B------:R-:W-:-:S03]  /*3bb80*/  IMAD R6, R7, 0x220, R6 ;  /* 0x0000022007067824 */ /* 0x000fc600078e0206 */
[----:B------:R2:W-:Y:S01]  /*3bb90*/  STL [R1+0x74], RZ ;  /* 0x000074ff01007387 */ /* 0x0005e20000100800 */
[----:B------:R-:W-:-:S03]  /*3bba0*/  SHF.L.U64.HI R3, R0, 0x2, R5 ;  /* 0x0000000200037819 */ /* 0x000fc60000010205 */
[----:B------:R2:W-:Y:S01]  /*3bbb0*/  STL [R1+0x78], RZ ;  /* 0x000078ff01007387 */ /* 0x0005e20000100800 */
[----:B------:R-:W-:-:S03]  /*3bbc0*/  SHF.R.S32.HI R0, RZ, 0x7, R4 ;  /* 0x00000007ff007819 */ /* 0x000fc60000011404 */
[----:B------:R2:W-:Y:S04]  /*3bbd0*/  STL [R1+0x7c], RZ ;  /* 0x00007cff01007387 */ /* 0x0005e80000100800 */
[----:B------:R2:W-:Y:S04]  /*3bbe0*/  STL [R1+0x40], RZ ;  /* 0x000040ff01007387 */ /* 0x0005e80000100800 */
[----:B------:R2:W-:Y:S01]  /*3bbf0*/  STL [R1+0x44], RZ ;  /* 0x000044ff01007387 */ /* 0x0005e20000100800 */
[----:B------:R-:W-:-:S03]  /*3bc00*/  LOP3.LUT R2, R6, 0x20, RZ, 0x3c, !PT ;  /* 0x0000002006027812 */ /* 0x000fc600078e3cff */
[----:B------:R2:W-:Y:S01]  /*3bc10*/  STL [R1+0x48], RZ ;  /* 0x000048ff01007387 */ /* 0x0005e20000100800 */
[----:B------:R-:W-:-:S03]  /*3bc20*/  IADD3 R2, R0, -0x4, RZ ;  /* 0xfffffffc00027810 */ /* 0x000fc60007ffe0ff */
[----:B------:R2:W-:Y:S01]  /*3bc30*/  STL [R1+0x4c], RZ ;  /* 0x00004cff01007387 */ /* 0x0005e20000100800 */
[----:B------:R-:W-:-:S03]  /*3bc40*/  LOP3.LUT R0, R24, 0x40, RZ, 0x3c, !PT ;  /* 0x0000004018007812 */ /* 0x000fc600078e3cff */
        /* <DEDUP_REMOVED lines=8> */
[----:B------:R2:W-:Y:S01]  /*3bcd0*/  STL [R1+0xfac], R0 ;  /* 0x000fac0001007387 */ /* 0x0005e20000100800 */
[----:B------:R-:W-:Y:S01]  /*3bce0*/  USHF.R.S32.HI UR6, URZ, 0x1f, UR4 ;  /* 0x0000001f3f067899 */ /* 0x000fe20008011404 */
        /* <DEDUP_REMOVED lines=90> */
[----:B------:R-:W-:-:S02]  /*3c290*/  LOP3.LUT R5, R6, 0x40, RZ, 0x3c, !PT ;  /* 0x0000004006057812 */ /* 0x000fc400078e3cff */
[----:B------:R-:W-:Y:S01]  /*3c2a0*/  LOP3.LUT R4, R6, 0x60, RZ, 0x3c, !PT ;  /* 0x0000006006047812 */ /* 0x000fe200078e3cff */
[----:B------:R-:W-:Y:S02]  /*3c2b0*/  USHF.L.U32 UR7, UR4, 0x2, URZ ;  /* 0x0000000204077899 */ /* 0x000fe4000800063f */
[----:B------:R-:W-:Y:S02]  /*3c2c0*/  USHF.L.U64.HI UR6, UR4, 0x2, UR6 ;  /* 0x0000000204067899 */ /* 0x000fe40008010206 */
[----:B------:R-:W-:Y:S02]  /*3c2d0*/  UMOV UR5, 0x3 ;  /* 0x0000000300057882 */ /* 0x000fe40000000000 */
[----:B--2---:R-:W-:Y:S02]  /*3c2e0*/  UMOV UR4, 0xffffffff ;  /* 0xffffffff00047882 */ /* 0x004fe40000000000 */
.L_x_1:
[----:B------:R-:W2:Y:S01]  /*3c2f0*/  LDL R7, [R1+0xfa4] ;  /* 0x000fa40001077983 */ /* 0x000ea20000100800 */
[----:B------:R-:W-:-:S04]  /*3c300*/  DEPBAR.LE SB0, 0x6 ;  /* 0x000081800000791a */ /* 0x000fc80000000000 */
[----:B------:R-:W-:Y:S01]  /*3c310*/  STL [R1+0x2260], R236 ;  /* 0x002260ec01007387 */ /* 0x000fe20000100800 */
[----:B------:R-:W-:-:S03]  /*3c320*/  UIADD3 UR4, UR4, 0x1, URZ ;  /* 0x0000000104047890 */ /* 0x000fc6000fffe03f */
[----:B------:R1:W-:Y:S01]  /*3c330*/  STL [R1+0x225c], R237 ;  /* 0x00225ced01007387 */ /* 0x0003e20000100800 */
[----:B------:R-:W-:-:S03]  /*3c340*/  UISETP.GT.AND UP0, UPT, UR4, 0x3, UPT ;  /* 0x000000030400788c */ /* 0x000fc6000bf04270 */
[----:B------:R-:W-:Y:S01]  /*3c350*/  STL [R1+0x2258], R238 ;  /* 0x002258ee01007387 */ /* 0x000fe20000100800 */
[----:B------:R-:W-:-:S03]  /*3c360*/  USEL UR4, UR4, URZ, !UP0 ;  /* 0x0000003f04047287 */ /* 0x000fc6000c000000 */
[----:B------:R3:W-:Y:S03]  /*3c370*/  STL [R1+0x2254], R239 ;  /* 0x002254ef01007387 */ /* 0x0007e60000100800 */
[----:B------:R-:W-:Y:S01]  /*3c380*/  MOV R0, UR4 ;  /* 0x0000000400007c02 */ /* 0x000fe20008000f00 */
[----:B------:R-:W-:Y:S01]  /*3c390*/  STL [R1+0x1678], R3 ;  /* 0x0016780301007387 */ /* 0x000fe20000100800 */
[----:B------:R-:W-:-:S03]  /*3c3a0*/  IMAD.U32 R2, RZ, RZ, UR4 ;  /* 0x00000004ff027e24 */ /* 0x000fc6000f8e00ff */
[----:B-----5:R-:W-:Y:S04]  /*3c3b0*/  STL [R1+0x15d0], R252 ;  /* 0x0015d0fc01007387 */ /* 0x020fe80000100800 */
[----:B-1----:R-:W4:Y:S04]  /*3c3c0*/  LDL.LU.64 R236, [R1+0x220] ;  /* 0x0002200001ec7983 */ /* 0x002f280000300a00 */
[----:B---3--:R-:W4:Y:S04]  /*3c3d0*/  LDL.LU.64 R238, [R1+0x228] ;  /* 0x0002280001ee7983 */ /* 0x008f280000300a00 */
[----:B------:R-:W3:Y:S04]  /*3c3e0*/  LDL.LU.64 R240, [R1+0x210] ;  /* 0x0002100001f07983 */ /* 0x000ee80000300a00 */
[----:B------:R-:W3:Y:S04]  /*3c3f0*/  LDL.LU.64 R242, [R1+0x218] ;  /* 0x0002180001f27983 */ /* 0x000ee80000300a00 */
[----:B------:R-:W3:Y:S04]  /*3c400*/  LDL.LU.64 R232, [R1+0x200] ;  /* 0x0002000001e87983 */ /* 0x000ee80000300a00 */
[----:B------:R-:W3:Y:S04]  /*3c410*/  LDL.LU.64 R234, [R1+0x208] ;  /* 0x0002080001ea7983 */ /* 0x000ee80000300a00 */
[----:B------:R-:W3:Y:S04]  /*3c420*/  LDL.LU.64 R108, [R1+0x1f0] ;  /* 0x0001f000016c7983 */ /* 0x000ee80000300a00 */
[----:B------:R-:W3:Y:S04]  /*3c430*/  LDL.LU.64 R110, [R1+0x1f8] ;  /* 0x0001f800016e7983 */ /* 0x000ee80000300a00 */
[----:B------:R-:W1:Y:S02]  /*3c440*/  S2R R5, SR_TID.X ;  /* 0x0000000000057919 */ /* 0x000e640000002100 */
[----:B-1----:R-:W-:-:S02]  /*3c450*/  LOP3.LUT R6, R5, 0x1c, RZ, 0xc0, !PT ;  /* 0x0000001c05067812 */ /* 0x002fc400078ec0ff */
[C---:B------:R-:W-:Y:S02]  /*3c460*/  LOP3.LUT R4, R5.reuse, 0x3, RZ, 0xc0, !PT ;  /* 0x0000000305047812 */ /* 0x040fe400078ec0ff */
[C---:B------:R-:W-:Y:S02]  /*3c470*/  LOP3.LUT R25, R5.reuse, 0x1c, RZ, 0xc0, !PT ;  /* 0x0000001c05197812 */ /* 0x040fe400078ec0ff */
[C---:B------:R-:W-:Y:S01]  /*3c480*/  LOP3.LUT R24, R5.reuse, 0x3, RZ, 0xc0, !PT ;  /* 0x0000000305187812 */ /* 0x040fe200078ec0ff */
[----:B------:R-:W-:Y:S01]  /*3c490*/  IMAD R4, R4, 0x220, R6 ;  /* 0x0000022004047824 */ /* 0x000fe200078e0206 */
[C---:B------:R-:W-:Y:S01]  /*3c4a0*/  LOP3.LUT R27, R5.reuse, 0x1c, RZ, 0xc0, !PT ;  /* 0x0000001c051b7812 */ /* 0x040fe200078ec0ff */
[----:B------:R-:W-:Y:S01]  /*3c4b0*/  IMAD.U32 R6, RZ, RZ, UR4 ;  /* 0x00000004ff067e24 */ /* 0x000fe2000f8e00ff */
[----:B------:R-:W-:Y:S01]  /*3c4c0*/  LOP3.LUT R26, R5, 0x3, RZ, 0xc0, !PT ;  /* 0x00000003051a7812 */ /* 0x000fe200078ec0ff */
[----:B------:R-:W-:Y:S01]  /*3c4d0*/  IMAD R24, R24, 0x220, R25 ;  /* 0x0000022018187824 */ /* 0x000fe200078e0219 */
[----:B------:R-:W-:-:S03]  /*3c4e0*/  LOP3.LUT R4, R4, 0x20, RZ, 0x3c, !PT ;  /* 0x0000002004047812 */ /* 0x000fc600078e3cff */
[----:B------:R-:W-:Y:S01]  /*3c4f0*/  IMAD R2, R2, 0x10000, R24 ;  /* 0x0001000002027824 */ /* 0x000fe200078e0218 */
[----:B------:R-:W-:Y:S01]  /*3c500*/  BAR.SYNC.DEFER_BLOCKING 0x0 ;  /* 0x0000000000007b1d */ /* 0x000fe20000010000 */
[----:B------:R-:W-:Y:S01]  /*3c510*/  IMAD R0, R0, 0x10000, R4 ;  /* 0x0001000000007824 */ /* 0x000fe200078e0204 */
[----:B------:R-:W-:Y:S01]  /*3c520*/  LOP3.LUT R24, R5, 0x3, RZ, 0xc0, !PT ;  /* 0x0000000305187812 */ /* 0x000fe200078ec0ff */
[----:B------:R-:W-:Y:S02]  /*3c530*/  IMAD R26, R26, 0x220, R27 ;  /* 0x000002201a1a7824 */ /* 0x000fe400078e021b */
[----:B------:R-:W-:Y:S02]  /*3c540*/  IMAD.U32 R4, RZ, RZ, UR4 ;  /* 0x00000004ff047e24 */ /* 0x000fe4000f8e00ff */
[----:B------:R-:W-:Y:S01]  /*3c550*/  IMAD R24, R24, 0x220, R25 ;  /* 0x0000022018187824 */ /* 0x000fe200078e0219 */
[----:B------:R-:W-:Y:S01]  /*3c560*/  LOP3.LUT R26, R26, 0x40, RZ, 0x3c, !PT ;  /* 0x000000401a1a7812 */ /* 0x000fe200078e3cff */
[----:B------:R-:W-:-:S03]  /*3c570*/  IMAD.U32 R5, RZ, RZ, UR4 ;  /* 0x00000004ff057e24 */ /* 0x000fc6000f8e00ff */
[----:B------:R-:W-:Y:S01]  /*3c580*/  LOP3.LUT R24, R24, 0x60, RZ, 0x3c, !PT ;  /* 0x0000006018187812 */ /* 0x000fe200078e3cff */
[----:B------:R-:W-:-:S04]  /*3c590*/  IMAD R4, R4, 0x10000, R26 ;  /* 0x0001000004047824 */ /* 0x000fc800078e021a */
[----:B------:R-:W-:Y:S01]  /*3c5a0*/  IMAD R5, R5, 0x10000, R24 ;  /* 0x0001000005057824 */ /* 0x000fe200078e0218 */
[----:B------:R-:W-:Y:S04]  /*3c5b0*/  LDS R100, [R2+0x80000] ;  /* 0x0800000002647984 */ /* 0x000fe80000000800 */
        /* <DEDUP_REMOVED lines=14> */
[----:B------:R-:W-:Y:S01]  /*3c6a0*/  LDS R95, [R5+0x80880] ;  /* 0x08088000055f7984 */ /* 0x000fe20000000800 */
[----:B--2---:R-:W-:-:S05]  /*3c6b0*/  LEA R6, R6, R7, 0x11 ;  /* 0x0000000706067211 */ /* 0x004fca00078e88ff */
[----:B------:R-:W4:Y:S04]  /*3c6c0*/  LDSM.16.M88.4 R84, [R6] ;  /* 0x000000000654783b */ /* 0x000f280000000200 */
[----:B------:R-:W3:Y:S04]  /*3c6d0*/  LDSM.16.M88.4 R80, [R6+0x4000] ;  /* 0x004000000650783b */ /* 0x000ee80000000200 */
[----:B------:R-:W1:Y:S04]  /*3c6e0*/  LDSM.16.M88.4 R88, [R6+0x8000] ;  /* 0x008000000658783b */ /* 0x000e680000000200 */
[----:B------:R-:W2:Y:S04]  /*3c6f0*/  LDSM.16.M88.4 R36, [R6+0xc000] ;  /* 0x00c000000624783b */ /* 0x000ea80000000200 */
[----:B------:R-:W2:Y:S04]  /*3c700*/  LDSM.16.M88.4 R32, [R6+0x10000] ;  /* 0x010000000620783b */ /* 0x000ea80000000200 */
[----:B------:R-:W2:Y:S04]  /*3c710*/  LDSM.16.M88.4 R28, [R6+0x14000] ;  /* 0x01400000061c783b */ /* 0x000ea80000000200 */
[----:B------:R-:W2:Y:S04]  /*3c720*/  LDSM.16.M88.4 R24, [R6+0x18000] ;  /* 0x018000000618783b */ /* 0x000ea80000000200 */
[----:B------:R-:W2:Y:S01]  /*3c730*/  LDSM.16.M88.4 R244, [R6+0x1c000] ;  /* 0x01c0000006f4783b */ /* 0x000ea20000000200 */
[C---:B----4-:R-:W-:Y:S08]  /*3c740*/  HMMA.1688.F32.TF32 R236, R100.reuse, R84, R236 ;  /* 0x0000005464ec723c */ /* 0x050ff000000810ec */
[----:B---3--:R-:W-:Y:S01]  /*3c750*/  HMMA.1688.F32.TF32 R240, R100, R80, R240 ;  /* 0x0000005064f0723c */ /* 0x008fe200000810f0 */
[----:B------:R3:W-:Y:S04]  /*3c760*/  STL [R1+0x2250], R87 ;  /* 0x0022505701007387 */ /* 0x0007e80000100800 */
[----:B-1----:R-:W-:Y:S04]  /*3c770*/  STL [R1+0x21e0], R90 ;  /* 0x0021e05a01007387 */ /* 0x002fe80000100800 */
[----:B------:R-:W-:Y:S04]  /*3c780*/  STL [R1+0x21dc], R91 ;  /* 0x0021dc5b01007387 */ /* 0x000fe80000100800 */
[----:B--2---:R-:W-:Y:S04]  /*3c790*/  STL [R1+0x21e4], R38 ;  /* 0x0021e42601007387 */ /* 0x004fe80000100800 */
        /* <DEDUP_REMOVED lines=8> */
[----:B------:R-:W-:Y:S01]  /*3c820*/  STL [R1+0x21f8], R247 ;  /* 0x0021f8f701007387 */ /* 0x000fe20000100800 */
[----:B---3--:R-:W-:-:S03]  /*3c830*/  IMAD.MOV.U32 R87, RZ, RZ, R243 ;  /* 0x000000ffff577224 */ /* 0x008fc600078e00f3 */
[----:B------:R-:W-:Y:S04]  /*3c840*/  STL [R1+0x1fe8], R6 ;  /* 0x001fe80601007387 */ /* 0x000fe80000100800 */
[----:B------:R1:W-:Y:S04]  /*3c850*/  STL.64 [R1+0x1e0], R236 ;  /* 0x0001e0ec01007387 */ /* 0x0003e80000100a00 */
[----:B------:R2:W-:Y:S01]  /*3c860*/  STL [R1+0x1e8], R238 ;  /* 0x0001e8ee01007387 */ /* 0x0005e20000100800 */
[----:B------:R-:W-:Y:S01]  /*3c870*/  HMMA.1688.F32.TF32 R108, R100, R36, R108 ;  /* 0x00000024646c723c */ /* 0x000fe2000008106c */
[----:B-1----:R-:W-:-:S02]  /*3c880*/  IMAD.MOV.U32 R236, RZ, RZ, R239 ;  /* 0x000000ffffec7224 */ /* 0x002fc400078e00ef */
[----:B------:R-:W-:Y:S02]  /*3c890*/  IMAD.MOV.U32 R237, RZ, RZ, R240 ;  /* 0x000000ffffed7224 */ /* 0x000fe400078e00f0 */
[----:B--2---:R-:W-:Y:S02]  /*3c8a0*/  IMAD.MOV.U32 R238, RZ, RZ, R241 ;  /* 0x000000ffffee7224 */ /* 0x004fe400078e00f1 */
[----:B------:R-:W-:Y:S02]  /*3c8b0*/  IMAD.MOV.U32 R239, RZ, RZ, R242 ;  /* 0x000000ffffef7224 */ /* 0x000fe400078e00f2 */
[C---:B------:R-:W-:Y:S08]  /*3c8c0*/  HMMA.1688.F32.TF32 R240, R100.reuse, R88, R232 ;  /* 0x0000005864f0723c */ /* 0x040ff000000810e8 */
[C---:B------:R-:W-:Y:S11]  /*3c8d0*/  HMMA.1688.F32.TF32 R232, R100.reuse, R32, R128 ;  /* 0x0000002064e8723c */ /* 0x040ff60000081080 */
[----:B------:R-:W-:Y:S04]  /*3c8e0*/  @!UPT UIADD3 URZ, URZ, URZ, URZ ;  /* 0x0000003f3f3ff290 */ /* 0x000fe8000fffe03f */
[----:B------:R-:W-:Y:S04]  /*3c8f0*/  STL.64 [R1+0x1c0], R240 ;  /* 0x0001c0f001007387 */ /* 0x000fe80000100a00 */
[----:B------:R-:W-:Y:S04]  /*3c900*/  STL.64 [R1+0x1c8], R242 ;  /* 0x0001c8f201007387 */ /* 0x000fe80000100a00 */
[----:B------:R-:W-:Y:S04]  /*3c910*/  STL.64 [R1+0x1b0], R108 ;  /* 0x0001b06c01007387 */ /* 0x000fe80000100a00 */
[----:B------:R1:W-:Y:S01]  /*3c920*/  STL.64 [R1+0x1b8], R110 ;  /* 0x0001b86e01007387 */ /* 0x0003e20000100a00 */
[C---:B------:R-:W-:Y:S08]  /*3c930*/  HMMA.1688.F32.TF32 R128, R100.reuse, R28, R132 ;  /* 0x0000001c6480723c */ /* 0x040ff00000081084 */
[C---:B-1----:R-:W-:Y:S08]  /*3c940*/  HMMA.1688.F32.TF32 R108, R100.reuse, R24, R136 ;  /* 0x00000018646c723c */ /* 0x042ff00000081088 */
[----:B------:R-:W-:Y:S01]  /*3c950*/  HMMA.1688.F32.TF32 R100, R100, R244, R140 ;  /* 0x000000f46464723c */ /* 0x000fe2000008108c */
[----:B------:R-:W-:Y:S04]  /*3c960*/  STL.64 [R1+0x1a0], R232 ;  /* 0x0001a0e801007387 */ /* 0x000fe80000100a00 */
[----:B------:R-:W-:Y:S04]  /*3c970*/  STL.64 [R1+0x1a8], R234 ;  /* 0x0001a8ea01007387 */ /* 0x000fe80000100a00 */
[----:B------:R-:W-:Y:S07]  /*3c980*/  STL.64 [R1+0x190], R128 ;  /* 0x0001908001007387 */ /* 0x000fee0000100a00 */
[----:B------:R-:W-:Y:S01]  /*3c990*/  IMAD.MOV.U32 R27, RZ, RZ, R111 ;  /* 0x000000ffff1b7224 */ /* 0x000fe200078e006f */
[----:B------:R-:W-:Y:S01]  /*3c9a0*/  MOV R26, R110 ;  /* 0x0000006e001a7202 */ /* 0x000fe20000000f00 */
[----:B------:R-:W-:Y:S01]  /*3c9b0*/  IMAD.MOV.U32 R247, RZ, RZ, R109 ;  /* 0x000000fffff77224 */ /* 0x000fe200078e006d */
[----:B------:R-:W-:Y:S01]  /*3c9c0*/  STL.64 [R1+0x198], R130 ;  /* 0x0001988201007387 */ /* 0x000fe20000100a00 */
[----:B------:R-:W-:-:S03]  /*3c9d0*/  IMAD.MOV.U32 R246, RZ, RZ, R108 ;  /* 0x000000fffff67224 */ /* 0x000fc600078e006c */
[----:B------:R-:W-:Y:S04]  /*3c9e0*/  STL [R1+0x220c], R27 ;  /* 0x00220c1b01007387 */ /* 0x000fe80000100800 */
[----:B------:R-:W-:Y:S04]  /*3c9f0*/  STL [R1+0x2208], R26 ;  /* 0x0022081a01007387 */ /* 0x000fe80000100800 */
[----:B------:R-:W-:Y:S04]  /*3ca00*/  STL [R1+0x2204], R247 ;  /* 0x002204f701007387 */ /* 0x000fe80000100800 */
[----:B------:R-:W-:Y:S04]  /*3ca10*/  STL [R1+0x2200], R246 ;  /* 0x002200f601007387 */ /* 0x000fe80000100800 */
[----:B------:R-:W-:Y:S04]  /*3ca20*/  STL.64 [R1+0x170], R100 ;  /* 0x0001706401007387 */ /* 0x000fe80000100a00 */
[----:B------:R1:W-:Y:S02]  /*3ca30*/  STL.64 [R1+0x178], R102 ;  /* 0x0001786601007387 */ /* 0x0003e40000100a00 */
[C---:B-1----:R-:W-:Y:S11]  /*3ca40*/  HMMA.1688.F32.TF32 R100, R104.reuse, R80, R148 ;  /* 0x000000506864723c */ /* 0x042ff60000081094 */
[----:B------:R-:W-:Y:S11]  /*3ca50*/  @!UPT UIADD3 URZ, URZ, URZ, URZ ;  /* 0x0000003f3f3ff290 */ /* 0x000ff6000fffe03f */
[----:B------:R-:W-:Y:S02]  /*3ca60*/  @!UPT UIADD3 URZ, URZ, URZ, URZ ;  /* 0x0000003f3f3ff290 */ /* 0x000fe4000fffe03f */
[----:B------:R-:W-:Y:S01]  /*3ca70*/  IMAD.MOV.U32 R27, RZ, RZ, R100 ;  /* 0x000000ffff1b7224 */ /* 0x000fe200078e0064 */
[----:B------:R-:W-:Y:S01]  /*3ca80*/  MOV R247, R102 ;  /* 0x0000006600f77202 */ /* 0x000fe20000000f00 */
[----:B------:R-:W-:Y:S02]  /*3ca90*/  IMAD.MOV.U32 R26, RZ, RZ, R101 ;  /* 0x000000ffff1a7224 */ /* 0x000fe400078e0065 */
[----:B------:R-:W-:Y:S02]  /*3caa0*/  IMAD.MOV.U32 R246, RZ, RZ, R103 ;  /* 0x000000fffff67224 */ /* 0x000fe400078e0067 */
[C---:B------:R-:W-:Y:S08]  /*3cab0*/  HMMA.1688.F32.TF32 R100, R104.reuse, R88, R152 ;  /* 0x000000586864723c */ /* 0x040ff00000081098 */
[C---:B------:R-:W-:Y:S11]  /*3cac0*/  HMMA.1688.F32.TF32 R108, R104.reuse, R84, R144 ;  /* 0x00000054686c723c */ /* 0x040ff60000081090 */
[----:B------:R-:W-:Y:S05]  /*3cad0*/  @!UPT UIADD3 URZ, URZ, URZ, URZ ;  /* 0x0000003f3f3ff290 */ /* 0x000fea000fffe03f */
[----:B------:R-:W-:Y:S02]  /*3cae0*/  IMAD.MOV.U32 R91, RZ, RZ, R100 ;  /* 0x000000ffff5b7224 */ /* 0x000fe400078e0064 */
[----:B------:R-:W-:Y:S02]  /*3caf0*/  IMAD.MOV.U32 R39, RZ, RZ, R101 ;  /* 0x000000ffff277224 */ /* 0x000fe400078e0065 */
[----:B------:R-:W-:Y:S02]  /*3cb00*/  IMAD.MOV.U32 R34, RZ, RZ, R102 ;  /* 0x000000ffff227224 */ /* 0x000fe400078e0066 */
[----:B------:R-:W-:Y:S02]  /*3cb10*/  IMAD.MOV.U32 R35, RZ, RZ, R103 ;  /* 0x000000ffff237224 */ /* 0x000fe400078e0067 */
[----:B------:R-:W-:Y:S01]  /*3cb20*/  HMMA.1688.F32.TF32 R100, R104, R36, R156 ;  /* 0x000000246864723c */ /* 0x000fe2000008109c */
[----:B------:R-:W-:Y:S02]  /*3cb30*/  IMAD.MOV.U32 R90, RZ, RZ, R111 ;  /* 0x000000ffff5a7224 */ /* 0x000fe400078e006f */
[----:B------:R-:W-:-:S02]  /*3cb40*/  IMAD.MOV.U32 R38, RZ, RZ, R110 ;  /* 0x000000ffff267224 */ /* 0x000fc400078e006e */
[----:B------:R-:W-:Y:S02]  /*3cb50*/  IMAD.MOV.U32 R31, RZ, RZ, R109 ;  /* 0x000000ffff1f7224 */ /* 0x000fe400078e006d */
[----:B------:R-:W-:Y:S01]  /*3cb60*/  IMAD.MOV.U32 R30, RZ, RZ, R108 ;  /* 0x000000ffff1e7224 */ /* 0x000fe200078e006c */
[----:B------:R1:W-:Y:S04]  /*3cb70*/  STL [R1+0x221c], R90 ;  /* 0x00221c5a01007387 */ /* 0x0003e80000100800 */
[----:B------:R2:W-:Y:S04]  /*3cb80*/  STL [R1+0x2218], R38 ;  /* 0x0022182601007387 */ /* 0x0005e80000100800 */
[----:B------:R3:W-:Y:S04]  /*3cb90*/  STL [R1+0x2214], R31 ;  /* 0x0022141f01007387 */ /* 0x0007e80000100800 */
[----:B------:R4:W-:Y:S04]  /*3cba0*/  STL [R1+0x2210], R30 ;  /* 0x0022101e01007387 */ /* 0x0009e80000100800 */
[----:B-1----:R-:W-:-:S02]  /*3cbb0*/  IMAD.MOV.U32 R90, RZ, RZ, R100 ;  /* 0x000000ffff5a7224 */ /* 0x002fc400078e0064 */
[----:B--2---:R-:W-:Y:S01]  /*3cbc0*/  IMAD.MOV.U32 R38, RZ, RZ, R101 ;  /* 0x000000ffff267224 */ /* 0x004fe200078e0065 */
[----:B---3--:R-:W-:Y:S01]  /*3cbd0*/  MOV R31, R102 ;  /* 0x00000066001f7202 */ /* 0x008fe20000000f00 */
[----:B----4-:R-:W-:Y:S02]  /*3cbe0*/  IMAD.MOV.U32 R30, RZ, RZ, R103 ;  /* 0x000000ffff1e7224 */ /* 0x010fe400078e0067 */
[----:B------:R-:W-:Y:S01]  /*3cbf0*/  HMMA.1688.F32.TF32 R100, R104, R32, R160 ;  /* 0x000000206864723c */ /* 0x000fe200000810a0 */
[----:B------:R1:W-:Y:S04]  /*3cc00*/  STL [R1+0x222c], R246 ;  /* 0x00222cf601007387 */ /* 0x0003e80000100800 */
[----:B------:R2:W-:Y:S04]  /*3cc10*/  STL [R1+0x2228], R247 ;  /* 0x002228f701007387 */ /* 0x0005e80000100800 */
[----:B------:R3:W-:Y:S04]  /*3cc20*/  STL [R1+0x2224], R27 ;  /* 0x0022241b01007387 */ /* 0x0007e80000100800 */
[----:B------:R4:W-:Y:S11]  /*3cc30*/  STL [R1+0x2220], R26 ;  /* 0x0022201a01007387 */ /* 0x0009f60000100800 */
[----:B-1----:R-:W-:-:S02]  /*3cc40*/  IMAD.MOV.U32 R246, RZ, RZ, R100 ;  /* 0x000000fffff67224 */ /* 0x002fc400078e0064 */
[----:B--2---:R-:W-:Y:S02]  /*3cc50*/  IMAD.MOV.U32 R247, RZ, RZ, R101 ;  /* 0x000000fffff77224 */ /* 0x004fe400078e0065 */
[----:B---3--:R-:W-:Y:S02]  /*3cc60*/  IMAD.MOV.U32 R27, RZ, RZ, R102 ;  /* 0x000000ffff1b7224 */ /* 0x008fe400078e0066 */
[----:B----4-:R-:W-:Y:S02]  /*3cc70*/  IMAD.MOV.U32 R26, RZ, RZ, R103 ;  /* 0x000000ffff1a7224 */ /* 0x010fe400078e0067 */
[----:B------:R-:W-:Y:S01]  /*3cc80*/  HMMA.1688.F32.TF32 R100, R104, R28, R164 ;  /* 0x0000001c6864723c */ /* 0x000fe200000810a4 */
[----:B------:R1:W-:Y:S04]  /*3cc90*/  STL [R1+0x223c], R35 ;  /* 0x00223c2301007387 */ /* 0x0003e80000100800 */
[----:B------:R-:W-:Y:S04]  /*3cca0*/  STL [R1+0x2238], R34 ;  /* 0x0022382201007387 */ /* 0x000fe80000100800 */
[----:B------:R2:W-:Y:S04]  /*3ccb0*/  STL [R1+0x2234], R39 ;  /* 0x0022342701007387 */ /* 0x0005e80000100800 */
[----:B------:R3:W-:Y:S11]  /*3ccc0*/  STL [R1+0x2230], R91 ;  /* 0x0022305b01007387 */ /* 0x0007f60000100800 */
[----:B-1----:R-:W-:Y:S01]  /*3ccd0*/  IMAD.MOV.U32 R35, RZ, RZ, R100 ;  /* 0x000000ffff237224 */ /* 0x002fe200078e0064 */
[----:B--2---:R-:W-:Y:S01]  /*3cce0*/  MOV R39, R102 ;  /* 0x0000006600277202 */ /* 0x004fe20000000f00 */
[----:B------:R-:W-:-:S02]  /*3ccf0*/  IMAD.MOV.U32 R34, RZ, RZ, R101 ;  /* 0x000000ffff227224 */ /* 0x000fc400078e0065 */
[----:B---3--:R-:W-:Y:S02]  /*3cd00*/  IMAD.MOV.U32 R91, RZ, RZ, R103 ;  /* 0x000000ffff5b7224 */ /* 0x008fe400078e0067 */
        /* <DEDUP_REMOVED lines=9> */
[----:B------:R-:W-:Y:S08]  /*3cda0*/  HMMA.1688.F32.TF32 R100, R104, R244, R172 ;  /* 0x000000f46864723c */ /* 0x000ff000000810ac */
[C---:B------:R-:W-:Y:S11]  /*3cdb0*/  HMMA.1688.F32.TF32 R248, R96.reuse, R84, R176 ;  /* 0x0000005460f8723c */ /* 0x040ff600000810b0 */
[----:B------:R-:W-:Y:S05]  /*3cdc0*/  @!UPT UIADD3 URZ, URZ, URZ, URZ ;  /* 0x0000003f3f3ff290 */ /* 0x000fea000fffe03f */
[----:B------:R-:W-:Y:S01]  /*3cdd0*/  IMAD.MOV.U32 R252, RZ, RZ, R100 ;  /* 0x000000fffffc7224 */ /* 0x000fe200078e0064 */
[----:B------:R-:W-:Y:S01]  /*3cde0*/  MOV R6, R102 ;  /* 0x0000006600067202 */ /* 0x000fe20000000f00 */
[----:B------:R-:W-:Y:S02]  /*3cdf0*/  IMAD.MOV.U32 R7, RZ, RZ, R101 ;  /* 0x000000ffff077224 */ /* 0x000fe400078e0065 */
[----:B------:R-:W-:Y:S01]  /*3ce00*/  IMAD.MOV.U32 R3, RZ, RZ, R103 ;  /* 0x000000ffff037224 */ /* 0x000fe200078e0067 */
[----:B------:R-:W2:Y:S04]  /*3ce10*/  LDL.LU.64 R100, [R1+0x140] ;  /* 0x0001400001647983 */ /* 0x000ea80000300a00 */
[----:B------:R-:W2:Y:S04]  /*3ce20*/  LDL.LU.64 R102, [R1+0x148] ;  /* 0x0001480001667983 */ /* 0x000ea80000300a00 */
[----:B------:R-:W3:Y:S04]  /*3ce30*/  LDL.LU.64 R104, [R1+0x130] ;  /* 0x0001300001687983 */ /* 0x000ee80000300a00 */
[----:B------:R-:W3:Y:S04]  /*3ce40*/  LDL.LU.64 R106, [R1+0x138] ;  /* 0x00013800016a7983 */ /* 0x000ee80000300a00 */
[----:B------:R-:W4:Y:S04]  /*3ce50*/  LDL.LU.64 R108, [R1+0x120] ;  /* 0x00012000016c7983 */ /* 0x000f280000300a00 */
        /* <DEDUP_REMOVED lines=21> */
[----:B------:R-:W-:Y:S04]  /*3cfb0*/  STL.64 [R1+0x2118], R250 ;  /* 0x002118fa01007387 */ /* 0x000fe80000100a00 */
[----:B------:R1:W-:Y:S04]  /*3cfc0*/  STL.64 [R1+0x2110], R248 ;  /* 0x002110f801007387 */ /* 0x0003e80000100a00 */
[----:B-1----:R-:W2:Y:S04]  /*3cfd0*/  LDL.LU.64 R248, [R1+0x20] ;  /* 0x0000200001f87983 */ /* 0x002ea80000300a00 */
[----:B------:R-:W2:Y:S01]  /*3cfe0*/  LDL.LU.64 R250, [R1+0x28] ;  /* 0x0000280001fa7983 */ /* 0x000ea20000300a00 */
[C---:B------:R-:W-:Y:S03]  /*3cff0*/  HMMA.1688.F32.TF32 R240, R96.reuse, R80, R180 ;  /* 0x0000005060f0723c */ /* 0x040fe600000810b4 */
[----:B------:R-:W3:Y:S04]  /*3d000*/  LDL.LU.64 R180, [R1+0x40] ;  /* 0x0000400001b47983 */ /* 0x000ee80000300a00 */
[----:B------:R-:W3:Y:S01]  /*3d010*/  LDL.LU.64 R182, [R1+0x48] ;  /* 0x0000480001b67983 */ /* 0x000ee20000300a00 */
[C---:B------:R-:W-:Y:S03]  /*3d020*/  HMMA.1688.F32.TF32 R232, R96.reuse, R88, R184 ;  /* 0x0000005860e8723c */ /* 0x040fe600000810b8 */
[----:B------:R-:W-:Y:S04]  /*3d030*/  LDS R184, [R2+0x81080] ;  /* 0x0810800002b87984 */ /* 0x000fe80000000800 */
[----:B------:R-:W-:Y:S01]  /*3d040*/  LDS R186, [R2+0x81880] ;  /* 0x0818800002ba7984 */ /* 0x000fe20000000800 */
[C---:B------:R-:W-:Y:S03]  /*3d050*/  HMMA.1688.F32.TF32 R188, R96.reuse, R36, R188 ;  /* 0x0000002460bc723c */ /* 0x040fe600000810bc */
[----:B------:R-:W-:Y:S05]  /*3d060*/  LDS R185, [R0+0x81080] ;  /* 0x0810800000b97984 */ /* 0x000fea0000000800 */
[----:B------:R-:W-:Y:S08]  /*3d070*/  HMMA.1688.F32.TF32 R192, R96, R32, R192 ;  /* 0x0000002060c0723c */ /* 0x000ff000000810c0 */
[-C--:B------:R-:W-:Y:S01]  /*3d080*/  HMMA.1688.F32.TF32 R144, R92, R28.reuse, R48 ;  /* 0x0000001c5c90723c */ /* 0x080fe20000081030 */
[----:B------:R-:W-:Y:S04]  /*3d090*/  LDS R48, [R2+0x80180] ;  /* 0x0801800002307984 */ /* 0x000fe80000000800 */
[----:B------:R-:W-:Y:S03]  /*3d0a0*/  LDS R50, [R2+0x80980] ;  /* 0x0809800002327984 */ /* 0x000fe60000000800 */
[C---:B------:R-:W-:Y:S01]  /*3d0b0*/  HMMA.1688.F32.TF32 R196, R96.reuse, R28, R196 ;  /* 0x0000001c60c4723c */ /* 0x040fe200000810c4 */
[----:B------:R-:W-:Y:S04]  /*3d0c0*/  LDS R49, [R0+0x80180] ;  /* 0x0801800000317984 */ /* 0x000fe80000000800 */
[----:B------:R-:W2:Y:S03]  /*3d0d0*/  LDS R51, [R0+0x80980] ;  /* 0x0809800000337984 */ /* 0x000ea60000000800 */
[C---:B------:R-:W-:Y:S08]  /*3d0e0*/  HMMA.1688.F32.TF32 R200, R96.reuse, R24, R200 ;  /* 0x0000001860c8723c */ /* 0x040ff000000810c8 */
[----:B------:R-:W-:Y:S08]  /*3d0f0*/  HMMA.1688.F32.TF32 R8, R96, R244, R8 ;  /* 0x000000f46008723c */ /* 0x000ff00000081008 */
[C---:B------:R-:W-:Y:S01]  /*3d100*/  HMMA.1688.F32.TF32 R208, R92.reuse, R84, R208 ;  /* 0x000000545cd0723c */ /* 0x040fe200000810d0 */
[----:B------:R1:W-:Y:S07]  /*3d110*/  STL.64 [R1+0x2128], R242 ;  /* 0x002128f201007387 */ /* 0x0003ee0000100a00 */
[C---:B------:R-:W-:Y:S01]  /*3d120*/  HMMA.1688.F32.TF32 R16, R92.reuse, R80, R16 ;  /* 0x000000505c10723c */ /* 0x040fe20000081010 */
[----:B------:R1:W-:Y:S07]  /*3d130*/  STL.64 [R1+0x2120], R240 ;  /* 0x002120f001007387 */ /* 0x0003ee0000100a00 */
[C---:B------:R-:W-:Y:S01]  /*3d140*/  HMMA.1688.F32.TF32 R20, R92.reuse, R88, R20 ;  /* 0x000000585c14723c */ /* 0x040fe20000081014 */
[----:B------:R-:W-:Y:S07]  /*3d150*/  STL.64 [R1+0x2138], R234 ;  /* 0x002138ea01007387 */ /* 0x000fee0000100a00 */
[----:B------:R-:W-:Y:S01]  /*3d160*/  HMMA.1688.F32.TF32 R40, R92, R36, R40 ;  /* 0x000000245c28723c */ /* 0x000fe20000081028 */
        /* <DEDUP_REMOVED lines=17> */
[----:B------:R-:W-:Y:S01]  /*3d280*/  STL.64 [R1+0x21c8], R42 ;  /* 0x0021c82a01007387 */ /* 0x000fe20000100a00 */
[----:B-1----:R-:W-:-:S03]  /*3d290*/  IMAD.MOV.U32 R243, RZ, RZ, R236 ;  /* 0x000000fffff37224 */ /* 0x002fc600078e00ec */
[----:B------:R-:W-:Y:S04]  /*3d2a0*/  STL.64 [R1+0x21c0], R40 ;  /* 0x0021c02801007387 */ /* 0x000fe80000100a00 */
[----:B------:R-:W3:Y:S04]  /*3d2b0*/  LDL.LU R240, [R1+0x1e0] ;  /* 0x0001e00001f07983 */ /* 0x000ee80000300800 */
[----:B------:R-:W3:Y:S04]  /*3d2c0*/  LDL.LU R241, [R1+0x1e4] ;  /* 0x0001e40001f17983 */ /* 0x000ee80000300800 */
[----:B------:R-:W4:Y:S04]  /*3d2d0*/  LDL.LU R242, [R1+0x1e8] ;  /* 0x0001e80001f27983 */ /* 0x000f280000300800 */
[----:B------:R-:W4:Y:S01]  /*3d2e0*/  LDL.LU R236, [R1+0x2260] ;  /* 0x0022600001ec7983 */ /* 0x000f220000300800 */
[----:B------:R-:W-:Y:S03]  /*3d2f0*/  HMMA.1688.F32.TF32 R44, R92, R32, R44 ;  /* 0x000000205c2c723c */ /* 0x000fe6000008102c */
[----:B------:R-:W-:Y:S05]  /*3d300*/  LDS R187, [R0+0x81880] ;  /* 0x0818800000bb7984 */ /* 0x000fea0000000800 */
[----:B--2---:R-:W-:Y:S07]  /*3d310*/  HMMA.1688.F32.TF32 R96, R48, R84, R248 ;  /* 0x000000543060723c */ /* 0x004fee00000810f8 */
[----:B------:R-:W-:-:S02]  /*3d320*/  IMAD.MOV.U32 R248, RZ, RZ, R237 ;  /* 0x000000fffff87224 */ /* 0x000fc400078e00ed */
[----:B------:R-:W2:Y:S01]  /*3d330*/  LDL.LU R237, [R1+0x225c] ;  /* 0x00225c0001ed7983 */ /* 0x000ea20000300800 */
[----:B------:R-:W-:Y:S02]  /*3d340*/  IMAD.MOV.U32 R249, RZ, RZ, R238 ;  /* 0x000000fffff97224 */ /* 0x000fe400078e00ee */
[----:B------:R-:W-:Y:S01]  /*3d350*/  IMAD.MOV.U32 R250, RZ, RZ, R239 ;  /* 0x000000fffffa7224 */ /* 0x000fe200078e00ef */
[----:B------:R-:W2:Y:S01]  /*3d360*/  LDL.LU R238, [R1+0x2258] ;  /* 0x0022580001ee7983 */ /* 0x000ea20000300800 */
[----:B------:R-:W-:-:S03]  /*3d370*/  IMAD.MOV.U32 R251, RZ, RZ, R87 ;  /* 0x000000fffffb7224 */ /* 0x000fc600078e0057 */
[----:B------:R-:W2:Y:S04]  /*3d380*/  LDL.LU R239, [R1+0x2254] ;  /* 0x0022540001ef7983 */ /* 0x000ea80000300800 */
[----:B------:R-:W4:Y:S01]  /*3d390*/  LDL.LU R87, [R1+0x2250] ;  /* 0x0022500001577983 */ /* 0x000f220000300800 */
[C---:B------:R-:W-:Y:S03]  /*3d3a0*/  HMMA.1688.F32.TF32 R148, R92.reuse, R24, R52 ;  /* 0x000000185c94723c */ /* 0x040fe60000081034 */
[----:B------:R-:W-:Y:S04]  /*3d3b0*/  LDS R52, [R2+0x80100] ;  /* 0x0801000002347984 */ /* 0x000fe80000000800 */
[----:B------:R-:W-:Y:S01]  /*3d3c0*/  LDS R54, [R2+0x80900] ;  /* 0x0809000002367984 */ /* 0x000fe20000000800 */
[----:B------:R-:W-:Y:S03]  /*3d3d0*/  HMMA.1688.F32.TF32 R152, R92, R244, R12 ;  /* 0x000000f45c98723c */ /* 0x000fe6000008100c */
[----:B------:R-:W-:Y:S04]  /*3d3e0*/  LDS R92, [R4+0x80100] ;  /* 0x08010000045c7984 */ /* 0x000fe80000000800 */
[----:B------:R-:W-:Y:S04]  /*3d3f0*/  LDS R94, [R4+0x80900] ;  /* 0x08090000045e7984 */ /* 0x000fe80000000800 */
[----:B------:R-:W-:Y:S04]  /*3d400*/  LDS R93, [R5+0x80100] ;  /* 0x08010000055d7984 */ /* 0x000fe80000000800 */
[----:B------:R-:W1:Y:S04]  /*3d410*/  LDS R95, [R5+0x80900] ;  /* 0x08090000055f7984 */ /* 0x000e680000000800 */
[----:B------:R-:W-:Y:S04]  /*3d420*/  LDS R12, [R4+0x80180] ;  /* 0x08018000040c7984 */ /* 0x000fe80000000800 */
[----:B------:R-:W-:Y:S04]  /*3d430*/  LDS R14, [R4+0x80980] ;  /* 0x08098000040e7984 */ /* 0x000fe80000000800 */
[----:B------:R-:W-:Y:S04]  /*3d440*/  LDS R13, [R5+0x80180] ;  /* 0x08018000050d7984 */ /* 0x000fe80000000800 */
[----:B------:R-:W1:Y:S04]  /*3d450*/  LDS R15, [R5+0x80980] ;  /* 0x08098000050f7984 */ /* 0x000e680000000800 */
[----:B------:R-:W-:Y:S04]  /*3d460*/  LDS R53, [R0+0x80100] ;  /* 0x0801000000357984 */ /* 0x000fe80000000800 */
[----:B------:R-:W3:Y:S01]  /*3d470*/  LDS R55, [R0+0x80900] ;  /* 0x0809000000377984 */ /* 0x000ee20000000800 */
[C---:B-1----:R-:W-:Y:S08]  /*3d480*/  HMMA.1688.F32.TF32 R68, R92.reuse, R84, R68 ;  /* 0x000000545c44723c */ /* 0x042ff00000081044 */
[C---:B------:R-:W-:Y:S08]  /*3d490*/  HMMA.1688.F32.TF32 R124, R92.reuse, R80, R124 ;  /* 0x000000505c7c723c */ /* 0x040ff0000008107c */
[C---:B------:R-:W-:Y:S08]  /*3d4a0*/  HMMA.1688.F32.TF32 R72, R92.reuse, R88, R72 ;  /* 0x000000585c48723c */ /* 0x040ff00000081048 */
[C---:B------:R-:W-:Y:S08]  /*3d4b0*/  HMMA.1688.F32.TF32 R204, R92.reuse, R36, R204 ;  /* 0x000000245ccc723c */ /* 0x040ff000000810cc */
[C---:B------:R-:W-:Y:S08]  /*3d4c0*/  HMMA.1688.F32.TF32 R76, R92.reuse, R32, R76 ;  /* 0x000000205c4c723c */ /* 0x040ff0000008104c */
[C---:B------:R-:W-:Y:S08]  /*3d4d0*/  HMMA.1688.F32.TF32 R212, R92.reuse, R28, R212 ;  /* 0x0000001c5cd4723c */ /* 0x040ff000000810d4 */
[C---:B------:R-:W-:Y:S08]  /*3d4e0*/  HMMA.1688.F32.TF32 R112, R92.reuse, R24, R112 ;  /* 0x000000185c70723c */ /* 0x040ff00000081070 */
[----:B------:R-:W-:Y:S08]  /*3d4f0*/  HMMA.1688.F32.TF32 R92, R92, R244, R216 ;  /* 0x000000f45c5c723c */ /* 0x000ff000000810d8 */
[----:B------:R-:W-:Y:S01]  /*3d500*/  HMMA.1688.F32.TF32 R216, R12, R24, R172 ;  /* 0x000000180cd8723c */ /* 0x000fe200000810ac */
[----:B------:R-:W-:Y:S04]  /*3d510*/  LDS R172, [R2+0x81000] ;  /* 0x0810000002ac7984 */ /* 0x000fe80000000800 */
[----:B------:R-:W-:Y:S04]  /*3d520*/  LDS R174, [R2+0x81800] ;  /* 0x0818000002ae7984 */ /* 0x000fe80000000800 */
[----:B------:R-:W-:Y:S04]  /*3d530*/  LDS R173, [R0+0x81000] ;  /* 0x0810000000ad7984 */ /* 0x000fe80000000800 */
[----:B------:R-:W4:Y:S01]  /*3d540*/  LDS R175, [R0+0x81800] ;  /* 0x0818000000af7984 */ /* 0x000f220000000800 */
[-C--:B---3--:R-:W-:Y:S08]  /*3d550*/  HMMA.1688.F32.TF32 R56, R52, R88.reuse, R56 ;  /* 0x000000583438723c */ /* 0x088ff00000081038 */
[-C--:B------:R-:W-:Y:S08]  /*3d560*/  HMMA.1688.F32.TF32 R104, R48, R88.reuse, R104 ;  /* 0x000000583068723c */ /* 0x080ff00000081068 */
[----:B------:R-:W-:Y:S01]  /*3d570*/  HMMA.1688.F32.TF32 R168, R12, R88, R168 ;  /* 0x000000580ca8723c */ /* 0x000fe200000810a8 */
[----:B------:R-:W-:-:S02]  /*3d580*/  IMAD.MOV.U32 R232, RZ, RZ, R246 ;  /* 0x000000ffffe87224 */ /* 0x000fc400078e00f6 */
[----:B------:R-:W-:Y:S01]  /*3d590*/  IMAD.MOV.U32 R233, RZ, RZ, R247 ;  /* 0x000000ffffe97224 */ /* 0x000fe200078e00f7 */
[----:B------:R-:W-:Y:S01]  /*3d5a0*/  MOV R235, R26 ;  /* 0x0000001a00eb7202 */ /* 0x000fe20000000f00 */
[----:B------:R-:W-:-:S03]  /*3d5b0*/  IMAD.MOV.U32 R234, RZ, RZ, R27 ;  /* 0x000000ffffea7224 */ /* 0x000fc600078e001b */
[C---:B----4-:R-:W-:Y:S07]  /*3d5c0*/  HMMA.1688.F32.TF32 R8, R172.reuse, R86, R240 ;  /* 0x00000056ac08723c */ /* 0x050fee00000810f0 */
[----:B------:R-:W-:Y:S02]  /*3d5d0*/  IMAD.MOV.U32 R240, RZ, RZ, R35 ;  /* 0x000000fffff07224 */ /* 0x000fe400078e0023 */
[----:B------:R-:W-:Y:S02]  /*3d5e0*/  IMAD.MOV.U32 R241, RZ, RZ, R34 ;  /* 0x000000fffff17224 */ /* 0x000fe400078e0022 */
[----:B------:R-:W-:Y:S11]  /*3d5f0*/  IMAD.MOV.U32 R242, RZ, RZ, R39 ;  /* 0x000000fffff27224 */ /* 0x000ff600078e0027 */
[----:B------:R-:W-:Y:S02]  /*3d600*/  @!UPT UIADD3 URZ, URZ, URZ, URZ ;  /* 0x0000003f3f3ff290 */ /* 0x000fe4000fffe03f */
[----:B------:R-:W-:Y:S01]  /*3d610*/  MOV R88, R11 ;  /* 0x0000000b00587202 */ /* 0x000fe20000000f00 */
[----:B------:R-:W-:Y:S01]  /*3d620*/  IMAD.MOV.U32 R89, RZ, RZ, R10 ;  /* 0x000000ffff597224 */ /* 0x000fe200078e000a */
[----:B------:R1:W-:Y:S04]  /*3d630*/  STL.64 [R1+0x2b0], R8 ;  /* 0x0002b00801007387 */ /* 0x0003e80000100a00 */
[----:B------:R-:W-:Y:S04]  /*3d640*/  STL [R1+0x20fc], R88 ;  /* 0x0020fc5801007387 */ /* 0x000fe80000100800 */
[----:B------:R-:W-:Y:S01]  /*3d650*/  STL [R1+0x20f8], R89 ;  /* 0x0020f85901007387 */ /* 0x000fe20000100800 */
[----:B-1----:R-:W-:Y:S07]  /*3d660*/  HMMA.1688.F32.TF32 R8, R172, R82, R248 ;  /* 0x00000052ac08723c */ /* 0x002fee00000810f8 */
[----:B------:R-:W-:-:S02]  /*3d670*/  IMAD.MOV.U32 R248, RZ, RZ, R30 ;  /* 0x000000fffff87224 */ /* 0x000fc400078e001e */
[----:B------:R-:W3:Y:S01]  /*3d680*/  LDL.LU R30, [R1+0x224c] ;  /* 0x00224c00011e7983 */ /* 0x000ee20000300800 */
[----:B------:R-:W-:Y:S01]  /*3d690*/  IMAD.MOV.U32 R249, RZ, RZ, R31 ;  /* 0x000000fffff97224 */ /* 0x000fe200078e001f */
[----:B------:R-:W-:Y:S01]  /*3d6a0*/  MOV R251, R90 ;  /* 0x0000005a00fb7202 */ /* 0x000fe20000000f00 */
[----:B------:R-:W-:Y:S01]  /*3d6b0*/  IMAD.MOV.U32 R250, RZ, RZ, R38 ;  /* 0x000000fffffa7224 */ /* 0x000fe200078e0026 */
[----:B------:R-:W4:Y:S04]  /*3d6c0*/  LDL.LU R31, [R1+0x2248] ;  /* 0x00224800011f7983 */ /* 0x000f280000300800 */
[----:B------:R-:W2:Y:S01]  /*3d6d0*/  LDL.LU R38, [R1+0x2244] ;  /* 0x0022440001267983 */ /* 0x000ea20000300800 */
[----:B------:R-:W-:-:S03]  /*3d6e0*/  IMAD.MOV.U32 R243, RZ, RZ, R91 ;  /* 0x000000fffff37224 */ /* 0x000fc600078e005b */
[----:B------:R-:W2:Y:S04]  /*3d6f0*/  LDL.LU R90, [R1+0x2240] ;  /* 0x00224000015a7983 */ /* 0x000ea80000300800 */
[----:B------:R-:W2:Y:S04]  /*3d700*/  LDL.LU R35, [R1+0x223c] ;  /* 0x00223c0001237983 */ /* 0x000ea80000300800 */
[----:B------:R-:W2:Y:S04]  /*3d710*/  LDL.LU R34, [R1+0x2238] ;  /* 0x0022380001227983 */ /* 0x000ea80000300800 */
[----:B------:R-:W2:Y:S04]  /*3d720*/  LDL.LU R39, [R1+0x2234] ;  /* 0x0022340001277983 */ /* 0x000ea80000300800 */
[----:B------:R-:W2:Y:S04]  /*3d730*/  LDL.LU R91, [R1+0x2230] ;  /* 0x00223000015b7983 */ /* 0x000ea80000300800 */
[----:B------:R-:W2:Y:S04]  /*3d740*/  LDL.LU R246, [R1+0x222c] ;  /* 0x00222c0001f67983 */ /* 0x000ea80000300800 */
[----:B------:R-:W2:Y:S04]  /*3d750*/  LDL.LU R247, [R1+0x2228] ;  /* 0x0022280001f77983 */ /* 0x000ea80000300800 */
[----:B------:R-:W2:Y:S04]  /*3d760*/  LDL.LU R27, [R1+0x2224] ;  /* 0x00222400011b7983 */ /* 0x000ea80000300800 */
[----:B------:R-:W2:Y:S01]  /*3d770*/  LDL.LU R26, [R1+0x2220] ;  /* 0x00222000011a7983 */ /* 0x000ea20000300800 */
[----:B---3--:R-:W-:-:S02]  /*3d780*/  IMAD.MOV.U32 R191, RZ, RZ, R30 ;  /* 0x000000ffffbf7224 */ /* 0x008fc400078e001e */
[----:B----4-:R-:W-:Y:S02]  /*3d790*/  IMAD.MOV.U32 R190, RZ, RZ, R31 ;  /* 0x000000ffffbe7224 */ /* 0x010fe400078e001f */
[----:B--2---:R-:W-:Y:S02]  /*3d7a0*/  IMAD.MOV.U32 R189, RZ, RZ, R38 ;  /* 0x000000ffffbd7224 */ /* 0x004fe400078e0026 */
[----:B------:R-:W-:Y:S02]  /*3d7b0*/  IMAD.MOV.U32 R188, RZ, RZ, R90 ;  /* 0x000000ffffbc7224 */ /* 0x000fe400078e005a */
[----:B------:R-:W2:Y:S04]  /*3d7c0*/  LDL.LU R90, [R1+0x221c] ;  /* 0x00221c00015a7983 */ /* 0x000ea80000300800 */
[----:B------:R-:W3:Y:S04]  /*3d7d0*/  LDL.LU R38, [R1+0x2218] ;  /* 0x0022180001267983 */ /* 0x000ee80000300800 */
[----:B------:R-:W3:Y:S04]  /*3d7e0*/  LDL.LU R31, [R1+0x2214] ;  /* 0x00221400011f7983 */ /* 0x000ee80000300800 */
[----:B------:R-:W3:Y:S01]  /*3d7f0*/  LDL.LU R30, [R1+0x2210] ;  /* 0x00221000011e7983 */ /* 0x000ee20000300800 */
[----:B------:R-:W-:Y:S01]  /*3d800*/  MOV R199, R246 ;  /* 0x000000f600c77202 */ /* 0x000fe20000000f00 */
[----:B------:R-:W-:-:S02]  /*3d810*/  IMAD.MOV.U32 R198, RZ, RZ, R247 ;  /* 0x000000ffffc67224 */ /* 0x000fc400078e00f7 */
[----:B------:R-:W-:Y:S02]  /*3d820*/  IMAD.MOV.U32 R196, RZ, RZ, R27 ;  /* 0x000000ffffc47224 */ /* 0x000fe400078e001b */
[----:B------:R-:W3:Y:S01]  /*3d830*/  LDL.LU R27, [R1+0x220c] ;  /* 0x00220c00011b7983 */ /* 0x000ee20000300800 */
[----:B------:R-:W-:-:S03]  /*3d840*/  IMAD.MOV.U32 R197, RZ, RZ, R26 ;  /* 0x000000ffffc57224 */ /* 0x000fc600078e001a */
[----:B------:R-:W3:Y:S04]  /*3d850*/  LDL.LU R26, [R1+0x2208] ;  /* 0x00220800011a7983 */ /* 0x000ee80000300800 */
[----:B------:R-:W3:Y:S04]  /*3d860*/  LDL.LU R247, [R1+0x2204] ;  /* 0x0022040001f77983 */ /* 0x000ee80000300800 */
[----:B------:R-:W3:Y:S01]  /*3d870*/  LDL.LU R246, [R1+0x2200] ;  /* 0x0022000001f67983 */ /* 0x000ee20000300800 */
[C---:B------:R-:W-:Y:S08]  /*3d880*/  HMMA.1688.F32.TF32 R228, R52.reuse, R84, R228 ;  /* 0x0000005434e4723c */ /* 0x040ff000000810e4 */
[C---:B------:R-:W-:Y:S08]  /*3d890*/  HMMA.1688.F32.TF32 R224, R52.reuse, R80, R224 ;  /* 0x0000005034e0723c */ /* 0x040ff000000810e0 */
[C---:B------:R-:W-:Y:S08]  /*3d8a0*/  HMMA.1688.F32.TF32 R220, R52.reuse, R36, R220 ;  /* 0x0000002434dc723c */ /* 0x040ff000000810dc */
[C---:B------:R-:W-:Y:S08]  /*3d8b0*/  HMMA.1688.F32.TF32 R60, R52.reuse, R32, R60 ;  /* 0x00000020343c723c */ /* 0x040ff0000008103c */
[C---:B------:R-:W-:Y:S08]  /*3d8c0*/  HMMA.1688.F32.TF32 R116, R52.reuse, R28, R116 ;  /* 0x0000001c3474723c */ /* 0x040ff00000081074 */
[C---:B------:R-:W-:Y:S08]  /*3d8d0*/  HMMA.1688.F32.TF32 R64, R52.reuse, R24, R64 ;  /* 0x000000183440723c */ /* 0x040ff00000081040 */
[----:B------:R-:W-:Y:S08]  /*3d8e0*/  HMMA.1688.F32.TF32 R120, R52, R244, R120 ;  /* 0x000000f43478723c */ /* 0x000ff00000081078 */
        /* <DEDUP_REMOVED lines=10> */
[----:B------:R-:W-:Y:S01]  /*3d990*/  HMMA.1688.F32.TF32 R48, R12, R28, R176 ;  /* 0x0000001c0c30723c */ /* 0x000fe200000810b0 */
[----:B------:R-:W-:Y:S01]  /*3d9a0*/  IMAD.MOV.U32 R37, RZ, RZ, R8 ;  /* 0x000000ffff257224 */ /* 0x000fe200078e0008 */
[----:B------:R-:W-:Y:S01]  /*3d9b0*/  LDS R180, [R4+0x81000] ;  /* 0x0810000004b47984 */ /* 0x000fe20000000800 */
[----:B------:R-:W-:-:S02]  /*3d9c0*/  IMAD.MOV.U32 R36, RZ, RZ, R9 ;  /* 0x000000ffff247224 */ /* 0x000fc400078e0009 */
[----:B------:R-:W-:Y:S01]  /*3d9d0*/  IMAD.MOV.U32 R33, RZ, RZ, R10 ;  /* 0x000000ffff217224 */ /* 0x000fe200078e000a */
[----:B------:R-:W-:Y:S02]  /*3d9e0*/  LDS R182, [R4+0x81800] ;  /* 0x0818000004b67984 */ /* 0x000fe40000000800 */
[----:B------:R-:W-:Y:S02]  /*3d9f0*/  HMMA.1688.F32.TF32 R12, R12, R244, R236 ;  /* 0x000000f40c0c723c */ /* 0x000fe400000810ec */
        /* <DEDUP_REMOVED lines=15> */
[----:B------:R-:W-:-:S03]  /*3daf0*/  IMAD.MOV.U32 R32, RZ, RZ, R11 ;  /* 0x000000ffff207224 */ /* 0x000fc600078e000b */
[----:B------:R-:W4:Y:S04]  /*3db00*/  LDL.LU R19, [R1+0x19c] ;  /* 0x00019c0001137983 */ /* 0x000f280000300800 */
[----:B------:R-:W4:Y:S04]  /*3db10*/  LDL.LU R8, [R1+0x170] ;  /* 0x0001700001087983 */ /* 0x000f280000300800 */
[----:B------:R-:W4:Y:S04]  /*3db20*/  LDL.LU R9, [R1+0x174] ;  /* 0x0001740001097983 */ /* 0x000f280000300800 */
[----:B------:R-:W4:Y:S04]  /*3db30*/  LDL.LU R10, [R1+0x178] ;  /* 0x00017800010a7983 */ /* 0x000f280000300800 */
[----:B------:R-:W4:Y:S01]  /*3db40*/  LDL.LU R11, [R1+0x17c] ;  /* 0x00017c00010b7983 */ /* 0x000f220000300800 */
[----:B------:R-:W-:-:S02]  /*3db50*/  IMAD.MOV.U32 R192, RZ, RZ, R91 ;  /* 0x000000ffffc07224 */ /* 0x000fc400078e005b */
[----:B------:R-:W-:Y:S01]  /*3db60*/  IMAD.MOV.U32 R193, RZ, RZ, R39 ;  /* 0x000000ffffc17224 */ /* 0x000fe200078e0027 */
[----:B------:R-:W-:Y:S01]  /*3db70*/  LDS R181, [R5+0x81000] ;  /* 0x0810000005b57984 */ /* 0x000fe20000000800 */
[----:B------:R-:W-:Y:S02]  /*3db80*/  IMAD.MOV.U32 R194, RZ, RZ, R34 ;  /* 0x000000ffffc27224 */ /* 0x000fe400078e0022 */
[----:B------:R-:W-:Y:S01]  /*3db90*/  IMAD.MOV.U32 R195, RZ, RZ, R35 ;  /* 0x000000ffffc37224 */ /* 0x000fe200078e0023 */
[----:B------:R-:W1:Y:S04]  /*3dba0*/  LDS R183, [R5+0x81800] ;  /* 0x0818000005b77984 */ /* 0x000e680000000800 */
[----:B------:R-:W-:Y:S04]  /*3dbb0*/  LDS R176, [R4+0x81080] ;  /* 0x0810800004b07984 */ /* 0x000fe80000000800 */
[----:B------:R-:W-:Y:S04]  /*3dbc0*/  LDS R178, [R4+0x81880] ;  /* 0x0818800004b27984 */ /* 0x000fe80000000800 */
[----:B------:R-:W-:Y:S04]  /*3dbd0*/  LDS R177, [R5+0x81080] ;  /* 0x0810800005b17984 */ /* 0x000fe80000000800 */
[----:B------:R-:W1:Y:S01]  /*3dbe0*/  LDS R179, [R5+0x81880] ;  /* 0x0818800005b37984 */ /* 0x000e620000000800 */
[----:B--2---:R-:W-:Y:S01]  /*3dbf0*/  MOV R203, R90 ;  /* 0x0000005a00cb7202 */ /* 0x004fe20000000f00 */
[----:B---3--:R-:W-:-:S02]  /*3dc00*/  IMAD.MOV.U32 R202, RZ, RZ, R38 ;  /* 0x000000ffffca7224 */ /* 0x008fc400078e0026 */
[----:B------:R-:W-:Y:S02]  /*3dc10*/  IMAD.MOV.U32 R201, RZ, RZ, R31 ;  /* 0x000000ffffc97224 */ /* 0x000fe400078e001f */
[----:B------:R-:W-:Y:S02]  /*3dc20*/  IMAD.MOV.U32 R200, RZ, RZ, R30 ;  /* 0x000000ffffc87224 */ /* 0x000fe400078e001e */
[----:B------:R-:W-:Y:S02]  /*3dc30*/  IMAD.MOV.U32 R211, RZ, RZ, R27 ;  /* 0x000000ffffd37224 */ /* 0x000fe400078e001b */
[----:B------:R-:W-:Y:S02]  /*3dc40*/  IMAD.MOV.U32 R210, RZ, RZ, R26 ;  /* 0x000000ffffd27224 */ /* 0x000fe400078e001a */
[----:B------:R-:W-:Y:S02]  /*3dc50*/  IMAD.MOV.U32 R209, RZ, RZ, R247 ;  /* 0x000000ffffd17224 */ /* 0x000fe400078e00f7 */
[----:B------:R-:W-:-:S02]  /*3dc60*/  IMAD.MOV.U32 R208, RZ, RZ, R246 ;  /* 0x000000ffffd07224 */ /* 0x000fc400078e00f6 */
[----:B------:R-:W2:Y:S04]  /*3dc70*/  LDL.LU R246, [R1+0x21fc] ;  /* 0x0021fc0001f67983 */ /* 0x000ea80000300800 */
[----:B------:R-:W2:Y:S04]  /*3dc80*/  LDL.LU R247, [R1+0x21f8] ;  /* 0x0021f80001f77983 */ /* 0x000ea80000300800 */
[----:B------:R-:W3:Y:S04]  /*3dc90*/  LDL.LU R26, [R1+0x21f4] ;  /* 0x0021f400011a7983 */ /* 0x000ee80000300800 */
[----:B------:R-:W3:Y:S04]  /*3dca0*/  LDL.LU R27, [R1+0x21f0] ;  /* 0x0021f000011b7983 */ /* 0x000ee80000300800 */
[----:B------:R-:W4:Y:S04]  /*3dcb0*/  LDL.LU R30, [R1+0x21ec] ;  /* 0x0021ec00011e7983 */ /* 0x000f280000300800 */
[----:B------:R-:W4:Y:S04]  /*3dcc0*/  LDL.LU R31, [R1+0x21e8] ;  /* 0x0021e800011f7983 */ /* 0x000f280000300800 */
[----:B------:R-:W2:Y:S04]  /*3dcd0*/  LDL.LU R38, [R1+0x21e4] ;  /* 0x0021e40001267983 */ /* 0x000ea80000300800 */
[----:B------:R-:W2:Y:S04]  /*3dce0*/  LDL.LU R90, [R1+0x21e0] ;  /* 0x0021e000015a7983 */ /* 0x000ea80000300800 */
[----:B------:R-:W2:Y:S04]  /*3dcf0*/  LDL.LU R91, [R1+0x21dc] ;  /* 0x0021dc00015b7983 */ /* 0x000ea80000300800 */
[----:B------:R-:W2:Y:S04]  /*3dd00*/  LDL.LU R39, [R1+0x21d8] ;  /* 0x0021d80001277983 */ /* 0x000ea80000300800 */
[----:B------:R-:W2:Y:S04]  /*3dd10*/  LDL.LU R34, [R1+0x21d4] ;  /* 0x0021d40001227983 */ /* 0x000ea80000300800 */
[----:B------:R-:W2:Y:S01]  /*3dd20*/  LDL.LU R35, [R1+0x21d0] ;  /* 0x0021d00001237983 */ /* 0x000ea20000300800 */
[C---:B-1----:R-:W-:Y:S03]  /*3dd30*/  HMMA.1688.F32.TF32 R200, R180.reuse, R86, R200 ;  /* 0x00000056b4c8723c */ /* 0x042fe600000810c8 */
[----:B------:R-:W-:Y:S04]  /*3dd40*/  STL [R1+0x2104], R32 ;  /* 0x0021042001007387 */ /* 0x000fe80000100800 */
[----:B------:R-:W-:Y:S01]  /*3dd50*/  STL [R1+0x2100], R36 ;  /* 0x0021002401007387 */ /* 0x000fe20000100800 */
[----:B------:R-:W-:Y:S03]  /*3dd60*/  HMMA.1688.F32.TF32 R196, R180, R82, R196 ;  /* 0x00000052b4c4723c */ /* 0x000fe600000810c4 */
[----:B------:R-:W-:Y:S04]  /*3dd70*/  STL [R1+0x20f4], R37 ;  /* 0x0020f42501007387 */ /* 0x000fe80000100800 */
[----:B------:R1:W-:Y:S01]  /*3dd80*/  STL [R1+0x20f0], R33 ;  /* 0x0020f02101007387 */ /* 0x0003e20000100800 */
[C---:B---3--:R-:W-:Y:S08]  /*3dd90*/  HMMA.1688.F32.TF32 R208, R172.reuse, R26, R208 ;  /* 0x0000001aacd0723c */ /* 0x048ff000000810d0 */
[C---:B----4-:R-:W-:Y:S08]  /*3dda0*/  HMMA.1688.F32.TF32 R16, R172.reuse, R30, R16 ;  /* 0x0000001eac10723c */ /* 0x050ff00000081010 */
[C---:B--2---:R-:W-:Y:S08]  /*3ddb0*/  HMMA.1688.F32.TF32 R236, R172.reuse, R90, R236 ;  /* 0x0000005aacec723c */ /* 0x044ff000000810ec */
[C---:B------:R-:W-:Y:S08]  /*3ddc0*/  HMMA.1688.F32.TF32 R40, R172.reuse, R38, R40 ;  /* 0x00000026ac28723c */ /* 0x040ff00000081028 */
[C---:B------:R-:W-:Y:S08]  /*3ddd0*/  HMMA.1688.F32.TF32 R20, R172.reuse, R34, R20 ;  /* 0x00000022ac14723c */ /* 0x040ff00000081014 */
[----:B------:R-:W-:Y:S01]  /*3dde0*/  HMMA.1688.F32.TF32 R172, R172, R246, R8 ;  /* 0x000000f6acac723c */ /* 0x000fe20000081008 */
[----:B------:R-:W-:Y:S04]  /*3ddf0*/  STL [R1+0x2108], R238 ;  /* 0x002108ee01007387 */ /* 0x000fe80000100800 */
[----:B------:R2:W-:Y:S03]  /*3de00*/  STL [R1+0x20ec], R239 ;  /* 0x0020ecef01007387 */ /* 0x0005e60000100800 */
[----:B------:R-:W-:Y:S01]  /*3de10*/  IMAD.MOV.U32 R25, RZ, RZ, R42 ;  /* 0x000000ffff197224 */ /* 0x000fe200078e002a */
[----:B------:R-:W-:Y:S01]  /*3de20*/  MOV R24, R43 ;  /* 0x0000002b00187202 */ /* 0x000fe20000000f00 */
[----:B------:R-:W-:Y:S01]  /*3de30*/  HMMA.1688.F32.TF32 R192, R180, R90, R192 ;  /* 0x0000005ab4c0723c */ /* 0x000fe200000810c0 */
[----:B------:R-:W-:Y:S01]  /*3de40*/  IMAD.MOV.U32 R29, RZ, RZ, R40 ;  /* 0x000000ffff1d7224 */ /* 0x000fe200078e0028 */
[----:B------:R-:W3:Y:S01]  /*3de50*/  LDL.LU.64 R42, [R1+0x21c8] ;  /* 0x0021c800012a7983 */ /* 0x000ee20000300a00 */
[----:B------:R-:W-:Y:S01]  /*3de60*/  IMAD.MOV.U32 R28, RZ, RZ, R41 ;  /* 0x000000ffff1c7224 */ /* 0x000fe200078e0029 */
[----:B------:R-:W-:-:S02]  /*3de70*/  MOV R88, R19 ;  /* 0x0000001300587202 */ /* 0x000fc40000000f00 */
[----:B------:R-:W3:Y:S01]  /*3de80*/  LDL.LU.64 R40, [R1+0x21c0] ;  /* 0x0021c00001287983 */ /* 0x000ee20000300a00 */
[----:B-1----:R-:W-:Y:S02]  /*3de90*/  IMAD.MOV.U32 R33, RZ, RZ, R22 ;  /* 0x000000ffff217224 */ /* 0x002fe400078e0016 */
[----:B--2---:R-:W-:Y:S01]  /*3dea0*/  IMAD.MOV.U32 R239, RZ, RZ, R23 ;  /* 0x000000ffffef7224 */ /* 0x004fe200078e0017 */
[----:B------:R-:W-:Y:S01]  /*3deb0*/  HMMA.1688.F32.TF32 R188, R180, R38, R188 ;  /* 0x00000026b4bc723c */ /* 0x000fe200000810bc */
[----:B------:R-:W-:Y:S01]  /*3dec0*/  IMAD.MOV.U32 R89, RZ, RZ, R20 ;  /* 0x000000ffff597224 */ /* 0x000fe200078e0014 */
[----:B------:R-:W2:Y:S01]  /*3ded0*/  LDL.LU.64 R22, [R1+0x21b8] ;  /* 0x0021b80001167983 */ /* 0x000ea20000300a00 */
[----:B------:R-:W-:Y:S02]  /*3dee0*/  IMAD.MOV.U32 R37, RZ, RZ, R21 ;  /* 0x000000ffff257224 */ /* 0x000fe400078e0015 */
[----:B------:R-:W-:Y:S01]  /*3def0*/  IMAD.MOV.U32 R36, RZ, RZ, R18 ;  /* 0x000000ffff247224 */ /* 0x000fe200078e0012 */
[----:B------:R-:W2:Y:S01]  /*3df00*/  LDL.LU.64 R20, [R1+0x21b0] ;  /* 0x0021b00001147983 */ /* 0x000ea20000300a00 */
[----:B------:R-:W-:-:S02]  /*3df10*/  IMAD.MOV.U32 R238, RZ, RZ, R16 ;  /* 0x000000ffffee7224 */ /* 0x000fc400078e0010 */
[----:B------:R-:W-:Y:S01]  /*3df20*/  IMAD.MOV.U32 R32, RZ, RZ, R17 ;  /* 0x000000ffff207224 */ /* 0x000fe200078e0011 */
[----:B------:R-:W4:Y:S01]  /*3df30*/  LDL.LU.64 R18, [R1+0x21a8] ;  /* 0x0021a80001127983 */ /* 0x000f220000300a00 */
[C---:B------:R-:W-:Y:S03]  /*3df40*/  HMMA.1688.F32.TF32 R232, R180.reuse, R34, R232 ;  /* 0x00000022b4e8723c */ /* 0x040fe600000810e8 */
[----:B------:R-:W4:Y:S04]  /*3df50*/  LDL.LU.64 R16, [R1+0x21a0] ;  /* 0x0021a00001107983 */ /* 0x000f280000300a00 */
[----:B------:R-:W-:Y:S04]  /*3df60*/  STL.64 [R1+0x260], R208 ;  /* 0x000260d001007387 */ /* 0x000fe80000100a00 */
[----:B------:R1:W-:Y:S01]  /*3df70*/  STL.64 [R1+0x268], R210 ;  /* 0x000268d201007387 */ /* 0x0003e20000100a00 */
[C---:B------:R-:W-:Y:S03]  /*3df80*/  HMMA.1688.F32.TF32 R240, R180.reuse, R30, R240 ;  /* 0x0000001eb4f0723c */ /* 0x040fe600000810f0 */
[----:B-1----:R-:W2:Y:S04]  /*3df90*/  LDL.LU.64 R210, [R1+0x2198] ;  /* 0x0021980001d27983 */ /* 0x002ea80000300a00 */
[----:B------:R-:W2:Y:S04]  /*3dfa0*/  LDL.LU.64 R208, [R1+0x2190] ;  /* 0x0021900001d07983 */ /* 0x000ea80000300a00 */
[----:B------:R-:W2:Y:S04]  /*3dfb0*/  LDL.LU.64 R10, [R1+0x2188] ;  /* 0x00218800010a7983 */ /* 0x000ea80000300a00 */
[----:B------:R-:W2:Y:S01]  /*3dfc0*/  LDL.LU.64 R8, [R1+0x2180] ;  /* 0x0021800001087983 */ /* 0x000ea20000300a00 */
[----:B------:R-:W-:Y:S03]  /*3dfd0*/  HMMA.1688.F32.TF32 R248, R180, R26, R248 ;  /* 0x0000001ab4f8723c */ /* 0x000fe600000810f8 */
[----:B------:R-:W-:Y:S04]  /*3dfe0*/  STL.64 [R1+0x1f0], R172 ;  /* 0x0001f0ac01007387 */ /* 0x000fe80000100a00 */
[----:B------:R-:W-:Y:S04]  /*3dff0*/  STL.64 [R1+0x1f8], R174 ;  /* 0x0001f8ae01007387 */ /* 0x000fe80000100a00 */
[----:B------:R-:W-:Y:S04]  /*3e000*/  STL.64 [R1+0x1e0], R200 ;  /* 0x0001e0c801007387 */ /* 0x000fe80000100a00 */
[----:B------:R1:W-:Y:S04]  /*3e010*/  STL.64 [R1+0x1e8], R202 ;  /* 0x0001e8ca01007387 */ /* 0x0003e80000100a00 */
[----:B-1----:R-:W2:Y:S04]  /*3e020*/  LDL.LU.64 R202, [R1+0x2178] ;  /* 0x0021780001ca7983 */ /* 0x002ea80000300a00 */
[----:B------:R-:W2:Y:S04]  /*3e030*/  LDL.LU.64 R200, [R1+0x2170] ;  /* 0x0021700001c87983 */ /* 0x000ea80000300a00 */
        /* <DEDUP_REMOVED lines=18> */
[----:B-1----:R-:W3:Y:S04]  /*3e160*/  LDL.LU.64 R242, [R1+0x2128] ;  /* 0x0021280001f27983 */ /* 0x002ee80000300a00 */
[----:B------:R-:W3:Y:S04]  /*3e170*/  LDL.LU.64 R240, [R1+0x2120] ;  /* 0x0021200001f07983 */ /* 0x000ee80000300a00 */
[----:B------:R-:W-:Y:S04]  /*3e180*/  STL.64 [R1+0x80], R248 ;  /* 0x000080f801007387 */ /* 0x000fe80000100a00 */
[----:B------:R1:W-:Y:S04]  /*3e190*/  STL.64 [R1+0x88], R250 ;  /* 0x000088fa01007387 */ /* 0x0003e80000100a00 */
[----:B-1----:R-:W4:Y:S04]  /*3e1a0*/  LDL.LU.64 R250, [R1+0x2118] ;  /* 0x0021180001fa7983 */ /* 0x002f280000300a00 */
[----:B------:R-:W4:Y:S01]  /*3e1b0*/  LDL.LU.64 R248, [R1+0x2110] ;  /* 0x0021100001f87983 */ /* 0x000f220000300a00 */
[----:B------:R-:W-:-:S02]  /*3e1c0*/  IMAD.MOV.U32 R172, RZ, RZ, R252 ;  /* 0x000000ffffac7224 */ /* 0x000fc400078e00fc */
[----:B------:R-:W-:Y:S02]  /*3e1d0*/  IMAD.MOV.U32 R173, RZ, RZ, R7 ;  /* 0x000000ffffad7224 */ /* 0x000fe400078e0007 */
[----:B------:R-:W-:Y:S02]  /*3e1e0*/  IMAD.MOV.U32 R174, RZ, RZ, R6 ;  /* 0x000000ffffae7224 */ /* 0x000fe400078e0006 */
[----:B------:R-:W-:-:S07]  /*3e1f0*/  IMAD.MOV.U32 R175, RZ, RZ, R3 ;  /* 0x000000ffffaf7224 */ /* 0x000fce00078e0003 */
[----:B------:R-:W-:Y:S11]  /*3e200*/  HMMA.1688.F32.TF32 R172, R180, R246, R172 ;  /* 0x000000f6b4ac723c */ /* 0x000ff600000810ac */
[----:B------:R-:W-:Y:S11]  /*3e210*/  @!UPT UIADD3 URZ, URZ, URZ, URZ ;  /* 0x0000003f3f3ff290 */ /* 0x000ff6000fffe03f */
[----:B------:R-:W-:Y:S01]  /*3e220*/  @!UPT UIADD3 URZ, URZ, URZ, URZ ;  /* 0x0000003f3f3ff290 */ /* 0x000fe2000fffe03f */
[----:B------:R-:W-:Y:S04]  /*3e230*/  STL.64 [R1+0x60], R172 ;  /* 0x000060ac01007387 */ /* 0x000fe80000100a00 */
[----:B------:R2:W-:Y:S01]  /*3e240*/  STL.64 [R1+0x68], R174 ;  /* 0x000068ae01007387 */ /* 0x0005e20000100a00 */
[C---:B------:R-:W-:Y:S08]  /*3e250*/  HMMA.1688.F32.TF32 R144, R176.reuse, R30, R144 ;  /* 0x0000001eb090723c */ /* 0x040ff00000081090 */
[C---:B------:R-:W-:Y:S08]  /*3e260*/  HMMA.1688.F32.TF32 R148, R176.reuse, R26, R148 ;  /* 0x0000001ab094723c */ /* 0x040ff00000081094 */
[----:B------:R-:W-:Y:S08]  /*3e270*/  HMMA.1688.F32.TF32 R152, R176, R246, R152 ;  /* 0x000000f6b098723c */ /* 0x000ff00000081098 */
[C---:B--2---:R-:W-:Y:S08]  /*3e280*/  HMMA.1688.F32.TF32 R172, R184.reuse, R90, R232 ;  /* 0x0000005ab8ac723c */ /* 0x044ff000000810e8 */
[C---:B---3--:R-:W-:Y:S08]  /*3e290*/  HMMA.1688.F32.TF32 R180, R184.reuse, R82, R240 ;  /* 0x00000052b8b4723c */ /* 0x048ff000000810f0 */
[C---:B----4-:R-:W-:Y:S08]  /*3e2a0*/  HMMA.1688.F32.TF32 R248, R184.reuse, R86, R248 ;  /* 0x00000056b8f8723c */ /* 0x050ff000000810f8 */
[C---:B------:R-:W-:Y:S08]  /*3e2b0*/  HMMA.1688.F32.TF32 R188, R184.reuse, R38, R188 ;  /* 0x00000026b8bc723c */ /* 0x040ff000000810bc */
[C---:B------:R-:W-:Y:S07]  /*3e2c0*/  HMMA.1688.F32.TF32 R232, R184.reuse, R26, R200 ;  /* 0x0000001ab8e8723c */ /* 0x040fee00000810c8 */
[----:B------:R-:W-:Y:S04]  /*3e2d0*/  STL.64 [R1+0x50], R248 ;  /* 0x000050f801007387 */ /* 0x000fe80000100a00 */
[----:B------:R-:W-:Y:S04]  /*3e2e0*/  STL.64 [R1+0x58], R250 ;  /* 0x000058fa01007387 */ /* 0x000fe80000100a00 */
[----:B------:R-:W-:Y:S04]  /*3e2f0*/  STL.64 [R1+0x40], R180 ;  /* 0x000040b401007387 */ /* 0x000fe80000100a00 */
[----:B------:R1:W-:Y:S04]  /*3e300*/  STL.64 [R1+0x48], R182 ;  /* 0x000048b601007387 */ /* 0x0003e80000100a00 */
[----:B------:R-:W-:Y:S04]  /*3e310*/  STL.64 [R1+0x30], R172 ;  /* 0x000030ac01007387 */ /* 0x000fe80000100a00 */
[----:B------:R2:W-:Y:S01]  /*3e320*/  STL.64 [R1+0x38], R174 ;  /* 0x000038ae01007387 */ /* 0x0005e20000100a00 */
[C---:B-1----:R-:W-:Y:S08]  /*3e330*/  HMMA.1688.F32.TF32 R180, R184.reuse, R34, R192 ;  /* 0x00000022b8b4723c */ /* 0x042ff000000810c0 */
[C---:B--2---:R-:W-:Y:S08]  /*3e340*/  HMMA.1688.F32.TF32 R172, R184.reuse, R30, R196 ;  /* 0x0000001eb8ac723c */ /* 0x044ff000000810c4 */
[----:B------:R-:W-:Y:S01]  /*3e350*/  HMMA.1688.F32.TF32 R196, R184, R246, R8 ;  /* 0x000000f6b8c4723c */ /* 0x000fe20000081008 */
[----:B------:R-:W-:Y:S07]  /*3e360*/  STL.64 [R1+0x20], R188 ;  /* 0x000020bc01007387 */ /* 0x000fee0000100a00 */
[----:B------:R-:W-:Y:S01]  /*3e370*/  HMMA.1688.F32.TF32 R184, R176, R90, R20 ;  /* 0x0000005ab0b8723c */ /* 0x000fe20000081014 */
[----:B------:R-:W-:Y:S04]  /*3e380*/  LDS R20, [R2+0x81100] ;  /* 0x0811000002147984 */ /* 0x000fe80000000800 */
[----:B------:R-:W-:Y:S04]  /*3e390*/  LDS R22, [R2+0x81900] ;  /* 0x0819000002167984 */ /* 0x000fe80000000800 */
[----:B------:R-:W-:Y:S04]  /*3e3a0*/  LDS R21, [R0+0x81100] ;  /* 0x0811000000157984 */ /* 0x000fe80000000800 */
[----:B------:R-:W1:Y:S01]  /*3e3b0*/  LDS R23, [R0+0x81900] ;  /* 0x0819000000177984 */ /* 0x000e620000000800 */
[----:B------:R-:W-:Y:S01]  /*3e3c0*/  IMAD.MOV.U32 R85, RZ, RZ, R172 ;  /* 0x000000ffff557224 */ /* 0x000fe200078e00ac */
[----:B------:R-:W-:-:S02]  /*3e3d0*/  MOV R80, R175 ;  /* 0x000000af00507202 */ /* 0x000fc40000000f00 */
[----:B------:R2:W-:Y:S01]  /*3e3e0*/  STL.64 [R1+0x28], R190 ;  /* 0x000028be01007387 */ /* 0x0005e20000100a00 */
[----:B------:R-:W-:Y:S01]  /*3e3f0*/  IMAD.MOV.U32 R84, RZ, RZ, R173 ;  /* 0x000000ffff547224 */ /* 0x000fe200078e00ad */
[C---:B------:R-:W-:Y:S01]  /*3e400*/  HMMA.1688.F32.TF32 R192, R176.reuse, R86, R208 ;  /* 0x00000056b0c0723c */ /* 0x040fe200000810d0 */
[----:B------:R-:W-:Y:S01]  /*3e410*/  IMAD.MOV.U32 R81, RZ, RZ, R174 ;  /* 0x000000ffff517224 */ /* 0x000fe200078e00ae */
[----:B------:R-:W-:Y:S04]  /*3e420*/  STL.64 [R1+0x10], R180 ;  /* 0x000010b401007387 */ /* 0x000fe80000100a00 */
[----:B------:R3:W-:Y:S02]  /*3e430*/  STL.64 [R1+0x18], R182 ;  /* 0x000018b601007387 */ /* 0x0007e40000100a00 */
[C---:B------:R-:W-:Y:S02]  /*3e440*/  HMMA.1688.F32.TF32 R172, R176.reuse, R34, R44 ;  /* 0x00000022b0ac723c */ /* 0x040fe4000008102c */
[----:B------:R-:W-:Y:S04]  /*3e450*/  LDS R8, [R4+0x81180] ;  /* 0x0811800004087984 */ /* 0x000fe80000000800 */
[----:B------:R-:W-:Y:S02]  /*3e460*/  LDS R10, [R4+0x81980] ;  /* 0x08198000040a7984 */ /* 0x000fe40000000800 */
[C---:B--2---:R-:W-:Y:S02]  /*3e470*/  HMMA.1688.F32.TF32 R188, R176.reuse, R82, R16 ;  /* 0x00000052b0bc723c */ /* 0x044fe40000081010 */
[----:B------:R-:W-:Y:S04]  /*3e480*/  LDS R9, [R5+0x81180] ;  /* 0x0811800005097984 */ /* 0x000fe80000000800 */
[----:B------:R-:W-:Y:S02]  /*3e490*/  LDS R11, [R5+0x81980] ;  /* 0x08198000050b7984 */ /* 0x000fe40000000800 */
[----:B---3--:R-:W-:Y:S02]  /*3e4a0*/  HMMA.1688.F32.TF32 R180, R176, R38, R40 ;  /* 0x00000026b0b4723c */ /* 0x008fe40000081028 */
[----:B------:R-:W-:Y:S04]  /*3e4b0*/  LDS R40, [R4+0x81100] ;  /* 0x0811000004287984 */ /* 0x000fe80000000800 */
[----:B------:R-:W-:Y:S02]  /*3e4c0*/  LDS R42, [R4+0x81900] ;  /* 0x08190000042a7984 */ /* 0x000fe40000000800 */
[C---:B-1----:R-:W-:Y:S02]  /*3e4d0*/  HMMA.1688.F32.TF32 R176, R20.reuse, R86, R228 ;  /* 0x0000005614b0723c */ /* 0x042fe400000810e4 */
[----:B------:R-:W-:Y:S04]  /*3e4e0*/  LDS R41, [R5+0x81100] ;  /* 0x0811000005297984 */ /* 0x000fe80000000800 */
[----:B------:R-:W1:Y:S02]  /*3e4f0*/  LDS R43, [R5+0x81900] ;  /* 0x08190000052b7984 */ /* 0x000e640000000800 */
[----:B------:R-:W-:Y:S02]  /*3e500*/  HMMA.1688.F32.TF32 R44, R20, R82, R224 ;  /* 0x00000052142c723c */ /* 0x000fe400000810e0 */
[----:B------:R2:W-:Y:S04]  /*3e510*/  STL [R1+0x20e8], R232 ;  /* 0x0020e8e801007387 */ /* 0x0005e80000100800 */
[----:B------:R3:W-:Y:S04]  /*3e520*/  STL [R1+0x20e4], R233 ;  /* 0x0020e4e901007387 */ /* 0x0007e80000100800 */
[----:B------:R4:W-:Y:S04]  /*3e530*/  STL [R1+0x20e0], R234 ;  /* 0x0020e0ea01007387 */ /* 0x0009e80000100800 */
[----:B------:R2:W-:Y:S04]  /*3e540*/  STL [R1+0x20dc], R235 ;  /* 0x0020dceb01007387 */ /* 0x0005e80000100800 */
[----:B------:R-:W-:Y:S04]  /*3e550*/  STL.64 [R1+0x250], R176 ;  /* 0x000250b001007387 */ /* 0x000fe80000100a00 */
[----:B------:R1:W-:Y:S02]  /*3e560*/  STL.64 [R1+0x258], R178 ;  /* 0x000258b201007387 */ /* 0x0003e40000100a00 */
[----:B--2---:R-:W-:-:S02]  /*3e570*/  IMAD.MOV.U32 R232, RZ, RZ, R44 ;  /* 0x000000ffffe87224 */ /* 0x004fc400078e002c */
[----:B------:R-:W-:Y:S01]  /*3e580*/  LDS R16, [R2+0x81180] ;  /* 0x0811800002107984 */ /* 0x000fe20000000800 */
[----:B---3--:R-:W-:Y:S02]  /*3e590*/  IMAD.MOV.U32 R233, RZ, RZ, R45 ;  /* 0x000000ffffe97224 */ /* 0x008fe400078e002d */
[----:B----4-:R-:W-:Y:S01]  /*3e5a0*/  IMAD.MOV.U32 R234, RZ, RZ, R46 ;  /* 0x000000ffffea7224 */ /* 0x010fe200078e002e */
[----:B------:R-:W-:Y:S01]  /*3e5b0*/  LDS R18, [R2+0x81980] ;  /* 0x0819800002127984 */ /* 0x000fe20000000800 */
[----:B------:R-:W-:Y:S01]  /*3e5c0*/  IMAD.MOV.U32 R235, RZ, RZ, R47 ;  /* 0x000000ffffeb7224 */ /* 0x000fe200078e002f */
[C---:B-1----:R-:W-:Y:S02]  /*3e5d0*/  HMMA.1688.F32.TF32 R176, R20.reuse, R90, R56 ;  /* 0x0000005a14b0723c */ /* 0x042fe40000081038 */
[----:B------:R-:W-:Y:S04]  /*3e5e0*/  LDS R17, [R0+0x81180] ;  /* 0x0811800000117984 */ /* 0x000fe80000000800 */
[----:B------:R-:W1:Y:S02]  /*3e5f0*/  LDS R19, [R0+0x81980] ;  /* 0x0819800000137984 */ /* 0x000e640000000800 */
[C---:B------:R-:W-:Y:S08]  /*3e600*/  HMMA.1688.F32.TF32 R56, R20.reuse, R38, R220 ;  /* 0x000000261438723c */ /* 0x040ff000000810dc */
[C---:B------:R-:W-:Y:S07]  /*3e610*/  HMMA.1688.F32.TF32 R44, R20.reuse, R34, R60 ;  /* 0x00000022142c723c */ /* 0x040fee000008103c */
[----:B------:R-:W-:Y:S01]  /*3e620*/  STL.64 [R1+0x240], R176 ;  /* 0x000240b001007387 */ /* 0x000fe20000100a00 */
[C---:B------:R-:W-:Y:S03]  /*3e630*/  HMMA.1688.F32.TF32 R60, R20.reuse, R30, R116 ;  /* 0x0000001e143c723c */ /* 0x040fe60000081074 */
[----:B------:R-:W-:Y:S04]  /*3e640*/  STL.64 [R1+0x248], R178 ;  /* 0x000248b201007387 */ /* 0x000fe80000100a00 */
[----:B------:R-:W-:Y:S04]  /*3e650*/  STL.64 [R1+0x230], R56 ;  /* 0x0002303801007387 */ /* 0x000fe80000100a00 */
[----:B------:R2:W-:Y:S04]  /*3e660*/  STL.64 [R1+0x238], R58 ;  /* 0x0002383a01007387 */ /* 0x0005e80000100a00 */
[----:B------:R-:W-:Y:S04]  /*3e670*/  STL.64 [R1+0x220], R44 ;  /* 0x0002202c01007387 */ /* 0x000fe80000100a00 */
[----:B------:R3:W-:Y:S01]  /*3e680*/  STL.64 [R1+0x228], R46 ;  /* 0x0002282e01007387 */ /* 0x0007e20000100a00 */
[C---:B--2---:R-:W-:Y:S08]  /*3e690*/  HMMA.1688.F32.TF32 R56, R20.reuse, R26, R64 ;  /* 0x0000001a1438723c */ /* 0x044ff00000081040 */
[----:B---3--:R-:W-:Y:S01]  /*3e6a0*/  HMMA.1688.F32.TF32 R44, R20, R246, R120 ;  /* 0x000000f6142c723c */ /* 0x008fe20000081078 */
[----:B------:R-:W-:Y:S07]  /*3e6b0*/  STL.64 [R1+0x210], R60 ;  /* 0x0002103c01007387 */ /* 0x000fee0000100a00 */
[-C--:B------:R-:W-:Y:S01]  /*3e6c0*/  HMMA.1688.F32.TF32 R20, R40, R86.reuse, R68 ;  /* 0x000000562814723c */ /* 0x080fe20000081044 */
[----:B------:R-:W-:Y:S07]  /*3e6d0*/  STL.64 [R1+0x218], R62 ;  /* 0x0002183e01007387 */ /* 0x000fee0000100a00 */
[----:B------:R-:W-:Y:S01]  /*3e6e0*/  HMMA.1688.F32.TF32 R228, R8, R86, R160 ;  /* 0x0000005608e4723c */ /* 0x000fe200000810a0 */
[----:B------:R-:W-:Y:S04]  /*3e6f0*/  STL.64 [R1+0x200], R56 ;  /* 0x0002003801007387 */ /* 0x000fe80000100a00 */
[----:B------:R2:W-:Y:S04]  /*3e700*/  STL.64 [R1+0x208], R58 ;  /* 0x0002083a01007387 */ /* 0x0005e80000100a00 */
[----:B------:R-:W-:Y:S04]  /*3e710*/  STL.64 [R1+0x70], R44 ;  /* 0x0000702c01007387 */ /* 0x000fe80000100a00 */
[----:B------:R3:W-:Y:S01]  /*3e720*/  STL.64 [R1+0x78], R46 ;  /* 0x0000782e01007387 */ /* 0x0007e20000100a00 */
[C---:B--2---:R-:W-:Y:S03]  /*3e730*/  HMMA.1688.F32.TF32 R56, R40.reuse, R82, R124 ;  /* 0x000000522838723c */ /* 0x044fe6000008107c */
[----:B------:R-:W-:Y:S04]  /*3e740*/  STL.64 [R1+0x1d0], R20 ;  /* 0x0001d01401007387 */ /* 0x000fe80000100a00 */
[----:B------:R2:W-:Y:S01]  /*3e750*/  STL.64 [R1+0x1d8], R22 ;  /* 0x0001d81601007387 */ /* 0x0005e20000100a00 */
[----:B---3--:R-:W-:Y:S08]  /*3e760*/  HMMA.1688.F32.TF32 R44, R40, R90, R72 ;  /* 0x0000005a282c723c */ /* 0x008ff00000081048 */
[----:B-1----:R-:W-:Y:S08]  /*3e770*/  HMMA.1688.F32.TF32 R176, R16, R34, R128 ;  /* 0x0000002210b0723c */ /* 0x002ff00000081080 */
[C---:B------:R-:W-:Y:S08]  /*3e780*/  HMMA.1688.F32.TF32 R224, R8.reuse, R82, R164 ;  /* 0x0000005208e0723c */ /* 0x040ff000000810a4 */
[C---:B------:R-:W-:Y:S08]  /*3e790*/  HMMA.1688.F32.TF32 R200, R8.reuse, R90, R168 ;  /* 0x0000005a08c8723c */ /* 0x040ff000000810a8 */
[C---:B------:R-:W-:Y:S08]  /*3e7a0*/  HMMA.1688.F32.TF32 R208, R8.reuse, R34, R52 ;  /* 0x0000002208d0723c */ /* 0x040ff00000081034 */
[----:B------:R-:W-:Y:S01]  /*3e7b0*/  HMMA.1688.F32.TF32 R216, R8, R26, R216 ;  /* 0x0000001a08d8723c */ /* 0x000fe200000810d8 */
[----:B------:R-:W-:-:S02]  /*3e7c0*/  IMAD.MOV.U32 R220, RZ, RZ, R238 ;  /* 0x000000ffffdc7224 */ /* 0x000fc400078e00ee */
[----:B------:R-:W-:Y:S02]  /*3e7d0*/  IMAD.MOV.U32 R221, RZ, RZ, R32 ;  /* 0x000000ffffdd7224 */ /* 0x000fe400078e0020 */
[----:B------:R-:W-:Y:S02]  /*3e7e0*/  IMAD.MOV.U32 R222, RZ, RZ, R36 ;  /* 0x000000ffffde7224 */ /* 0x000fe400078e0024 */
[----:B------:R-:W-:Y:S01]  /*3e7f0*/  IMAD.MOV.U32 R223, RZ, RZ, R88 ;  /* 0x000000ffffdf7224 */ /* 0x000fe200078e0058 */
[C---:B--2---:R-:W-:Y:S01]  /*3e800*/  HMMA.1688.F32.TF32 R20, R40.reuse, R38, R204 ;  /* 0x000000262814723c */ /* 0x044fe200000810cc */
[----:B------:R-:W-:Y:S04]  /*3e810*/  STL.64 [R1+0x1c0], R56 ;  /* 0x0001c03801007387 */ /* 0x000fe80000100a00 */
[----:B------:R1:W-:Y:S04]  /*3e820*/  STL.64 [R1+0x1c8], R58 ;  /* 0x0001c83a01007387 */ /* 0x0003e80000100a00 */
[----:B------:R-:W-:Y:S04]  /*3e830*/  STL.64 [R1+0x1b0], R44 ;  /* 0x0001b02c01007387 */ /* 0x000fe80000100a00 */
[----:B------:R2:W-:Y:S01]  /*3e840*/  STL.64 [R1+0x1b8], R46 ;  /* 0x0001b82e01007387 */ /* 0x0005e20000100a00 */
[C---:B-1----:R-:W-:Y:S01]  /*3e850*/  HMMA.1688.F32.TF32 R56, R40.reuse, R34, R76 ;  /* 0x000000222838723c */ /* 0x042fe2000008104c */
[----:B------:R-:W-:Y:S01]  /*3e860*/  IMAD.U32 R7, RZ, RZ, UR4 ;  /* 0x00000004ff077e24 */ /* 0x000fe2000f8e00ff */
[----:B------:R-:W-:Y:S01]  /*3e870*/  MOV R61, R28 ;  /* 0x0000001c003d7202 */ /* 0x000fe20000000f00 */
[----:B------:R-:W-:Y:S01]  /*3e880*/  IMAD.MOV.U32 R62, RZ, RZ, R25 ;  /* 0x000000ffff3e7224 */ /* 0x000fe200078e0019 */
[----:B------:R-:W-:Y:S05]  /*3e890*/  LDS R120, [R2+0x82080] ;  /* 0x0820800002787984 */ /* 0x000fea0000000800 */
[----:B------:R-:W-:Y:S01]  /*3e8a0*/  STL.64 [R1+0x1a0], R20 ;  /* 0x0001a01401007387 */ /* 0x000fe20000100a00 */
[----:B--2---:R-:W-:Y:S03]  /*3e8b0*/  HMMA.1688.F32.TF32 R44, R40, R30, R212 ;  /* 0x0000001e282c723c */ /* 0x004fe600000810d4 */
[----:B------:R1:W-:Y:S01]  /*3e8c0*/  STL.64 [R1+0x1a8], R22 ;  /* 0x0001a81601007387 */ /* 0x0003e20000100a00 */
[----:B------:R-:W-:-:S02]  /*3e8d0*/  IMAD.MOV.U32 R63, RZ, RZ, R24 ;  /* 0x000000ffff3f7224 */ /* 0x000fc400078e0018 */
[----:B------:R-:W-:Y:S01]  /*3e8e0*/  IMAD.MOV.U32 R60, RZ, RZ, R29 ;  /* 0x000000ffff3c7224 */ /* 0x000fe200078e001d */
[----:B------:R-:W-:Y:S04]  /*3e8f0*/  LDS R122, [R2+0x82880] ;  /* 0x08288000027a7984 */ /* 0x000fe80000000800 */
[----:B------:R-:W-:Y:S01]  /*3e900*/  LDS R121, [R0+0x82080] ;  /* 0x0820800000797984 */ /* 0x000fe20000000800 */
[C---:B-1----:R-:W-:Y:S03]  /*3e910*/  HMMA.1688.F32.TF32 R20, R40.reuse, R26, R112 ;  /* 0x0000001a2814723c */ /* 0x042fe60000081070 */
[----:B------:R-:W-:Y:S04]  /*3e920*/  STL.64 [R1+0x190], R56 ;  /* 0x0001903801007387 */ /* 0x000fe80000100a00 */
[----:B------:R-:W-:Y:S01]  /*3e930*/  STL.64 [R1+0x198], R58 ;  /* 0x0001983a01007387 */ /* 0x000fe20000100a00 */
[----:B------:R-:W-:Y:S03]  /*3e940*/  HMMA.1688.F32.TF32 R40, R40, R246, R92 ;  /* 0x000000f62828723c */ /* 0x000fe6000008105c */
[----:B------:R-:W-:Y:S04]  /*3e950*/  STL.64 [R1+0x180], R44 ;  /* 0x0001802c01007387 */ /* 0x000fe80000100a00 */
[----:B------:R-:W-:Y:S01]  /*3e960*/  STL.64 [R1+0x188], R46 ;  /* 0x0001882e01007387 */ /* 0x000fe20000100a00 */
[----:B------:R-:W-:Y:S03]  /*3e970*/  HMMA.1688.F32.TF32 R204, R8, R38, R140 ;  /* 0x0000002608cc723c */ /* 0x000fe6000008108c */
[----:B------:R-:W-:Y:S04]  /*3e980*/  LDS R56, [R2+0x82000] ;  /* 0x0820000002387984 */ /* 0x000fe80000000800 */
[----:B------:R-:W-:Y:S01]  /*3e990*/  LDS R58, [R2+0x82800] ;  /* 0x08280000023a7984 */ /* 0x000fe20000000800 */
[----:B------:R-:W-:-:S03]  /*3e9a0*/  IMAD.MOV.U32 R252, RZ, RZ, R21 ;  /* 0x000000fffffc7224 */ /* 0x000fc600078e0015 */
[----:B------:R1:W-:Y:S01]  /*3e9b0*/  STL [R1+0x170], R20 ;  /* 0x0001701401007387 */ /* 0x0003e20000100800 */
[----:B------:R-:W-:Y:S02]  /*3e9c0*/  IMAD.MOV.U32 R6, RZ, RZ, R22 ;  /* 0x000000ffff067224 */ /* 0x000fe400078e0016 */
[----:B------:R-:W-:Y:S01]  /*3e9d0*/  IMAD.MOV.U32 R3, RZ, RZ, R23 ;  /* 0x000000ffff037224 */ /* 0x000fe200078e0017 */
[----:B------:R-:W-:Y:S01]  /*3e9e0*/  HMMA.1688.F32.TF32 R212, R8, R30, R48 ;  /* 0x0000001e08d4723c */ /* 0x000fe20000081030 */
[----:B------:R-:W-:Y:S04]  /*3e9f0*/  LDS R57, [R0+0x82000] ;  /* 0x0820000000397984 */ /* 0x000fe80000000800 */
[----:B------:R-:W-:Y:S03]  /*3ea00*/  LDS R59, [R0+0x82800] ;  /* 0x08280000003b7984 */ /* 0x000fe60000000800 */
[C---:B-1----:R-:W-:Y:S01]  /*3ea10*/  HMMA.1688.F32.TF32 R20, R16.reuse, R86, R96 ;  /* 0x000000561014723c */ /* 0x042fe20000081060 */
[----:B------:R-:W-:Y:S04]  /*3ea20*/  STL [R1+0x20d8], R3 ;  /* 0x0020d80301007387 */ /* 0x000fe80000100800 */
[----:B------:R-:W-:Y:S03]  /*3ea30*/  STL [R1+0x20d4], R6 ;  /* 0x0020d40601007387 */ /* 0x000fe60000100800 */
[C---:B------:R-:W-:Y:S01]  /*3ea40*/  HMMA.1688.F32.TF32 R44, R16.reuse, R82, R100 ;  /* 0x00000052102c723c */ /* 0x040fe20000081064 */
[----:B------:R-:W-:Y:S04]  /*3ea50*/  STL [R1+0x20d0], R252 ;  /* 0x0020d0fc01007387 */ /* 0x000fe80000100800 */
[----:B------:R-:W-:Y:S04]  /*3ea60*/  STL.64 [R1+0x160], R40 ;  /* 0x0001602801007387 */ /* 0x000fe80000100a00 */
[----:B------:R1:W-:Y:S04]  /*3ea70*/  STL.64 [R1+0x168], R42 ;  /* 0x0001682a01007387 */ /* 0x0003e80000100a00 */
[----:B------:R-:W-:Y:S04]  /*3ea80*/  LDS R123, [R0+0x82880] ;  /* 0x08288000007b7984 */ /* 0x000fe80000000800 */
[----:B------:R-:W-:Y:S01]  /*3ea90*/  STL.64 [R1+0x150], R20 ;  /* 0x0001501401007387 */ /* 0x000fe20000100a00 */
[C---:B-1----:R-:W-:Y:S03]  /*3eaa0*/  HMMA.1688.F32.TF32 R40, R16.reuse, R90, R104 ;  /* 0x0000005a1028723c */ /* 0x042fe60000081068 */
[----:B------:R1:W-:Y:S04]  /*3eab0*/  STL.64 [R1+0x158], R22 ;  /* 0x0001581601007387 */ /* 0x0003e80000100a00 */
[----:B------:R-:W-:Y:S04]  /*3eac0*/  LDS R90, [R4+0x82800] ;  /* 0x08280000045a7984 */ /* 0x000fe80000000800 */
[----:B------:R-:W-:Y:S01]  /*3ead0*/  LDS R91, [R5+0x82800] ;  /* 0x08280000055b7984 */ /* 0x000fe20000000800 */
[C---:B-1----:R-:W-:Y:S03]  /*3eae0*/  HMMA.1688.F32.TF32 R20, R16.reuse, R38, R108 ;  /* 0x000000261014723c */ /* 0x042fe6000008106c */
[----:B------:R-:W-:Y:S04]  /*3eaf0*/  STL.64 [R1+0x140], R44 ;  /* 0x0001402c01007387 */ /* 0x000fe80000100a00 */
[----:B------:R-:W-:Y:S04]  /*3eb00*/  STL.64 [R1+0x148], R46 ;  /* 0x0001482e01007387 */ /* 0x000fe80000100a00 */
[----:B------:R-:W-:Y:S04]  /*3eb10*/  LDS R160, [R2+0x82100] ;  /* 0x0821000002a07984 */ /* 0x000fe80000000800 */
[----:B------:R-:W-:Y:S04]  /*3eb20*/  STL.64 [R1+0x130], R40 ;  /* 0x0001302801007387 */ /* 0x000fe80000100a00 */
[----:B------:R-:W-:Y:S04]  /*3eb30*/  STL.64 [R1+0x138], R42 ;  /* 0x0001382a01007387 */ /* 0x000fe80000100a00 */
[----:B------:R-:W-:Y:S04]  /*3eb40*/  STL.64 [R1+0x2028], R178 ;  /* 0x002028b201007387 */ /* 0x000fe80000100a00 */
[----:B------:R-:W-:Y:S04]  /*3eb50*/  STL.64 [R1+0x120], R20 ;  /* 0x0001201401007387 */ /* 0x000fe80000100a00 */
[----:B------:R1:W-:Y:S04]  /*3eb60*/  STL.64 [R1+0x128], R22 ;  /* 0x0001281601007387 */ /* 0x0003e80000100a00 */
[----:B------:R-:W-:Y:S04]  /*3eb70*/  LDS R162, [R2+0x82900] ;  /* 0x0829000002a27984 */ /* 0x000fe80000000800 */
[----:B------:R-:W-:Y:S01]  /*3eb80*/  LDS R161, [R0+0x82100] ;  /* 0x0821000000a17984 */ /* 0x000fe20000000800 */
[C---:B-1----:R-:W-:Y:S03]  /*3eb90*/  HMMA.1688.F32.TF32 R20, R16.reuse, R30, R132 ;  /* 0x0000001e1014723c */ /* 0x042fe60000081084 */
[----:B------:R1:W-:Y:S04]  /*3eba0*/  STL.64 [R1+0x2020], R176 ;  /* 0x002020b001007387 */ /* 0x0003e80000100a00 */
[----:B------:R-:W-:Y:S01]  /*3ebb0*/  LDS R163, [R0+0x82900] ;  /* 0x0829000000a37984 */ /* 0x000fe20000000800 */
[C---:B------:R-:W-:Y:S08]  /*3ebc0*/  HMMA.1688.F32.TF32 R44, R16.reuse, R26, R136 ;  /* 0x0000001a102c723c */ /* 0x040ff00000081088 */
[-C--:B------:R-:W-:Y:S01]  /*3ebd0*/  HMMA.1688.F32.TF32 R40, R16, R246.reuse, R156 ;  /* 0x000000f61028723c */ /* 0x080fe2000008109c */
[----:B------:R-:W-:Y:S04]  /*3ebe0*/  LDS R156, [R4+0x82080] ;  /* 0x08208000049c7984 */ /* 0x000fe80000000800 */
[----:B------:R-:W-:Y:S03]  /*3ebf0*/  LDS R158, [R4+0x82880] ;  /* 0x08288000049e7984 */ /* 0x000fe60000000800 */
[----:B------:R-:W-:Y:S01]  /*3ec00*/  MOV R179, R20 ;  /* 0x0000001400b37202 */ /* 0x000fe20000000f00 */
[----:B------:R-:W-:Y:S01]  /*3ec10*/  HMMA.1688.F32.TF32 R244, R8, R246, R12 ;  /* 0x000000f608f4723c */ /* 0x000fe2000008100c */
[----:B------:R-:W2:Y:S01]  /*3ec20*/  LDL R20, [R1+0xfac] ;  /* 0x000fac0001147983 */ /* 0x000ea20000100800 */
[----:B------:R-:W-:-:S02]  /*3ec30*/  IMAD.MOV.U32 R178, RZ, RZ, R21 ;  /* 0x000000ffffb27224 */ /* 0x000fc400078e0015 */
[----:B-1----:R-:W-:Y:S01]  /*3ec40*/  IMAD.MOV.U32 R177, RZ, RZ, R22 ;  /* 0x000000ffffb17224 */ /* 0x002fe200078e0016 */
[----:B------:R-:W-:Y:S04]  /*3ec50*/  LDS R157, [R5+0x82080] ;  /* 0x08208000059d7984 */ /* 0x000fe80000000800 */
[----:B------:R1:W-:Y:S04]  /*3ec60*/  STL.64 [R1+0x100], R44 ;  /* 0x0001002c01007387 */ /* 0x0003e80000100a00 */
[----:B------:R3:W-:Y:S04]  /*3ec70*/  STL.64 [R1+0x108], R46 ;  /* 0x0001082e01007387 */ /* 0x0007e80000100a00 */
[----:B------:R-:W-:Y:S04]  /*3ec80*/  STL [R1+0xf0], R40 ;  /* 0x0000f02801007387 */ /* 0x000fe80000100800 */
        /* <DEDUP_REMOVED lines=17> */
[----:B------:R-:W4:Y:S01]  /*3eda0*/  LDL.LU R238, [R1+0x2108] ;  /* 0x0021080001ee7983 */ /* 0x000f220000300800 */
[----:B------:R-:W-:-:S03]  /*3edb0*/  IMAD.MOV.U32 R45, RZ, RZ, R37 ;  /* 0x000000ffff2d7224 */ /* 0x000fc600078e0025 */
[----:B------:R-:W4:Y:S01]  /*3edc0*/  LDL.LU R32, [R1+0x2104] ;  /* 0x0021040001207983 */ /* 0x000f220000300800 */
[----:B---3--:R-:W-:-:S03]  /*3edd0*/  IMAD.MOV.U32 R46, RZ, RZ, R33 ;  /* 0x000000ffff2e7224 */ /* 0x008fc600078e0021 */
[----:B------:R-:W3:Y:S04]  /*3ede0*/  LDL.LU R36, [R1+0x2100] ;  /* 0x0021000001247983 */ /* 0x000ee80000300800 */
[----:B------:R-:W3:Y:S04]  /*3edf0*/  LDL.LU R88, [R1+0x20fc] ;  /* 0x0020fc0001587983 */ /* 0x000ee80000300800 */
[----:B------:R-:W3:Y:S01]  /*3ee00*/  LDL.LU R89, [R1+0x20f8] ;  /* 0x0020f80001597983 */ /* 0x000ee20000300800 */
[----:B------:R-:W-:-:S03]  /*3ee10*/  MOV R47, R239 ;  /* 0x000000ef002f7202 */ /* 0x000fc60000000f00 */
[----:B------:R-:W3:Y:S04]  /*3ee20*/  LDL.LU R37, [R1+0x20f4] ;  /* 0x0020f40001257983 */ /* 0x000ee80000300800 */
[----:B------:R-:W3:Y:S04]  /*3ee30*/  LDL.LU R33, [R1+0x20f0] ;  /* 0x0020f00001217983 */ /* 0x000ee80000300800 */
[----:B------:R-:W3:Y:S04]  /*3ee40*/  LDL.LU R239, [R1+0x20ec] ;  /* 0x0020ec0001ef7983 */ /* 0x000ee80000300800 */
[----:B------:R-:W3:Y:S04]  /*3ee50*/  LDL.LU R248, [R1+0x2b0] ;  /* 0x0002b00001f87983 */ /* 0x000ee80000300800 */
[----:B------:R-:W3:Y:S01]  /*3ee60*/  LDL.LU R249, [R1+0x2b4] ;  /* 0x0002b40001f97983 */ /* 0x000ee20000300800 */
[----:B------:R-:W-:-:S02]  /*3ee70*/  IMAD.MOV.U32 R3, RZ, RZ, R41 ;  /* 0x000000ffff037224 */ /* 0x000fc400078e0029 */
[----:B------:R-:W-:Y:S01]  /*3ee80*/  IMAD.MOV.U32 R6, RZ, RZ, R42 ;  /* 0x000000ffff067224 */ /* 0x000fe200078e002a */
[----:B------:R-:W-:Y:S01]  /*3ee90*/  LDS R159, [R5+0x82880] ;  /* 0x08288000059f7984 */ /* 0x000fe20000000800 */
[----:B------:R-:W-:Y:S01]  /*3eea0*/  IMAD.MOV.U32 R252, RZ, RZ, R43 ;  /* 0x000000fffffc7224 */ /* 0x000fe200078e002b */
[----:B--2---:R-:W-:-:S05]  /*3eeb0*/  LEA R7, R7, R20, 0x11 ;  /* 0x0000001407077211 */ /* 0x004fca00078e88ff */
[----:B------:R-:W-:Y:S04]  /*3eec0*/  LDSM.16.M88.4 R12, [R7] ;  /* 0x00000000070c783b */ /* 0x000fe80000000200 */
[----:B------:R-:W-:Y:S04]  /*3eed0*/  LDSM.16.M88.4 R8, [R7+0x4000] ;  /* 0x004000000708783b */ /* 0x000fe80000000200 */
[----:B------:R-:W1:Y:S04]  /*3eee0*/  LDSM.16.M88.4 R24, [R7+0x14000] ;  /* 0x014000000718783b */ /* 0x000e680000000200 */
[----:B------:R-:W-:Y:S01]  /*3eef0*/  STL [R1+0x1dec], R7 ;  /* 0x001dec0701007387 */ /* 0x000fe20000100800 */
[----:B------:R-:W-:-:S03]  /*3ef00*/  IMAD.MOV.U32 R176, RZ, RZ, R23 ;  /* 0x000000ffffb07224 */ /* 0x000fc600078e0017 */
[----:B------:R-:W-:Y:S04]  /*3ef10*/  LDSM.16.M88.4 R28, [R7+0x10000] ;  /* 0x01000000071c783b */ /* 0x000fe80000000200 */
[----:B------:R-:W-:Y:S04]  /*3ef20*/  LDSM.16.M88.4 R20, [R7+0x18000] ;  /* 0x018000000714783b */ /* 0x000fe80000000200 */
[----:B------:R-:W-:Y:S01]  /*3ef30*/  LDSM.16.M88.4 R16, [R7+0x1c000] ;  /* 0x01c000000710783b */ /* 0x000fe20000000200 */
[----:B-1----:R-:W-:Y:S01]  /*3ef40*/  HMMA.1688.F32.TF32 R48, R56, R24, R220 ;  /* 0x000000183830723c */ /* 0x002fe200000810dc */
[----:B----4-:R-:W-:-:S02]  /*3ef50*/  IMAD.MOV.U32 R243, RZ, RZ, R32 ;  /* 0x000000fffff37224 */ /* 0x010fc400078e0020 */
[----:B---3--:R-:W-:Y:S02]  /*3ef60*/  IMAD.MOV.U32 R241, RZ, RZ, R36 ;  /* 0x000000fffff17224 */ /* 0x008fe400078e0024 */
[----:B------:R-:W-:Y:S02]  /*3ef70*/  IMAD.MOV.U32 R251, RZ, RZ, R88 ;  /* 0x000000fffffb7224 */ /* 0x000fe400078e0058 */
[----:B------:R-:W-:Y:S01]  /*3ef80*/  LDS R88, [R4+0x82000] ;  /* 0x0820000004587984 */ /* 0x000fe20000000800 */
[----:B------:R-:W-:-:S03]  /*3ef90*/  IMAD.MOV.U32 R250, RZ, RZ, R89 ;  /* 0x000000fffffa7224 */ /* 0x000fc600078e0059 */
[----:B------:R-:W-:Y:S01]  /*3efa0*/  LDS R89, [R5+0x82000] ;  /* 0x0820000005597984 */ /* 0x000fe20000000800 */
[----:B------:R-:W-:-:S03]  /*3efb0*/  IMAD.MOV.U32 R240, RZ, RZ, R37 ;  /* 0x000000fffff07224 */ /* 0x000fc600078e0025 */
[----:B------:R-:W-:Y:S01]  /*3efc0*/  LDSM.16.M88.4 R36, [R7+0x8000] ;  /* 0x008000000724783b */ /* 0x000fe20000000200 */
[----:B------:R-:W-:-:S03]  /*3efd0*/  IMAD.MOV.U32 R242, RZ, RZ, R33 ;  /* 0x000000fffff27224 */ /* 0x000fc600078e0021 */
[----:B------:R-:W1:Y:S04]  /*3efe0*/  LDSM.16.M88.4 R32, [R7+0xc000] ;  /* 0x00c000000720783b */ /* 0x000e680000000200 */
[C---:B------:R-:W-:Y:S08]  /*3eff0*/  HMMA.1688.F32.TF32 R240, R56.reuse, R8, R240 ;  /* 0x0000000838f0723c */ /* 0x040ff000000810f0 */
[C---:B------:R-:W-:Y:S11]  /*3f000*/  HMMA.1688.F32.TF32 R248, R56.reuse, R12, R248 ;  /* 0x0000000c38f8723c */ /* 0x040ff600000810f8 */
[----:B------:R-:W-:Y:S11]  /*3f010*/  @!UPT UIADD3 URZ, URZ, URZ, URZ ;  /* 0x0000003f3f3ff290 */ /* 0x000ff6000fffe03f */
[----:B------:R-:W-:Y:S01]  /*3f020*/  @!UPT UIADD3 URZ, URZ, URZ, URZ ;  /* 0x0000003f3f3ff290 */ /* 0x000fe2000fffe03f */
[----:B------:R-:W-:Y:S04]  /*3f030*/  STL.64 [R1+0x20b8], R250 ;  /* 0x0020b8fa01007387 */ /* 0x000fe80000100a00 */
[----:B------:R-:W-:Y:S04]  /*3f040*/  STL.64 [R1+0x20b0], R248 ;  /* 0x0020b0f801007387 */ /* 0x000fe80000100a00 */
[----:B------:R-:W-:Y:S04]  /*3f050*/  STL.64 [R1+0x20c8], R242 ;  /* 0x0020c8f201007387 */ /* 0x000fe80000100a00 */
[----:B------:R-:W-:Y:S04]  /*3f060*/  STL.64 [R1+0x20c0], R240 ;  /* 0x0020c0f001007387 */ /* 0x000fe80000100a00 */
[----:B------:R-:W2:Y:S04]  /*3f070*/  LDL.LU R100, [R1+0x60] ;  /* 0x0000600001647983 */ /* 0x000ea80000300800 */
[----:B------:R-:W2:Y:S04]  /*3f080*/  LDL.LU R101, [R1+0x64] ;  /* 0x0000640001657983 */ /* 0x000ea80000300800 */
[----:B------:R-:W2:Y:S04]  /*3f090*/  LDL.LU R102, [R1+0x68] ;  /* 0x0000680001667983 */ /* 0x000ea80000300800 */
[----:B------:R-:W2:Y:S04]  /*3f0a0*/  LDL.LU R103, [R1+0x6c] ;  /* 0x00006c0001677983 */ /* 0x000ea80000300800 */
[----:B------:R-:W3:Y:S04]  /*3f0b0*/  LDL.LU R220, [R1+0xc0] ;  /* 0x0000c00001dc7983 */ /* 0x000ee80000300800 */
[----:B------:R-:W3:Y:S04]  /*3f0c0*/  LDL.LU R221, [R1+0xc4] ;  /* 0x0000c40001dd7983 */ /* 0x000ee80000300800 */
[----:B------:R-:W3:Y:S04]  /*3f0d0*/  LDL.LU R222, [R1+0xc8] ;  /* 0x0000c80001de7983 */ /* 0x000ee80000300800 */
[----:B------:R-:W3:Y:S04]  /*3f0e0*/  LDL.LU R223, [R1+0xcc] ;  /* 0x0000cc0001df7983 */ /* 0x000ee80000300800 */
[----:B------:R-:W4:Y:S04]  /*3f0f0*/  LDL.LU R68, [R1+0x260] ;  /* 0x0002600001447983 */ /* 0x000f280000300800 */
[----:B------:R-:W4:Y:S04]  /*3f100*/  LDL.LU R69, [R1+0x264] ;  /* 0x0002640001457983 */ /* 0x000f280000300800 */
[----:B------:R-:W4:Y:S04]  /*3f110*/  LDL.LU R70, [R1+0x268] ;  /* 0x0002680001467983 */ /* 0x000f280000300800 */
[----:B------:R-:W4:Y:S04]  /*3f120*/  LDL.LU R71, [R1+0x26c] ;  /* 0x00026c0001477983 */ /* 0x000f280000300800 */
[----:B------:R-:W2:Y:S04]  /*3f130*/  LDL.LU R64, [R1+0x1f0] ;  /* 0x0001f00001407983 */ /* 0x000ea80000300800 */
[----:B------:R-:W2:Y:S04]  /*3f140*/  LDL.LU R65, [R1+0x1f4] ;  /* 0x0001f40001417983 */ /* 0x000ea80000300800 */
[----:B------:R-:W2:Y:S04]  /*3f150*/  LDL.LU R66, [R1+0x1f8] ;  /* 0x0001f80001427983 */ /* 0x000ea80000300800 */
[----:B------:R-:W2:Y:S01]  /*3f160*/  LDL.LU R67, [R1+0x1fc] ;  /* 0x0001fc0001437983 */ /* 0x000ea20000300800 */
[C---:B-1----:R-:W-:Y:S03]  /*3f170*/  HMMA.1688.F32.TF32 R40, R56.reuse, R32, R60 ;  /* 0x000000203828723c */ /* 0x042fe6000008103c */
        /* <DEDUP_REMOVED lines=33> */
[C---:B------:R-:W-:Y:S03]  /*3f390*/  HMMA.1688.F32.TF32 R236, R56.reuse, R36, R236 ;  /* 0x0000002438ec723c */ /* 0x040fe600000810ec */
[----:B------:R-:W3:Y:S04]  /*3f3a0*/  LDL.LU R113, [R1+0x34] ;  /* 0x0000340001717983 */ /* 0x000ee80000300800 */
[----:B------:R-:W3:Y:S01]  /*3f3b0*/  LDL.LU R114, [R1+0x38] ;  /* 0x0000380001727983 */ /* 0x000ee20000300800 */
[----:B------:R-:W-:Y:S03]  /*3f3c0*/  HMMA.1688.F32.TF32 R44, R56, R28, R44 ;  /* 0x0000001c382c723c */ /* 0x000fe6000008102c */
[----:B------:R-:W3:Y:S01]  /*3f3d0*/  LDL.LU R115, [R1+0x3c] ;  /* 0x00003c0001737983 */ /* 0x000ee20000300800 */
[----:B------:R-:W-:Y:S01]  /*3f3e0*/  IMAD.MOV.U32 R228, RZ, RZ, R232 ;  /* 0x000000ffffe47224 */ /* 0x000fe200078e00e8 */
[----:B------:R-:W-:Y:S01]  /*3f3f0*/  MOV R229, R233 ;  /* 0x000000e900e57202 */ /* 0x000fe20000000f00 */
[----:B------:R-:W-:-:S02]  /*3f400*/  IMAD.MOV.U32 R230, RZ, RZ, R234 ;  /* 0x000000ffffe67224 */ /* 0x000fc400078e00ea */
[----:B------:R-:W-:Y:S01]  /*3f410*/  IMAD.MOV.U32 R231, RZ, RZ, R235 ;  /* 0x000000ffffe77224 */ /* 0x000fe200078e00eb */
[C---:B----4-:R-:W-:Y:S08]  /*3f420*/  HMMA.1688.F32.TF32 R52, R56.reuse, R20, R68 ;  /* 0x000000143834723c */ /* 0x050ff00000081044 */
[----:B--2---:R-:W-:Y:S08]  /*3f430*/  HMMA.1688.F32.TF32 R56, R56, R16, R64 ;  /* 0x000000103838723c */ /* 0x004ff00000081040 */
[----:B---3--:R-:W-:Y:S01]  /*3f440*/  HMMA.1688.F32.TF32 R64, R88, R8, R116 ;  /* 0x000000085840723c */ /* 0x008fe20000081074 */
[----:B------:R-:W2:Y:S04]  /*3f450*/  LDL.LU R116, [R1+0x10] ;  /* 0x0000100001747983 */ /* 0x000ea80000300800 */
[----:B------:R-:W2:Y:S04]  /*3f460*/  LDL.LU R117, [R1+0x14] ;  /* 0x0000140001757983 */ /* 0x000ea80000300800 */
[----:B------:R-:W2:Y:S04]  /*3f470*/  LDL.LU R118, [R1+0x18] ;  /* 0x0000180001767983 */ /* 0x000ea80000300800 */
[----:B------:R-:W2:Y:S04]  /*3f480*/  LDL.LU R119, [R1+0x1c] ;  /* 0x00001c0001777983 */ /* 0x000ea80000300800 */
[----:B------:R-:W3:Y:S04]  /*3f490*/  LDL.LU R124, [R1+0x20] ;  /* 0x00002000017c7983 */ /* 0x000ee80000300800 */
[----:B------:R-:W3:Y:S04]  /*3f4a0*/  LDL.LU R125, [R1+0x24] ;  /* 0x00002400017d7983 */ /* 0x000ee80000300800 */
[----:B------:R-:W3:Y:S04]  /*3f4b0*/  LDL.LU R126, [R1+0x28] ;  /* 0x00002800017e7983 */ /* 0x000ee80000300800 */
[----:B------:R-:W3:Y:S01]  /*3f4c0*/  LDL.LU R127, [R1+0x2c] ;  /* 0x00002c00017f7983 */ /* 0x000ee20000300800 */
[C---:B------:R-:W-:Y:S08]  /*3f4d0*/  HMMA.1688.F32.TF32 R92, R120.reuse, R12, R92 ;  /* 0x0000000c785c723c */ /* 0x040ff0000008105c */
[----:B------:R-:W-:Y:S11]  /*3f4e0*/  HMMA.1688.F32.TF32 R96, R120, R8, R96 ;  /* 0x000000087860723c */ /* 0x000ff60000081060 */
[----:B------:R-:W-:Y:S04]  /*3f4f0*/  @!UPT UIADD3 URZ, URZ, URZ, URZ ;  /* 0x0000003f3f3ff290 */ /* 0x000fe8000fffe03f */
[----:B------:R-:W-:Y:S04]  /*3f500*/  STL [R1+0x2018], R92 ;  /* 0x0020185c01007387 */ /* 0x000fe80000100800 */
[----:B------:R-:W-:Y:S04]  /*3f510*/  STL [R1+0x2014], R93 ;  /* 0x0020145d01007387 */ /* 0x000fe80000100800 */
[----:B------:R-:W-:Y:S04]  /*3f520*/  STL [R1+0x2010], R94 ;  /* 0x0020105e01007387 */ /* 0x000fe80000100800 */
[----:B------:R1:W-:Y:S04]  /*3f530*/  STL [R1+0x200c], R95 ;  /* 0x00200c5f01007387 */ /* 0x0003e80000100800 */
[----:B------:R4:W-:Y:S04]  /*3f540*/  STL [R1+0x1ff8], R96 ;  /* 0x001ff86001007387 */ /* 0x0009e80000100800 */
[----:B------:R1:W-:Y:S04]  /*3f550*/  STL [R1+0x1ff4], R97 ;  /* 0x001ff46101007387 */ /* 0x0003e80000100800 */
[----:B------:R1:W-:Y:S04]  /*3f560*/  STL [R1+0x1ff0], R98 ;  /* 0x001ff06201007387 */ /* 0x0003e80000100800 */
[----:B------:R1:W-:Y:S04]  /*3f570*/  STL [R1+0x1fec], R99 ;  /* 0x001fec6301007387 */ /* 0x0003e80000100800 */
        /* <DEDUP_REMOVED lines=8> */
[C---:B------:R-:W-:Y:S07]  /*3f600*/  HMMA.1688.F32.TF32 R68, R88.reuse, R36, R220 ;  /* 0x000000245844723c */ /* 0x040fee00000810dc */
[----:B------:R-:W-:Y:S01]  /*3f610*/  IMAD.MOV.U32 R220, RZ, RZ, R85 ;  /* 0x000000ffffdc7224 */ /* 0x000fe200078e0055 */
[----:B------:R-:W-:Y:S01]  /*3f620*/  HMMA.1688.F32.TF32 R60, R88, R12, R60 ;  /* 0x0000000c583c723c */ /* 0x000fe2000008103c */
[----:B------:R-:W-:-:S02]  /*3f630*/  IMAD.MOV.U32 R221, RZ, RZ, R84 ;  /* 0x000000ffffdd7224 */ /* 0x000fc400078e0054 */
[----:B------:R-:W-:Y:S02]  /*3f640*/  IMAD.MOV.U32 R222, RZ, RZ, R81 ;  /* 0x000000ffffde7224 */ /* 0x000fe400078e0051 */
[----:B------:R-:W-:-:S03]  /*3f650*/  IMAD.MOV.U32 R223, RZ, RZ, R80 ;  /* 0x000000ffffdf7224 */ /* 0x000fc600078e0050 */
[C---:B------:R-:W-:Y:S08]  /*3f660*/  HMMA.1688.F32.TF32 R72, R88.reuse, R32, R72 ;  /* 0x000000205848723c */ /* 0x040ff00000081048 */
[C---:B------:R-:W-:Y:S08]  /*3f670*/  HMMA.1688.F32.TF32 R76, R88.reuse, R28, R76 ;  /* 0x0000001c584c723c */ /* 0x040ff0000008104c */
[C---:B------:R-:W-:Y:S08]  /*3f680*/  HMMA.1688.F32.TF32 R80, R88.reuse, R24, R108 ;  /* 0x000000185850723c */ /* 0x040ff0000008106c */
[C---:B------:R-:W-:Y:S08]  /*3f690*/  HMMA.1688.F32.TF32 R84, R88.reuse, R20, R104 ;  /* 0x000000145854723c */ /* 0x040ff00000081068 */
[----:B------:R-:W-:Y:S08]  /*3f6a0*/  HMMA.1688.F32.TF32 R88, R88, R16, R100 ;  /* 0x000000105858723c */ /* 0x000ff00000081064 */
[C---:B------:R-:W-:Y:S11]  /*3f6b0*/  HMMA.1688.F32.TF32 R100, R120.reuse, R36, R112 ;  /* 0x000000247864723c */ /* 0x040ff60000081070 */
[----:B------:R-:W-:Y:S11]  /*3f6c0*/  @!UPT UIADD3 URZ, URZ, URZ, URZ ;  /* 0x0000003f3f3ff290 */ /* 0x000ff6000fffe03f */
[----:B------:R-:W-:Y:S01]  /*3f6d0*/  @!UPT UIADD3 URZ, URZ, URZ, URZ ;  /* 0x0000003f3f3ff290 */ /* 0x000fe2000fffe03f */
[----:B------:R-:W-:Y:S04]  /*3f6e0*/  STL [R1+0x2008], R100 ;  /* 0x0020086401007387 */ /* 0x000fe80000100800 */
[----:B------:R-:W-:Y:S04]  /*3f6f0*/  STL [R1+0x2004], R101 ;  /* 0x0020046501007387 */ /* 0x000fe80000100800 */
[----:B------:R-:W-:Y:S04]  /*3f700*/  STL [R1+0x2000], R102 ;  /* 0x0020006601007387 */ /* 0x000fe80000100800 */
[----:B------:R1:W-:Y:S01]  /*3f710*/  STL [R1+0x1ffc], R103 ;  /* 0x001ffc6701007387 */ /* 0x0003e20000100800 */
[----:B------:R-:W-:Y:S03]  /*3f720*/  HMMA.1688.F32.TF32 R112, R120, R24, R220 ;  /* 0x000000187870723c */ /* 0x000fe600000810dc */
[----:B------:R-:W-:Y:S04]  /*3f730*/  LDS R220, [R4+0x82180] ;  /* 0x0821800004dc7984 */ /* 0x000fe80000000800 */
[----:B------:R-:W-:Y:S01]  /*3f740*/  LDS R222, [R4+0x82980] ;  /* 0x0829800004de7984 */ /* 0x000fe20000000800 */
[C---:B------:R-:W-:Y:S03]  /*3f750*/  HMMA.1688.F32.TF32 R136, R156.reuse, R32, R180 ;  /* 0x000000209c88723c */ /* 0x040fe600000810b4 */
[----:B------:R-:W-:Y:S04]  /*3f760*/  LDS R221, [R5+0x82180] ;  /* 0x0821800005dd7984 */ /* 0x000fe80000000800 */
[----:B------:R-:W-:Y:S01]  /*3f770*/  LDS R223, [R5+0x82980] ;  /* 0x0829800005df7984 */ /* 0x000fe20000000800 */
[-C--:B------:R-:W-:Y:S08]  /*3f780*/  HMMA.1688.F32.TF32 R140, R156, R28.reuse, R172 ;  /* 0x0000001c9c8c723c */ /* 0x080ff000000810ac */
[C---:B--2---:R-:W-:Y:S08]  /*3f790*/  HMMA.1688.F32.TF32 R108, R120.reuse, R28, R116 ;  /* 0x0000001c786c723c */ /* 0x044ff00000081074 */
[----:B---3--:R-:W-:Y:S08]  /*3f7a0*/  HMMA.1688.F32.TF32 R104, R120, R32, R124 ;  /* 0x000000207868723c */ /* 0x008ff0000008107c */
[----:B-1----:R-:W-:Y:S08]  /*3f7b0*/  HMMA.1688.F32.TF32 R92, R160, R8, R228 ;  /* 0x00000008a05c723c */ /* 0x002ff000000810e4 */
[----:B------:R-:W-:Y:S07]  /*3f7c0*/  HMMA.1688.F32.TF32 R124, R156, R12, R192 ;  /* 0x0000000c9c7c723c */ /* 0x000fee00000810c0 */
[----:B------:R-:W-:Y:S01]  /*3f7d0*/  IMAD.MOV.U32 R195, RZ, RZ, R176 ;  /* 0x000000ffffc37224 */ /* 0x000fe200078e00b0 */
[----:B------:R-:W-:Y:S01]  /*3f7e0*/  MOV R193, R178 ;  /* 0x000000b200c17202 */ /* 0x000fe20000000f00 */
[----:B------:R-:W-:-:S02]  /*3f7f0*/  IMAD.MOV.U32 R194, RZ, RZ, R177 ;  /* 0x000000ffffc27224 */ /* 0x000fc400078e00b1 */
[----:B------:R-:W-:-:S05]  /*3f800*/  IMAD.MOV.U32 R192, RZ, RZ, R179 ;  /* 0x000000ffffc07224 */ /* 0x000fca00078e00b3 */
[----:B----4-:R-:W-:Y:S02]  /*3f810*/  IMAD.MOV.U32 R96, RZ, RZ, R92 ;  /* 0x000000ffff607224 */ /* 0x010fe400078e005c */
[----:B------:R-:W-:Y:S02]  /*3f820*/  IMAD.MOV.U32 R97, RZ, RZ, R93 ;  /* 0x000000ffff617224 */ /* 0x000fe400078e005d */
[----:B------:R-:W-:Y:S02]  /*3f830*/  IMAD.MOV.U32 R98, RZ, RZ, R94 ;  /* 0x000000ffff627224 */ /* 0x000fe400078e005e */
[----:B------:R-:W-:Y:S01]  /*3f840*/  IMAD.MOV.U32 R99, RZ, RZ, R95 ;  /* 0x000000ffff637224 */ /* 0x000fe200078e005f */
[----:B------:R-:W-:Y:S08]  /*3f850*/  HMMA.1688.F32.TF32 R100, R160, R12, R164 ;  /* 0x0000000ca064723c */ /* 0x000ff000000810a4 */
[C---:B------:R-:W-:Y:S08]  /*3f860*/  HMMA.1688.F32.TF32 R116, R120.reuse, R20, R232 ;  /* 0x000000147874723c */ /* 0x040ff000000810e8 */
[----:B------:R-:W-:Y:S07]  /*3f870*/  HMMA.1688.F32.TF32 R120, R120, R16, R196 ;  /* 0x000000107878723c */ /* 0x000fee00000810c4 */
        /* <DEDUP_REMOVED lines=70> */
[C---:B------:R-:W-:Y:S08]  /*3fce0*/  HMMA.1688.F32.TF32 R128, R156.reuse, R8, R188 ;  /* 0x000000089c80723c */ /* 0x040ff000000810bc */
[C---:B------:R-:W-:Y:S01]  /*3fcf0*/  HMMA.1688.F32.TF32 R132, R156.reuse, R36, R184 ;  /* 0x000000249c84723c */ /* 0x040fe200000810b8 */
[----:B------:R-:W4:Y:S07]  /*3fd00*/  LDL.LU R184, [R1+0x120] ;  /* 0x0001200001b87983 */ /* 0x000f2e0000300800 */
[C---:B------:R-:W-:Y:S01]  /*3fd10*/  HMMA.1688.F32.TF32 R144, R156.reuse, R24, R144 ;  /* 0x000000189c90723c */ /* 0x040fe20000081090 */
[----:B------:R-:W4:Y:S07]  /*3fd20*/  LDL.LU R185, [R1+0x124] ;  /* 0x0001240001b97983 */ /* 0x000f2e0000300800 */
[C---:B------:R-:W-:Y:S01]  /*3fd30*/  HMMA.1688.F32.TF32 R148, R156.reuse, R20, R148 ;  /* 0x000000149c94723c */ /* 0x040fe20000081094 */
[----:B------:R-:W4:Y:S07]  /*3fd40*/  LDL.LU R186, [R1+0x128] ;  /* 0x0001280001ba7983 */ /* 0x000f2e0000300800 */
[----:B------:R-:W-:Y:S01]  /*3fd50*/  HMMA.1688.F32.TF32 R152, R156, R16, R152 ;  /* 0x000000109c98723c */ /* 0x000fe20000081098 */
[----:B------:R-:W-:Y:S04]  /*3fd60*/  LDS R156, [R4+0x82100] ;  /* 0x08210000049c7984 */ /* 0x000fe80000000800 */
[----:B------:R-:W-:Y:S04]  /*3fd70*/  LDS R158, [R4+0x82900] ;  /* 0x08290000049e7984 */ /* 0x000fe80000000800 */
[----:B------:R-:W-:Y:S04]  /*3fd80*/  LDS R157, [R5+0x82100] ;  /* 0x08210000059d7984 */ /* 0x000fe80000000800 */
[----:B------:R-:W2:Y:S01]  /*3fd90*/  LDS R159, [R5+0x82900] ;  /* 0x08290000059f7984 */ /* 0x000ea20000000800 */
[----:B------:R-:W-:-:S03]  /*3fda0*/  IMAD.MOV.U32 R233, RZ, RZ, R3 ;  /* 0x000000ffffe97224 */ /* 0x000fc600078e0003 */
[----:B------:R-:W4:Y:S01]  /*3fdb0*/  LDL.LU R187, [R1+0x12c] ;  /* 0x00012c0001bb7983 */ /* 0x000f220000300800 */
[----:B------:R-:W-:-:S03]  /*3fdc0*/  IMAD.MOV.U32 R234, RZ, RZ, R6 ;  /* 0x000000ffffea7224 */ /* 0x000fc600078e0006 */
[----:B------:R-:W4:Y:S01]  /*3fdd0*/  LDL.LU R232, [R1+0xf0] ;  /* 0x0000f00001e87983 */ /* 0x000f220000300800 */
[----:B------:R-:W-:-:S03]  /*3fde0*/  IMAD.MOV.U32 R235, RZ, RZ, R252 ;  /* 0x000000ffffeb7224 */ /* 0x000fc600078e00fc */
[----:B------:R-:W4:Y:S04]  /*3fdf0*/  LDL.LU R3, [R1+0x20d8] ;  /* 0x0020d80001037983 */ /* 0x000f280000300800 */
[----:B------:R-:W4:Y:S04]  /*3fe00*/  LDL.LU R6, [R1+0x20d4] ;  /* 0x0020d40001067983 */ /* 0x000f280000300800 */
[----:B------:R-:W4:Y:S04]  /*3fe10*/  LDL.LU R252, [R1+0x20d0] ;  /* 0x0020d00001fc7983 */ /* 0x000f280000300800 */
[----:B------:R-:W-:Y:S04]  /*3fe20*/  LDS R188, [R2+0x82180] ;  /* 0x0821800002bc7984 */ /* 0x000fe80000000800 */
[----:B------:R-:W-:Y:S04]  /*3fe30*/  LDS R190, [R2+0x82980] ;  /* 0x0829800002be7984 */ /* 0x000fe80000000800 */
[----:B------:R-:W-:Y:S04]  /*3fe40*/  LDS R189, [R0+0x82180] ;  /* 0x0821800000bd7984 */ /* 0x000fe80000000800 */
[----:B------:R-:W1:Y:S01]  /*3fe50*/  LDS R191, [R0+0x82980] ;  /* 0x0829800000bf7984 */ /* 0x000e620000000800 */
[C---:B--2---:R-:W-:Y:S08]  /*3fe60*/  HMMA.1688.F32.TF32 R224, R156.reuse, R32, R224 ;  /* 0x000000209ce0723c */ /* 0x044ff000000810e0 */
[----:B---3--:R-:W-:Y:S08]  /*3fe70*/  HMMA.1688.F32.TF32 R200, R156, R36, R200 ;  /* 0x000000249cc8723c */ /* 0x008ff000000810c8 */
[C---:B----4-:R-:W-:Y:S08]  /*3fe80*/  HMMA.1688.F32.TF32 R216, R160.reuse, R20, R216 ;  /* 0x00000014a0d8723c */ /* 0x050ff000000810d8 */
[C---:B------:R-:W-:Y:S08]  /*3fe90*/  HMMA.1688.F32.TF32 R92, R160.reuse, R36, R92 ;  /* 0x00000024a05c723c */ /* 0x040ff0000008105c */
[C---:B------:R-:W-:Y:S08]  /*3fea0*/  HMMA.1688.F32.TF32 R240, R160.reuse, R32, R240 ;  /* 0x00000020a0f0723c */ /* 0x040ff000000810f0 */
[C---:B------:R-:W-:Y:S08]  /*3feb0*/  HMMA.1688.F32.TF32 R244, R160.reuse, R24, R244 ;  /* 0x00000018a0f4723c */ /* 0x040ff000000810f4 */
[----:B------:R-:W-:Y:S01]  /*3fec0*/  HMMA.1688.F32.TF32 R248, R160, R28, R248 ;  /* 0x0000001ca0f8723c */ /* 0x000fe200000810f8 */
[----:B------:R-:W-:Y:S01]  /*3fed0*/  MOV R102, R94 ;  /* 0x0000005e00667202 */ /* 0x000fe20000000f00 */
[----:B------:R-:W-:-:S06]  /*3fee0*/  IMAD.MOV.U32 R103, RZ, RZ, R95 ;  /* 0x000000ffff677224 */ /* 0x000fcc00078e005f */
[----:B------:R-:W-:Y:S01]  /*3fef0*/  HMMA.1688.F32.TF32 R160, R160, R16, R212 ;  /* 0x00000010a0a0723c */ /* 0x000fe200000810d4 */
[----:B------:R-:W-:Y:S02]  /*3ff00*/  IMAD.MOV.U32 R100, RZ, RZ, R92 ;  /* 0x000000ffff647224 */ /* 0x000fe400078e005c */
[----:B------:R-:W-:Y:S02]  /*3ff10*/  IMAD.MOV.U32 R101, RZ, RZ, R93 ;  /* 0x000000ffff657224 */ /* 0x000fe400078e005d */
[----:B------:R-:W-:Y:S02]  /*3ff20*/  IMAD.MOV.U32 R94, RZ, RZ, R242 ;  /* 0x000000ffff5e7224 */ /* 0x000fe400078e00f2 */
[----:B------:R-:W-:Y:S02]  /*3ff30*/  IMAD.MOV.U32 R95, RZ, RZ, R243 ;  /* 0x000000ffff5f7224 */ /* 0x000fe400078e00f3 */
[----:B------:R-:W-:Y:S01]  /*3ff40*/  IMAD.MOV.U32 R92, RZ, RZ, R240 ;  /* 0x000000ffff5c7224 */ /* 0x000fe200078e00f0 */
[----:B------:R-:W2:Y:S01]  /*3ff50*/  LDL.LU.64 R242, [R1+0x20c8] ;  /* 0x0020c80001f27983 */ /* 0x000ea20000300a00 */
[----:B------:R-:W-:-:S03]  /*3ff60*/  IMAD.MOV.U32 R93, RZ, RZ, R241 ;  /* 0x000000ffff5d7224 */ /* 0x000fc600078e00f1 */
[----:B------:R-:W2:Y:S04]  /*3ff70*/  LDL.LU.64 R240, [R1+0x20c0] ;  /* 0x0020c00001f07983 */ /* 0x000ea80000300a00 */
[----:B------:R-:W-:Y:S04]  /*3ff80*/  STL.64 [R1+0xa0], R248 ;  /* 0x0000a0f801007387 */ /* 0x000fe80000100a00 */
[----:B------:R3:W-:Y:S01]  /*3ff90*/  STL.64 [R1+0xa8], R250 ;  /* 0x0000a8fa01007387 */ /* 0x0007e20000100a00 */
[C---:B------:R-:W-:Y:S03]  /*3ffa0*/  HMMA.1688.F32.TF32 R208, R156.reuse, R12, R208 ;  /* 0x0000000c9cd0723c */ /* 0x040fe600000810d0 */
[----:B---3--:R-:W3:Y:S05]  /*3ffb0*/  LDL.LU.64 R250, [R1+0x20b8] ;  /* 0x0020b80001fa7983 */ /* 0x008eea0000300a00 */
[C---:B------:R-:W-:Y:S01]  /*3ffc0*/  HMMA.1688.F32.TF32 R204, R156.reuse, R8, R204 ;  /* 0x000000089ccc723c */ /* 0x040fe200000810cc */
[----:B------:R-:W3:Y:S04]  /*3ffd0*/  LDL.LU.64 R248, [R1+0x20b0] ;  /* 0x0020b00001f87983 */ /* 0x000ee80000300a00 */
[----:B------:R-:W-:Y:S04]  /*3ffe0*/  STL.64 [R1+0x90], R244 ;  /* 0x000090f401007387 */ /* 0x000fe80000100a00 */
[----:B------:R4:W-:Y:S01]  /*3fff0*/  STL.64 [R1+0x98], R246 ;  /* 0x000098f601007387 */ /* 0x0009e20000100a00 */
[C---:B------:R-:W-:Y:S03]  /*40000*/  HMMA.1688.F32.TF32 R228, R156.reuse, R28, R228 ;  /* 0x0000001c9ce4723c */ /* 0x040fe600000810e4 */
[----:B----4-:R-:W4:Y:S04]  /*40010*/  LDL.LU.64 R246, [R1+0x20a8] ;  /* 0x0020a80001f67983 */ /* 0x010f280000300a00 */
[----:B------:R-:W4:Y:S04]  /*40020*/  LDL.LU.64 R244, [R1+0x20a0] ;  /* 0x0020a00001f47983 */ /* 0x000f280000300a00 */
[----:B------:R-:W-:Y:S04]  /*40030*/  STL.64 [R1+0x80], R216 ;  /* 0x000080d801007387 */ /* 0x000fe80000100a00 */
[----:B------:R1:W-:Y:S04]  /*40040*/  STL.64 [R1+0x88], R218 ;  /* 0x000088da01007387 */ /* 0x0003e80000100a00 */
[----:B-1----:R-:W2:Y:S04]  /*40050*/  LDL.LU.64 R218, [R1+0x2098] ;  /* 0x0020980001da7983 */ /* 0x002ea80000300a00 */
[----:B------:R-:W2:Y:S04]  /*40060*/  LDL.LU.64 R216, [R1+0x2090] ;  /* 0x0020900001d87983 */ /* 0x000ea80000300a00 */
[----:B------:R-:W2:Y:S04]  /*40070*/  LDL.LU.64 R214, [R1+0x2088] ;  /* 0x0020880001d67983 */ /* 0x000ea80000300a00 */
[----:B------:R-:W2:Y:S04]  /*40080*/  LDL.LU.64 R212, [R1+0x2080] ;  /* 0x0020800001d47983 */ /* 0x000ea80000300a00 */
[----:B------:R1:W-:Y:S04]  /*40090*/  STL.64 [R1+0x70], R160 ;  /* 0x000070a001007387 */ /* 0x0003e80000100a00 */
[----:B------:R-:W-:Y:S04]  /*400a0*/  STL.64 [R1+0x78], R162 ;  /* 0x000078a201007387 */ /* 0x000fe80000100a00 */
[----:B-1----:R-:W2:Y:S04]  /*400b0*/  LDL.LU R160, [R1+0x170] ;  /* 0x0001700001a07983 */ /* 0x002ea80000300800 */
[----:B------:R-:W-:Y:S04]  /*400c0*/  STL.64 [R1+0x60], R208 ;  /* 0x000060d001007387 */ /* 0x000fe80000100a00 */
[----:B------:R1:W-:Y:S04]  /*400d0*/  STL.64 [R1+0x68], R210 ;  /* 0x000068d201007387 */ /* 0x0003e80000100a00 */
[----:B-1----:R-:W3:Y:S04]  /*400e0*/  LDL.LU.64 R210, [R1+0x2078] ;  /* 0x0020780001d27983 */ /* 0x002ee80000300a00 */
[----:B------:R-:W3:Y:S04]  /*400f0*/  LDL.LU.64 R208, [R1+0x2070] ;  /* 0x0020700001d07983 */ /* 0x000ee80000300a00 */
        /* <DEDUP_REMOVED lines=15> */
[----:B------:R-:W3:Y:S01]  /*401f0*/  LDL.LU.64 R228, [R1+0x2030] ;  /* 0x0020300001e47983 */ /* 0x000ee20000300a00 */
[----:B------:R-:W-:Y:S11]  /*40200*/  HMMA.1688.F32.TF32 R176, R156, R24, R176 ;  /* 0x000000189cb0723c */ /* 0x000ff600000810b0 */
[----:B------:R-:W-:Y:S11]  /*40210*/  @!UPT UIADD3 URZ, URZ, URZ, URZ ;  /* 0x0000003f3f3ff290 */ /* 0x000ff6000fffe03f */
[----:B------:R-:W-:Y:S01]  /*40220*/  @!UPT UIADD3 URZ, URZ, URZ, URZ ;  /* 0x0000003f3f3ff290 */ /* 0x000fe2000fffe03f */
[----:B------:R-:W-:Y:S04]  /*40230*/  STL.64 [R1+0x10], R176 ;  /* 0x000010b001007387 */ /* 0x000fe80000100a00 */
[----:B------:R1:W-:Y:S04]  /*40240*/  STL.64 [R1+0x18], R178 ;  /* 0x000018b201007387 */ /* 0x0003e80000100a00 */
[----:B-1----:R-:W3:Y:S04]  /*40250*/  LDL.LU.64 R178, [R1+0x2028] ;  /* 0x0020280001b27983 */ /* 0x002ee80000300a00 */
[----:B------:R-:W3:Y:S01]  /*40260*/  LDL.LU.64 R176, [R1+0x2020] ;  /* 0x0020200001b07983 */ /* 0x000ee20000300a00 */
[----:B------:R-:W-:Y:S01]  /*40270*/  IMAD.MOV.U32 R161, RZ, RZ, R252 ;  /* 0x000000ffffa17224 */ /* 0x000fe200078e00fc */
[----:B------:R-:W-:Y:S01]  /*40280*/  MOV R163, R3 ;  /* 0x0000000300a37202 */ /* 0x000fe20000000f00 */
[----:B------:R-:W-:Y:S01]  /*40290*/  IMAD.MOV.U32 R162, RZ, RZ, R6 ;  /* 0x000000ffffa27224 */ /* 0x000fe200078e0006 */
[----:B----4-:R-:W-:Y:S08]  /*402a0*/  HMMA.1688.F32.TF32 R244, R220, R16, R244 ;  /* 0x00000010dcf4723c */ /* 0x010ff000000810f4 */
[C---:B--2---:R-:W-:Y:S08]  /*402b0*/  HMMA.1688.F32.TF32 R160, R156.reuse, R20, R160 ;  /* 0x000000149ca0723c */ /* 0x044ff000000810a0 */
[----:B------:R-:W-:Y:S08]  /*402c0*/  HMMA.1688.F32.TF32 R156, R156, R16, R172 ;  /* 0x000000109c9c723c */ /* 0x000ff000000810ac */
[C---:B------:R-:W-:Y:S07]  /*402d0*/  HMMA.1688.F32.TF32 R172, R188.reuse, R32, R184 ;  /* 0x00000020bcac723c */ /* 0x040fee00000810b8 */
[----:B------:R-:W-:Y:S01]  /*402e0*/  STL.64 [R1], R160 ;  /* 0x000000a001007387 */ /* 0x000fe20000100a00 */
[----:B------:R-:W-:Y:S01]  /*402f0*/  IMAD.MOV.U32 R6, RZ, RZ, R163 ;  /* 0x000000ffff067224 */ /* 0x000fe200078e00a3 */
[----:B------:R-:W-:Y:S02]  /*40300*/  HMMA.1688.F32.TF32 R184, R188, R20, R196 ;  /* 0x00000014bcb8723c */ /* 0x000fe400000810c4 */
[----:B------:R1:W-:Y:S06]  /*40310*/  STL [R1+0x8], R162 ;  /* 0x000008a201007387 */ /* 0x0003ec0000100800 */
[----:B---3--:R-:W-:Y:S08]  /*40320*/  HMMA.1688.F32.TF32 R208, R220, R28, R208 ;  /* 0x0000001cdcd0723c */ /* 0x008ff000000810d0 */
[C---:B-1----:R-:W-:Y:S08]  /*40330*/  HMMA.1688.F32.TF32 R160, R188.reuse, R12, R180 ;  /* 0x0000000cbca0723c */ /* 0x042ff000000810b4 */
[----:B------:R-:W-:Y:S08]  /*40340*/  HMMA.1688.F32.TF32 R180, R188, R24, R192 ;  /* 0x00000018bcb4723c */ /* 0x000ff000000810c0 */
[C---:B------:R-:W-:Y:S08]  /*40350*/  HMMA.1688.F32.TF32 R204, R220.reuse, R32, R204 ;  /* 0x00000020dccc723c */ /* 0x040ff000000810cc */
[C---:B------:R-:W-:Y:S08]  /*40360*/  HMMA.1688.F32.TF32 R212, R220.reuse, R24, R212 ;  /* 0x00000018dcd4723c */ /* 0x040ff000000810d4 */
[C---:B------:R-:W-:Y:S08]  /*40370*/  HMMA.1688.F32.TF32 R200, R220.reuse, R36, R200 ;  /* 0x00000024dcc8723c */ /* 0x040ff000000810c8 */
[C---:B------:R-:W-:Y:S08]  /*40380*/  HMMA.1688.F32.TF32 R216, R220.reuse, R20, R216 ;  /* 0x00000014dcd8723c */ /* 0x040ff000000810d8 */
[C---:B------:R-:W-:Y:S01]  /*40390*/  HMMA.1688.F32.TF32 R196, R220.reuse, R8, R224 ;  /* 0x00000008dcc4723c */ /* 0x040fe200000810e0 */
[----:B------:R-:W-:Y:S04]  /*403a0*/  LDS R224, [R4+0x83000] ;  /* 0x0830000004e07984 */ /* 0x000fe80000000800 */
[----:B------:R-:W-:Y:S04]  /*403b0*/  LDS R226, [R4+0x83800] ;  /* 0x0838000004e27984 */ /* 0x000fe80000000800 */
[----:B------:R-:W-:Y:S04]  /*403c0*/  LDS R225, [R5+0x83000] ;  /* 0x0830000005e17984 */ /* 0x000fe80000000800 */
[----:B------:R-:W-:Y:S01]  /*403d0*/  LDS R227, [R5+0x83800] ;  /* 0x0838000005e37984 */ /* 0x000fe20000000800 */
[----:B------:R-:W-:Y:S03]  /*403e0*/  HMMA.1688.F32.TF32 R192, R220, R12, R228 ;  /* 0x0000000cdcc0723c */ /* 0x000fe600000810e4 */
[----:B------:R-:W-:Y:S04]  /*403f0*/  LDS R220, [R2+0x83000] ;  /* 0x0830000002dc7984 */ /* 0x000fe80000000800 */
[----:B------:R-:W-:Y:S04]  /*40400*/  LDS R222, [R2+0x83800] ;  /* 0x0838000002de7984 */ /* 0x000fe80000000800 */
[----:B------:R-:W-:Y:S04]  /*40410*/  LDS R221, [R0+0x83000] ;  /* 0x0830000000dd7984 */ /* 0x000fe80000000800 */
[----:B------:R-:W1:Y:S01]  /*40420*/  LDS R223, [R0+0x83800] ;  /* 0x0838000000df7984 */ /* 0x000e620000000800 */
[----:B------:R-:W-:Y:S03]  /*40430*/  HMMA.1688.F32.TF32 R164, R188, R8, R164 ;  /* 0x00000008bca4723c */ /* 0x000fe600000810a4 */
[----:B------:R-:W-:Y:S04]  /*40440*/  LDS R228, [R2+0x83080] ;  /* 0x0830800002e47984 */ /* 0x000fe80000000800 */
[----:B------:R-:W-:Y:S04]  /*40450*/  LDS R230, [R2+0x83880] ;  /* 0x0838800002e67984 */ /* 0x000fe80000000800 */
[----:B------:R-:W-:Y:S04]  /*40460*/  LDS R229, [R0+0x83080] ;  /* 0x0830800000e57984 */ /* 0x000fe80000000800 */
[----:B------:R-:W2:Y:S01]  /*40470*/  LDS R231, [R0+0x83880] ;  /* 0x0838800000e77984 */ /* 0x000ea20000000800 */
[----:B-1----:R-:W-:Y:S08]  /*40480*/  HMMA.1688.F32.TF32 R236, R220, R38, R236 ;  /* 0x00000026dcec723c */ /* 0x002ff000000810ec */
[----:B------:R-:W-:Y:S08]  /*40490*/  HMMA.1688.F32.TF32 R176, R188, R28, R176 ;  /* 0x0000001cbcb0723c */ /* 0x000ff000000810b0 */
[----:B------:R-:W-:Y:S08]  /*404a0*/  HMMA.1688.F32.TF32 R44, R220, R30, R44 ;  /* 0x0000001edc2c723c */ /* 0x000ff0000008102c */
[----:B------:R-:W-:-:S02]  /*404b0*/  IMAD.MOV.U32 R29, RZ, RZ, R236 ;  /* 0x000000ffff1d7224 */ /* 0x000fc400078e00ec */
[----:B------:R-:W-:Y:S02]  /*404c0*/  IMAD.MOV.U32 R28, RZ, RZ, R237 ;  /* 0x000000ffff1c7224 */ /* 0x000fe400078e00ed */
[----:B------:R-:W-:Y:S02]  /*404d0*/  IMAD.MOV.U32 R25, RZ, RZ, R238 ;  /* 0x000000ffff197224 */ /* 0x000fe400078e00ee */
[----:B------:R-:W-:Y:S02]  /*404e0*/  IMAD.MOV.U32 R24, RZ, RZ, R239 ;  /* 0x000000ffff187224 */ /* 0x000fe400078e00ef */
[C---:B------:R-:W-:Y:S08]  /*404f0*/  HMMA.1688.F32.TF32 R236, R220.reuse, R34, R40 ;  /* 0x00000022dcec723c */ /* 0x040ff00000081028 */
        /* <DEDUP_REMOVED lines=8> */
[----:B-1----:R-:W-:Y:S08]  /*40580*/  HMMA.1688.F32.TF32 R44, R220, R18, R56 ;  /* 0x00000012dc2c723c */ /* 0x002ff00000081038 */
[C---:B---3--:R-:W-:Y:S01]  /*40590*/  HMMA.1688.F32.TF32 R40, R224.reuse, R14, R60 ;  /* 0x0000000ee028723c */ /* 0x048fe2000008103c */
[----:B------:R-:W-:Y:S04]  /*405a0*/  STL.64 [R1+0x200], R48 ;  /* 0x0002003001007387 */ /* 0x000fe80000100a00 */
[----:B------:R1:W-:Y:S10]  /*405b0*/  STL.64 [R1+0x208], R50 ;  /* 0x0002083201007387 */ /* 0x0003f40000100a00 */
[----:B------:R-:W-:Y:S01]  /*405c0*/  STL.64 [R1+0x180], R44 ;  /* 0x0001802c01007387 */ /* 0x000fe20000100a00 */
[C---:B-1----:R-:W-:Y:S03]  /*405d0*/  HMMA.1688.F32.TF32 R48, R224.reuse, R10, R64 ;  /* 0x0000000ae030723c */ /* 0x042fe60000081040 */
[----:B------:R1:W-:Y:S04]  /*405e0*/  STL.64 [R1+0x188], R46 ;  /* 0x0001882e01007387 */ /* 0x0003e80000100a00 */
[----:B------:R-:W-:Y:S04]  /*405f0*/  STL.64 [R1+0x170], R40 ;  /* 0x0001702801007387 */ /* 0x000fe80000100a00 */
[----:B------:R3:W-:Y:S01]  /*40600*/  STL.64 [R1+0x178], R42 ;  /* 0x0001782a01007387 */ /* 0x0007e20000100a00 */
[C---:B-1----:R-:W-:Y:S08]  /*40610*/  HMMA.1688.F32.TF32 R44, R224.reuse, R38, R68 ;  /* 0x00000026e02c723c */ /* 0x042ff00000081044 */
[----:B---3--:R-:W-:Y:S03]  /*40620*/  HMMA.1688.F32.TF32 R40, R224, R34, R72 ;  /* 0x00000022e028723c */ /* 0x008fe60000081048 */
[----:B------:R-:W-:Y:S04]  /*40630*/  STL.64 [R1+0x160], R48 ;  /* 0x0001603001007387 */ /* 0x000fe80000100a00 */
[----:B------:R1:W-:Y:S01]  /*40640*/  STL.64 [R1+0x168], R50 ;  /* 0x0001683201007387 */ /* 0x0003e20000100a00 */
[----:B------:R-:W-:Y:S07]  /*40650*/  HMMA.1688.F32.TF32 R248, R220, R14, R248 ;  /* 0x0000000edcf8723c */ /* 0x000fee00000810f8 */
[----:B------:R-:W-:Y:S01]  /*40660*/  STL.64 [R1+0x150], R44 ;  /* 0x0001502c01007387 */ /* 0x000fe20000100a00 */
[C---:B-1----:R-:W-:Y:S03]  /*40670*/  HMMA.1688.F32.TF32 R48, R224.reuse, R30, R76 ;  /* 0x0000001ee030723c */ /* 0x042fe6000008104c */
[----:B------:R1:W-:Y:S04]  /*40680*/  STL.64 [R1+0x158], R46 ;  /* 0x0001582e01007387 */ /* 0x0003e80000100a00 */
[----:B------:R-:W-:Y:S04]  /*40690*/  STL.64 [R1+0x140], R40 ;  /* 0x0001402801007387 */ /* 0x000fe80000100a00 */
[----:B------:R3:W-:Y:S01]  /*406a0*/  STL.64 [R1+0x148], R42 ;  /* 0x0001482a01007387 */ /* 0x0007e20000100a00 */
[C---:B-1----:R-:W-:Y:S08]  /*406b0*/  HMMA.1688.F32.TF32 R44, R224.reuse, R26, R80 ;  /* 0x0000001ae02c723c */ /* 0x042ff00000081050 */
[----:B---3--:R-:W-:Y:S03]  /*406c0*/  HMMA.1688.F32.TF32 R40, R224, R22, R84 ;  /* 0x00000016e028723c */ /* 0x008fe60000081054 */
[----:B------:R-:W-:Y:S01]  /*406d0*/  STL.64 [R1+0x130], R48 ;  /* 0x0001303001007387 */ /* 0x000fe20000100a00 */
[----:B------:R-:W-:-:S03]  /*406e0*/  IMAD.MOV.U32 R13, RZ, RZ, R248 ;  /* 0x000000ffff0d7224 */ /* 0x000fc600078e00f8 */
[----:B------:R-:W-:Y:S01]  /*406f0*/  STL.64 [R1+0x138], R50 ;  /* 0x0001383201007387 */ /* 0x000fe20000100a00 */
[----:B------:R-:W-:Y:S02]  /*40700*/  IMAD.MOV.U32 R12, RZ, RZ, R249 ;  /* 0x000000ffff0c7224 */ /* 0x000fe400078e00f9 */
[----:B------:R-:W-:Y:S02]  /*40710*/  IMAD.MOV.U32 R248, RZ, RZ, R92 ;  /* 0x000000fffff87224 */ /* 0x000fe400078e005c */
[----:B------:R-:W-:Y:S02]  /*40720*/  IMAD.MOV.U32 R9, RZ, RZ, R250 ;  /* 0x000000ffff097224 */ /* 0x000fe400078e00fa */
[----:B------:R-:W-:Y:S01]  /*40730*/  IMAD.MOV.U32 R249, RZ, RZ, R93 ;  /* 0x000000fffff97224 */ /* 0x000fe200078e005d */
[----:B------:R-:W-:Y:S01]  /*40740*/  STL.64 [R1+0x120], R44 ;  /* 0x0001202c01007387 */ /* 0x000fe20000100a00 */
[----:B------:R-:W-:-:S03]  /*40750*/  IMAD.MOV.U32 R8, RZ, RZ, R251 ;  /* 0x000000ffff087224 */ /* 0x000fc600078e00fb */
[----:B------:R-:W-:Y:S01]  /*40760*/  STL.64 [R1+0x128], R46 ;  /* 0x0001282e01007387 */ /* 0x000fe20000100a00 */
[----:B------:R-:W-:-:S03]  /*40770*/  IMAD.MOV.U32 R250, RZ, RZ, R94 ;  /* 0x000000fffffa7224 */ /* 0x000fc600078e005e */
[----:B------:R-:W-:Y:S01]  /*40780*/  STL [R1+0x110], R40 ;  /* 0x0001102801007387 */ /* 0x000fe20000100800 */
[----:B------:R-:W-:-:S03]  /*40790*/  IMAD.MOV.U32 R251, RZ, RZ, R95 ;  /* 0x000000fffffb7224 */ /* 0x000fc600078e005f */
[----:B------:R-:W2:Y:S04]  /*407a0*/  LDL.LU R92, [R1+0x2018] ;  /* 0x00201800015c7983 */ /* 0x000ea80000300800 */
[----:B------:R-:W2:Y:S04]  /*407b0*/  LDL.LU R93, [R1+0x2014] ;  /* 0x00201400015d7983 */ /* 0x000ea80000300800 */
[----:B------:R-:W2:Y:S04]  /*407c0*/  LDL.LU R94, [R1+0x2010] ;  /* 0x00201000015e7983 */ /* 0x000ea80000300800 */
[----:B------:R-:W2:Y:S01]  /*407d0*/  LDL.LU R95, [R1+0x200c] ;  /* 0x00200c00015f7983 */ /* 0x000ea20000300800 */
[----:B------:R-:W-:Y:S08]  /*407e0*/  HMMA.1688.F32.TF32 R240, R220, R10, R240 ;  /* 0x0000000adcf0723c */ /* 0x000ff000000810f0 */
[C---:B------:R-:W-:Y:S01]  /*407f0*/  HMMA.1688.F32.TF32 R168, R188.reuse, R36, R168 ;  /* 0x00000024bca8723c */ /* 0x040fe200000810a8 */
[----:B------:R-:W-:Y:S01]  /*40800*/  IMAD.MOV.U32 R252, RZ, RZ, R41 ;  /* 0x000000fffffc7224 */ /* 0x000fe200078e0029 */
[----:B------:R-:W-:Y:S01]  /*40810*/  MOV R3, R43 ;  /* 0x0000002b00037202 */ /* 0x000fe20000000f00 */
[----:B------:R-:W-:Y:S01]  /*40820*/  IMAD.MOV.U32 R7, RZ, RZ, R42 ;  /* 0x000000ffff077224 */ /* 0x000fe200078e002a */
[----:B------:R-:W-:Y:S04]  /*40830*/  LDS R220, [R4+0x83180] ;  /* 0x0831800004dc7984 */ /* 0x000fe80000000800 */
[----:B------:R-:W-:Y:S01]  /*40840*/  HMMA.1688.F32.TF32 R188, R188, R16, R232 ;  /* 0x00000010bcbc723c */ /* 0x000fe200000810e8 */
[----:B------:R-:W-:Y:S04]  /*40850*/  LDS R232, [R4+0x83080] ;  /* 0x0830800004e87984 */ /* 0x000fe80000000800 */
[----:B------:R-:W-:Y:S03]  /*40860*/  LDS R234, [R4+0x83880] ;  /* 0x0838800004ea7984 */ /* 0x000fe60000000800 */
[----:B------:R-:W-:Y:S01]  /*40870*/  IMAD.MOV.U32 R21, RZ, RZ, R240 ;  /* 0x000000ffff157224 */ /* 0x000fe200078e00f0 */
[----:B------:R-:W-:Y:S01]  /*40880*/  MOV R17, R242 ;  /* 0x000000f200117202 */ /* 0x000fe20000000f00 */
[----:B------:R-:W-:Y:S01]  /*40890*/  IMAD.MOV.U32 R20, RZ, RZ, R241 ;  /* 0x000000ffff147224 */ /* 0x000fe200078e00f1 */
[----:B------:R-:W-:Y:S01]  /*408a0*/  LDS R233, [R5+0x83080] ;  /* 0x0830800005e97984 */ /* 0x000fe20000000800 */
[----:B------:R-:W-:-:S02]  /*408b0*/  IMAD.MOV.U32 R16, RZ, RZ, R243 ;  /* 0x000000ffff107224 */ /* 0x000fc400078e00f3 */
[----:B------:R-:W-:Y:S01]  /*408c0*/  HMMA.1688.F32.TF32 R240, R224, R18, R88 ;  /* 0x00000012e0f0723c */ /* 0x000fe20000081058 */
[----:B------:R-:W1:Y:S04]  /*408d0*/  LDS R235, [R5+0x83880] ;  /* 0x0838800005eb7984 */ /* 0x000e680000000800 */
[----:B------:R-:W-:Y:S04]  /*408e0*/  LDS R88, [R2+0x83100] ;  /* 0x0831000002587984 */ /* 0x000fe80000000800 */
[----:B------:R-:W-:Y:S04]  /*408f0*/  LDS R90, [R2+0x83900] ;  /* 0x08390000025a7984 */ /* 0x000fe80000000800 */
[----:B------:R-:W-:Y:S04]  /*40900*/  LDS R89, [R0+0x83100] ;  /* 0x0831000000597984 */ /* 0x000fe80000000800 */
[----:B------:R-:W3:Y:S01]  /*40910*/  LDS R91, [R0+0x83900] ;  /* 0x08390000005b7984 */ /* 0x000ee20000000800 */
[----:B--2---:R-:W-:Y:S05]  /*40920*/  HMMA.1688.F32.TF32 R236, R228, R14, R92 ;  /* 0x0000000ee4ec723c */ /* 0x004fea000008105c */
[----:B------:R2:W-:Y:S04]  /*40930*/  STL.64 [R1+0x1fb0], R242 ;  /* 0x001fb0f201007387 */ /* 0x0005e80000100a00 */
[----:B------:R4:W-:Y:S01]  /*40940*/  STL.64 [R1+0x1fa8], R240 ;  /* 0x001fa8f001007387 */ /* 0x0009e20000100a00 */
[----:B------:R-:W-:-:S02]  /*40950*/  IMAD.MOV.U32 R92, RZ, RZ, R96 ;  /* 0x000000ffff5c7224 */ /* 0x000fc400078e0060 */
[----:B------:R-:W-:Y:S01]  /*40960*/  IMAD.MOV.U32 R93, RZ, RZ, R97 ;  /* 0x000000ffff5d7224 */ /* 0x000fe200078e0061 */
[----:B------:R-:W-:Y:S01]  /*40970*/  HMMA.1688.F32.TF32 R104, R228, R34, R104 ;  /* 0x00000022e468723c */ /* 0x000fe20000081068 */
[----:B------:R-:W-:Y:S01]  /*40980*/  LDS R224, [R2+0x83180] ;  /* 0x0831800002e07984 */ /* 0x000fe20000000800 */
[----:B--2---:R-:W-:Y:S01]  /*40990*/  IMAD.MOV.U32 R242, RZ, RZ, R102 ;  /* 0x000000fffff27224 */ /* 0x004fe200078e0066 */
[----:B------:R-:W-:Y:S02]  /*409a0*/  MOV R243, R103 ;  /* 0x0000006700f37202 */ /* 0x000fe40000000f00 */
[----:B------:R-:W-:Y:S01]  /*409b0*/  LDS R226, [R2+0x83980] ;  /* 0x0839800002e27984 */ /* 0x000fe20000000800 */
[----:B----4-:R-:W-:-:S03]  /*409c0*/  IMAD.MOV.U32 R240, RZ, RZ, R100 ;  /* 0x000000fffff07224 */ /* 0x010fc600078e0064 */
[----:B------:R-:W2:Y:S01]  /*409d0*/  LDL.LU R100, [R1+0x2008] ;  /* 0x0020080001647983 */ /* 0x000ea20000300800 */
[----:B------:R-:W-:-:S03]  /*409e0*/  IMAD.MOV.U32 R241, RZ, RZ, R101 ;  /* 0x000000fffff17224 */ /* 0x000fc600078e0065 */
[----:B------:R-:W2:Y:S01]  /*409f0*/  LDL.LU R101, [R1+0x2004] ;  /* 0x0020040001657983 */ /* 0x000ea20000300800 */
[----:B------:R-:W-:-:S03]  /*40a00*/  IMAD.MOV.U32 R94, RZ, RZ, R98 ;  /* 0x000000ffff5e7224 */ /* 0x000fc600078e0062 */
[----:B------:R-:W2:Y:S01]  /*40a10*/  LDL.LU R102, [R1+0x2000] ;  /* 0x0020000001667983 */ /* 0x000ea20000300800 */
[----:B------:R-:W-:-:S03]  /*40a20*/  IMAD.MOV.U32 R95, RZ, RZ, R99 ;  /* 0x000000ffff5f7224 */ /* 0x000fc600078e0063 */
[----:B------:R-:W2:Y:S04]  /*40a30*/  LDL.LU R103, [R1+0x1ffc] ;  /* 0x001ffc0001677983 */ /* 0x000ea80000300800 */
[----:B------:R-:W4:Y:S04]  /*40a40*/  LDL.LU R96, [R1+0x1ff8] ;  /* 0x001ff80001607983 */ /* 0x000f280000300800 */
[----:B------:R-:W4:Y:S04]  /*40a50*/  LDL.LU R97, [R1+0x1ff4] ;  /* 0x001ff40001617983 */ /* 0x000f280000300800 */
[----:B------:R-:W4:Y:S04]  /*40a60*/  LDL.LU R98, [R1+0x1ff0] ;  /* 0x001ff00001627983 */ /* 0x000f280000300800 */
[----:B------:R-:W4:Y:S04]  /*40a70*/  LDL.LU R99, [R1+0x1fec] ;  /* 0x001fec0001637983 */ /* 0x000f280000300800 */
[----:B------:R1:W-:Y:S04]  /*40a80*/  STL [R1+0x1f98], R236 ;  /* 0x001f98ec01007387 */ /* 0x0003e80000100800 */
[----:B------:R1:W-:Y:S04]  /*40a90*/  STL [R1+0x1f94], R237 ;  /* 0x001f94ed01007387 */ /* 0x0003e80000100800 */
[----:B------:R3:W-:Y:S04]  /*40aa0*/  STL [R1+0x1f90], R238 ;  /* 0x001f90ee01007387 */ /* 0x0007e80000100800 */
[----:B------:R3:W-:Y:S04]  /*40ab0*/  STL [R1+0x1f8c], R239 ;  /* 0x001f8cef01007387 */ /* 0x0007e80000100800 */
[----:B-1----:R-:W4:Y:S04]  /*40ac0*/  LDL.LU R236, [R1+0xe0] ;  /* 0x0000e00001ec7983 */ /* 0x002f280000300800 */
[----:B------:R-:W4:Y:S04]  /*40ad0*/  LDL.LU R237, [R1+0xe4] ;  /* 0x0000e40001ed7983 */ /* 0x000f280000300800 */
[----:B---3--:R-:W3:Y:S04]  /*40ae0*/  LDL.LU R238, [R1+0xe8] ;  /* 0x0000e80001ee7983 */ /* 0x008ee80000300800 */
[----:B------:R-:W3:Y:S01]  /*40af0*/  LDL.LU R239, [R1+0xec] ;  /* 0x0000ec0001ef7983 */ /* 0x000ee20000300800 */
[C---:B------:R-:W-:Y:S03]  /*40b00*/  HMMA.1688.F32.TF32 R40, R228.reuse, R30, R108 ;  /* 0x0000001ee428723c */ /* 0x040fe6000008106c */
[----:B------:R-:W-:Y:S04]  /*40b10*/  LDS R225, [R0+0x83180] ;  /* 0x0831800000e17984 */ /* 0x000fe80000000800 */
[----:B------:R-:W1:Y:S01]  /*40b20*/  LDS R227, [R0+0x83980] ;  /* 0x0839800000e37984 */ /* 0x000e620000000800 */
[C---:B------:R-:W-:Y:S03]  /*40b30*/  HMMA.1688.F32.TF32 R44, R228.reuse, R26, R112 ;  /* 0x0000001ae42c723c */ /* 0x040fe60000081070 */
[----:B------:R-:W-:Y:S04]  /*40b40*/  LDS R222, [R4+0x83980] ;  /* 0x0839800004de7984 */ /* 0x000fe80000000800 */
[----:B------:R-:W-:Y:S01]  /*40b50*/  LDS R221, [R5+0x83180] ;  /* 0x0831800005dd7984 */ /* 0x000fe20000000800 */
[C---:B------:R-:W-:Y:S03]  /*40b60*/  HMMA.1688.F32.TF32 R48, R228.reuse, R22, R116 ;  /* 0x00000016e430723c */ /* 0x040fe60000081074 */
[----:B------:R-:W1:Y:S04]  /*40b70*/  LDS R223, [R5+0x83980] ;  /* 0x0839800005df7984 */ /* 0x000e680000000800 */
[----:B------:R-:W-:Y:S01]  /*40b80*/  LDS R36, [R2+0x84000] ;  /* 0x0840000002247984 */ /* 0x000fe20000000800 */
[----:B------:R-:W-:Y:S03]  /*40b90*/  HMMA.1688.F32.TF32 R52, R228, R18, R120 ;  /* 0x00000012e434723c */ /* 0x000fe60000081078 */
[----:B------:R-:W-:Y:S05]  /*40ba0*/  LDS R37, [R0+0x84000] ;  /* 0x0840000000257984 */ /* 0x000fea0000000800 */
[C---:B------:R-:W-:Y:S08]  /*40bb0*/  HMMA.1688.F32.TF32 R56, R232.reuse, R14, R124 ;  /* 0x0000000ee838723c */ /* 0x040ff0000008107c */
[C---:B------:R-:W-:Y:S08]  /*40bc0*/  HMMA.1688.F32.TF32 R60, R232.reuse, R10, R128 ;  /* 0x0000000ae83c723c */ /* 0x040ff00000081080 */
[C---:B------:R-:W-:Y:S08]  /*40bd0*/  HMMA.1688.F32.TF32 R64, R232.reuse, R38, R132 ;  /* 0x00000026e840723c */ /* 0x040ff00000081084 */
[----:B------:R-:W-:Y:S08]  /*40be0*/  HMMA.1688.F32.TF32 R68, R232, R34, R136 ;  /* 0x00000022e844723c */ /* 0x000ff00000081088 */
[C---:B--2---:R-:W-:Y:S08]  /*40bf0*/  HMMA.1688.F32.TF32 R100, R228.reuse, R38, R100 ;  /* 0x00000026e464723c */ /* 0x044ff00000081064 */
[-C--:B----4-:R-:W-:Y:S01]  /*40c00*/  HMMA.1688.F32.TF32 R96, R228, R10.reuse, R96 ;  /* 0x0000000ae460723c */ /* 0x090fe20000081060 */
[----:B------:R-:W-:Y:S04]  /*40c10*/  LDS R228, [R4+0x83100] ;  /* 0x0831000004e47984 */ /* 0x000fe80000000800 */
[----:B------:R-:W-:Y:S04]  /*40c20*/  LDS R230, [R4+0x83900] ;  /* 0x0839000004e67984 */ /* 0x000fe80000000800 */
[----:B------:R-:W-:Y:S04]  /*40c30*/  LDS R229, [R5+0x83100] ;  /* 0x0831000005e57984 */ /* 0x000fe80000000800 */
[----:B------:R-:W2:Y:S10]  /*40c40*/  LDS R231, [R5+0x83900] ;  /* 0x0839000005e77984 */ /* 0x000eb40000000800 */
        /* <DEDUP_REMOVED lines=19> */
[----:B------:R4:W-:Y:S02]  /*40d80*/  STL [R1+0x1f60], R47 ;  /* 0x001f602f01007387 */ /* 0x0009e40000100800 */
[----:B----4-:R-:W-:Y:S02]  /*40d90*/  HMMA.1688.F32.TF32 R44, R88, R10, R92 ;  /* 0x0000000a582c723c */ /* 0x010fe4000008105c */
[----:B------:R-:W-:Y:S04]  /*40da0*/  STL [R1+0x1f88], R48 ;  /* 0x001f883001007387 */ /* 0x000fe80000100800 */
[----:B------:R-:W-:Y:S04]  /*40db0*/  STL [R1+0x1f84], R49 ;  /* 0x001f843101007387 */ /* 0x000fe80000100800 */
[----:B------:R-:W-:Y:S04]  /*40dc0*/  STL [R1+0x1f80], R50 ;  /* 0x001f803201007387 */ /* 0x000fe80000100800 */
[----:B------:R4:W-:Y:S04]  /*40dd0*/  STL [R1+0x1f2c], R51 ;  /* 0x001f2c3301007387 */ /* 0x0009e80000100800 */
[----:B------:R-:W-:Y:S04]  /*40de0*/  STL [R1+0x1fa4], R53 ;  /* 0x001fa43501007387 */ /* 0x000fe80000100800 */
[----:B------:R-:W-:Y:S04]  /*40df0*/  STL [R1+0x1fa0], R54 ;  /* 0x001fa03601007387 */ /* 0x000fe80000100800 */
[----:B------:R-:W-:Y:S01]  /*40e00*/  STL [R1+0x1f9c], R55 ;  /* 0x001f9c3701007387 */ /* 0x000fe20000100800 */
[----:B------:R-:W-:-:S02]  /*40e10*/  IMAD.MOV.U32 R103, RZ, RZ, R44 ;  /* 0x000000ffff677224 */ /* 0x000fc400078e002c */
[----:B------:R-:W-:Y:S01]  /*40e20*/  IMAD.MOV.U32 R43, RZ, RZ, R45 ;  /* 0x000000ffff2b7224 */ /* 0x000fe200078e002d */
[----:B------:R1:W-:Y:S01]  /*40e30*/  STL [R1+0x1f28], R59 ;  /* 0x001f283b01007387 */ /* 0x0003e20000100800 */
[----:B----4-:R-:W-:Y:S02]  /*40e40*/  IMAD.MOV.U32 R51, RZ, RZ, R46 ;  /* 0x000000ffff337224 */ /* 0x010fe400078e002e */
[----:B-1----:R-:W-:Y:S02]  /*40e50*/  IMAD.MOV.U32 R59, RZ, RZ, R47 ;  /* 0x000000ffff3b7224 */ /* 0x002fe400078e002f */
[C---:B------:R-:W-:Y:S01]  /*40e60*/  HMMA.1688.F32.TF32 R44, R88.reuse, R38, R240 ;  /* 0x00000026582c723c */ /* 0x040fe200000810f0 */
[----:B------:R-:W-:Y:S04]  /*40e70*/  STL.64 [R1+0x1fc0], R62 ;  /* 0x001fc03e01007387 */ /* 0x000fe80000100a00 */
[----:B------:R1:W-:Y:S04]  /*40e80*/  STL.64 [R1+0x1fb8], R60 ;  /* 0x001fb83c01007387 */ /* 0x0003e80000100a00 */
[----:B------:R-:W-:Y:S11]  /*40e90*/  STL.64 [R1+0x1fd0], R66 ;  /* 0x001fd04201007387 */ /* 0x000ff60000100a00 */
[----:B------:R-:W-:Y:S04]  /*40ea0*/  @!UPT UIADD3 URZ, URZ, URZ, URZ ;  /* 0x0000003f3f3ff290 */ /* 0x000fe8000fffe03f */
[----:B------:R-:W-:Y:S01]  /*40eb0*/  IMAD.MOV.U32 R107, RZ, RZ, R44 ;  /* 0x000000ffff6b7224 */ /* 0x000fe200078e002c */
[----:B------:R-:W-:Y:S01]  /*40ec0*/  MOV R102, R47 ;  /* 0x0000002f00667202 */ /* 0x000fe20000000f00 */
[----:B------:R-:W-:Y:S02]  /*40ed0*/  IMAD.MOV.U32 R100, RZ, RZ, R45 ;  /* 0x000000ffff647224 */ /* 0x000fe400078e002d */
[----:B------:R-:W-:Y:S02]  /*40ee0*/  IMAD.MOV.U32 R101, RZ, RZ, R46 ;  /* 0x000000ffff657224 */ /* 0x000fe400078e002e */
[----:B------:R-:W-:Y:S01]  /*40ef0*/  HMMA.1688.F32.TF32 R44, R88, R34, R248 ;  /* 0x00000022582c723c */ /* 0x000fe200000810f8 */
[----:B------:R4:W-:Y:S04]  /*40f00*/  STL.64 [R1+0x1fc8], R64 ;  /* 0x001fc84001007387 */ /* 0x0009e80000100a00 */
[----:B------:R-:W-:Y:S04]  /*40f10*/  STL.64 [R1+0x1fe0], R70 ;  /* 0x001fe04601007387 */ /* 0x000fe80000100a00 */
[----:B------:R-:W-:Y:S04]  /*40f20*/  STL.64 [R1+0x1fd8], R68 ;  /* 0x001fd84401007387 */ /* 0x000fe80000100a00 */
[----:B------:R-:W2:Y:S04]  /*40f30*/  LDL.LU R240, [R1+0x10] ;  /* 0x0000100001f07983 */ /* 0x000ea80000300800 */
[----:B------:R-:W2:Y:S04]  /*40f40*/  LDL.LU R241, [R1+0x14] ;  /* 0x0000140001f17983 */ /* 0x000ea80000300800 */
[----:B------:R-:W2:Y:S04]  /*40f50*/  LDL.LU R242, [R1+0x18] ;  /* 0x0000180001f27983 */ /* 0x000ea80000300800 */
[----:B------:R-:W2:Y:S01]  /*40f60*/  LDL.LU R243, [R1+0x1c] ;  /* 0x00001c0001f37983 */ /* 0x000ea20000300800 */
[----:B------:R-:W-:-:S03]  /*40f70*/  IMAD.MOV.U32 R42, RZ, RZ, R44 ;  /* 0x000000ffff2a7224 */ /* 0x000fc600078e002c */
[----:B------:R-:W2:Y:S01]  /*40f80*/  LDL.LU R92, [R1+0x20] ;  /* 0x00002000015c7983 */ /* 0x000ea20000300800 */
[----:B------:R-:W-:-:S03]  /*40f90*/  IMAD.MOV.U32 R104, RZ, RZ, R45 ;  /* 0x000000ffff687224 */ /* 0x000fc600078e002d */
[----:B------:R-:W2:Y:S01]  /*40fa0*/  LDL.LU R93, [R1+0x24] ;  /* 0x00002400015d7983 */ /* 0x000ea20000300800 */
[----:B------:R-:W-:-:S03]  /*40fb0*/  IMAD.MOV.U32 R105, RZ, RZ, R46 ;  /* 0x000000ffff697224 */ /* 0x000fc600078e002e */
[----:B------:R-:W2:Y:S01]  /*40fc0*/  LDL.LU R94, [R1+0x28] ;  /* 0x00002800015e7983 */ /* 0x000ea20000300800 */
[----:B------:R-:W-:-:S03]  /*40fd0*/  IMAD.MOV.U32 R106, RZ, RZ, R47 ;  /* 0x000000ffff6a7224 */ /* 0x000fc600078e002f */
[----:B------:R-:W2:Y:S04]  /*40fe0*/  LDL.LU R95, [R1+0x2c] ;  /* 0x00002c00015f7983 */ /* 0x000ea80000300800 */
[----:B------:R-:W1:Y:S04]  /*40ff0*/  LDL.LU R44, [R1+0xa0] ;  /* 0x0000a000012c7983 */ /* 0x000e680000300800 */
[----:B------:R-:W1:Y:S04]  /*41000*/  LDL.LU R45, [R1+0xa4] ;  /* 0x0000a400012d7983 */ /* 0x000e680000300800 */
[----:B------:R-:W1:Y:S04]  /*41010*/  LDL.LU R46, [R1+0xa8] ;  /* 0x0000a800012e7983 */ /* 0x000e680000300800 */
[----:B------:R-:W1:Y:S04]  /*41020*/  LDL.LU R47, [R1+0xac] ;  /* 0x0000ac00012f7983 */ /* 0x000e680000300800 */
[----:B------:R-:W2:Y:S04]  /*41030*/  LDL.LU R96, [R1+0x90] ;  /* 0x0000900001607983 */ /* 0x000ea80000300800 */
[----:B------:R-:W2:Y:S04]  /*41040*/  LDL.LU R97, [R1+0x94] ;  /* 0x0000940001617983 */ /* 0x000ea80000300800 */
[----:B------:R-:W2:Y:S04]  /*41050*/  LDL.LU R98, [R1+0x98] ;  /* 0x0000980001627983 */ /* 0x000ea80000300800 */
[----:B------:R-:W2:Y:S04]  /*41060*/  LDL.LU R99, [R1+0x9c] ;  /* 0x00009c0001637983 */ /* 0x000ea80000300800 */
[----:B------:R-:W2:Y:S01]  /*41070*/  LDL.LU R112, [R1+0x30] ;  /* 0x0000300001707983 */ /* 0x000ea20000300800 */
[----:B---3--:R-:W-:Y:S03]  /*41080*/  HMMA.1688.F32.TF32 R236, R88, R14, R236 ;  /* 0x0000000e58ec723c */ /* 0x008fe600000810ec */
[----:B------:R-:W3:Y:S04]  /*41090*/  LDL.LU R113, [R1+0x34] ;  /* 0x0000340001717983 */ /* 0x000ee80000300800 */
[----:B------:R-:W3:Y:S04]  /*410a0*/  LDL.LU R114, [R1+0x38] ;  /* 0x0000380001727983 */ /* 0x000ee80000300800 */
[----:B------:R-:W3:Y:S04]  /*410b0*/  LDL.LU R115, [R1+0x3c] ;  /* 0x00003c0001737983 */ /* 0x000ee80000300800 */
[----:B------:R-:W3:Y:S04]  /*410c0*/  LDL.LU R124, [R1+0x80] ;  /* 0x00008000017c7983 */ /* 0x000ee80000300800 */
[----:B------:R-:W3:Y:S04]  /*410d0*/  LDL.LU R125, [R1+0x84] ;  /* 0x00008400017d7983 */ /* 0x000ee80000300800 */
[----:B------:R-:W3:Y:S04]  /*410e0*/  LDL.LU R126, [R1+0x88] ;  /* 0x00008800017e7983 */ /* 0x000ee80000300800 */
[----:B------:R-:W3:Y:S01]  /*410f0*/  LDL.LU R127, [R1+0x8c] ;  /* 0x00008c00017f7983 */ /* 0x000ee20000300800 */
[----:B------:R-:W-:-:S02]  /*41100*/  IMAD.MOV.U32 R131, RZ, RZ, R236 ;  /* 0x000000ffff837224 */ /* 0x000fc400078e00ec */
[----:B------:R-:W-:Y:S01]  /*41110*/  IMAD.MOV.U32 R130, RZ, RZ, R237 ;  /* 0x000000ffff827224 */ /* 0x000fe200078e00ed */
[----:B------:R-:W3:Y:S01]  /*41120*/  LDL.LU R236, [R1+0x70] ;  /* 0x0000700001ec7983 */ /* 0x000ee20000300800 */
[----:B------:R-:W-:Y:S01]  /*41130*/  IMAD.MOV.U32 R129, RZ, RZ, R238 ;  /* 0x000000ffff817224 */ /* 0x000fe200078e00ee */
[----:B------:R-:W-:Y:S02]  /*41140*/  MOV R128, R239 ;  /* 0x000000ef00807202 */ /* 0x000fe40000000f00 */
        /* <DEDUP_REMOVED lines=16> */
[----:B------:R-:W4:Y:S04]  /*41250*/  LDL.LU R248, [R1] ;  /* 0x0000000001f87983 */ /* 0x000f280000300800 */
[----:B------:R-:W4:Y:S04]  /*41260*/  LDL.LU R249, [R1+0x4] ;  /* 0x0000040001f97983 */ /* 0x000f280000300800 */
[----:B------:R-:W4:Y:S04]  /*41270*/  LDL.LU R250, [R1+0x8] ;  /* 0x0000080001fa7983 */ /* 0x000f280000300800 */
[----:B------:R-:W4:Y:S01]  /*41280*/  LDL.LU R6, [R1+0x1fe8] ;  /* 0x001fe80001067983 */ /* 0x000f220000300800 */
[C---:B------:R-:W-:Y:S08]  /*41290*/  HMMA.1688.F32.TF32 R72, R232.reuse, R30, R140 ;  /* 0x0000001ee848723c */ /* 0x040ff0000008108c */
[C---:B------:R-:W-:Y:S08]  /*412a0*/  HMMA.1688.F32.TF32 R76, R232.reuse, R26, R144 ;  /* 0x0000001ae84c723c */ /* 0x040ff00000081090 */
[C---:B------:R-:W-:Y:S08]  /*412b0*/  HMMA.1688.F32.TF32 R80, R232.reuse, R22, R148 ;  /* 0x00000016e850723c */ /* 0x040ff00000081094 */
[----:B------:R-:W-:Y:S08]  /*412c0*/  HMMA.1688.F32.TF32 R84, R232, R18, R152 ;  /* 0x00000012e854723c */ /* 0x000ff00000081098 */
[C---:B------:R-:W-:Y:S08]  /*412d0*/  HMMA.1688.F32.TF32 R144, R224.reuse, R34, R172 ;  /* 0x00000022e090723c */ /* 0x040ff000000810ac */
[C---:B------:R-:W-:Y:S08]  /*412e0*/  HMMA.1688.F32.TF32 R140, R224.reuse, R38, R168 ;  /* 0x00000026e08c723c */ /* 0x040ff000000810a8 */
[----:B------:R-:W-:Y:S08]  /*412f0*/  HMMA.1688.F32.TF32 R148, R224, R30, R176 ;  /* 0x0000001ee094723c */ /* 0x000ff000000810b0 */
[----:B------:R-:W-:Y:S08]  /*41300*/  HMMA.1688.F32.TF32 R172, R220, R38, R200 ;  /* 0x00000026dcac723c */ /* 0x000ff000000810c8 */
[C---:B-1----:R-:W-:Y:S11]  /*41310*/  HMMA.1688.F32.TF32 R60, R88.reuse, R30, R44 ;  /* 0x0000001e583c723c */ /* 0x042ff6000008102c */
[----:B------:R-:W-:Y:S11]  /*41320*/  @!UPT UIADD3 URZ, URZ, URZ, URZ ;  /* 0x0000003f3f3ff290 */ /* 0x000ff6000fffe03f */
[----:B------:R-:W-:Y:S02]  /*41330*/  @!UPT UIADD3 URZ, URZ, URZ, URZ ;  /* 0x0000003f3f3ff290 */ /* 0x000fe4000fffe03f */
[----:B------:R-:W-:Y:S01]  /*41340*/  IMAD.MOV.U32 R46, RZ, RZ, R60 ;  /* 0x000000ffff2e7224 */ /* 0x000fe200078e003c */
[----:B------:R-:W-:Y:S01]  /*41350*/  MOV R40, R62 ;  /* 0x0000003e00287202 */ /* 0x000fe20000000f00 */
[----:B------:R-:W-:Y:S02]  /*41360*/  IMAD.MOV.U32 R47, RZ, RZ, R61 ;  /* 0x000000ffff2f7224 */ /* 0x000fe400078e003d */
[----:B------:R-:W-:Y:S02]  /*41370*/  IMAD.MOV.U32 R41, RZ, RZ, R63 ;  /* 0x000000ffff297224 */ /* 0x000fe400078e003f */
[C---:B--2---:R-:W-:Y:S11]  /*41380*/  HMMA.1688.F32.TF32 R60, R88.reuse, R26, R96 ;  /* 0x0000001a583c723c */ /* 0x044ff60000081060 */
[----:B------:R-:W-:Y:S11]  /*41390*/  @!UPT UIADD3 URZ, URZ, URZ, URZ ;  /* 0x0000003f3f3ff290 */ /* 0x000ff6000fffe03f */
[----:B------:R-:W-:Y:S02]  /*413a0*/  @!UPT UIADD3 URZ, URZ, URZ, URZ ;  /* 0x0000003f3f3ff290 */ /* 0x000fe4000fffe03f */
[----:B------:R-:W-:Y:S02]  /*413b0*/  IMAD.MOV.U32 R97, RZ, RZ, R60 ;  /* 0x000000ffff617224 */ /* 0x000fe400078e003c */
[----:B------:R-:W-:Y:S02]  /*413c0*/  IMAD.MOV.U32 R98, RZ, RZ, R61 ;  /* 0x000000ffff627224 */ /* 0x000fe400078e003d */
[----:B------:R-:W-:Y:S02]  /*413d0*/  IMAD.MOV.U32 R99, RZ, RZ, R62 ;  /* 0x000000ffff637224 */ /* 0x000fe400078e003e */
[----:B------:R-:W-:Y:S02]  /*413e0*/  IMAD.MOV.U32 R45, RZ, RZ, R63 ;  /* 0x000000ffff2d7224 */ /* 0x000fe400078e003f */
[C---:B---3--:R-:W-:Y:S11]  /*413f0*/  HMMA.1688.F32.TF32 R60, R88.reuse, R22, R124 ;  /* 0x00000016583c723c */ /* 0x048ff6000008107c */
[----:B------:R-:W-:Y:S11]  /*41400*/  @!UPT UIADD3 URZ, URZ, URZ, URZ ;  /* 0x0000003f3f3ff290 */ /* 0x000ff6000fffe03f */
[----:B------:R-:W-:Y:S02]  /*41410*/  @!UPT UIADD3 URZ, URZ, URZ, URZ ;  /* 0x0000003f3f3ff290 */ /* 0x000fe4000fffe03f */
[----:B------:R-:W-:Y:S01]  /*41420*/  IMAD.MOV.U32 R49, RZ, RZ, R60 ;  /* 0x000000ffff317224 */ /* 0x000fe200078e003c */
[----:B------:R-:W-:Y:S01]  /*41430*/  MOV R44, R62 ;  /* 0x0000003e002c7202 */ /* 0x000fe20000000f00 */
[----:B------:R-:W-:Y:S02]  /*41440*/  IMAD.MOV.U32 R50, RZ, RZ, R61 ;  /* 0x000000ffff327224 */ /* 0x000fe400078e003d */
[----:B------:R-:W-:Y:S02]  /*41450*/  IMAD.MOV.U32 R96, RZ, RZ, R63 ;  /* 0x000000ffff607224 */ /* 0x000fe400078e003f */
[----:B----4-:R-:W-:Y:S08]  /*41460*/  HMMA.1688.F32.TF32 R60, R88, R18, R236 ;  /* 0x00000012583c723c */ /* 0x010ff000000810ec */
[----:B------:R-:W-:Y:S08]  /*41470*/  HMMA.1688.F32.TF32 R232, R228, R10, R116 ;  /* 0x0000000ae4e8723c */ /* 0x000ff00000081074 */
[----:B------:R-:W-:Y:S08]  /*41480*/  HMMA.1688.F32.TF32 R208, R220, R30, R208 ;  /* 0x0000001edcd0723c */ /* 0x000ff000000810d0 */
[----:B------:R-:W-:Y:S01]  /*41490*/  HMMA.1688.F32.TF32 R108, R228, R38, R108 ;  /* 0x00000026e46c723c */ /* 0x000fe2000008106c */
[----:B------:R-:W-:Y:S01]  /*414a0*/  IMAD.MOV.U32 R237, RZ, RZ, R60 ;  /* 0x000000ffffed7224 */ /* 0x000fe200078e003c */
[----:B------:R-:W-:Y:S01]  /*414b0*/  LDS R38, [R2+0x84800] ;  /* 0x0848000002267984 */ /* 0x000fe20000000800 */
[----:B------:R-:W-:-:S02]  /*414c0*/  IMAD.MOV.U32 R238, RZ, RZ, R61 ;  /* 0x000000ffffee7224 */ /* 0x000fc400078e003d */
[----:B------:R-:W-:Y:S01]  /*414d0*/  IMAD.MOV.U32 R239, RZ, RZ, R62 ;  /* 0x000000ffffef7224 */ /* 0x000fe200078e003e */
[----:B------:R-:W-:Y:S01]  /*414e0*/  LDS R39, [R0+0x84800] ;  /* 0x0848000000277984 */ /* 0x000fe20000000800 */
[----:B------:R-:W-:Y:S02]  /*414f0*/  IMAD.MOV.U32 R48, RZ, RZ, R63 ;  /* 0x000000ffff307224 */ /* 0x000fe400078e003f */
[----:B------:R-:W-:Y:S01]  /*41500*/  HMMA.1688.F32.TF32 R60, R228, R14, R120 ;  /* 0x0000000ee43c723c */ /* 0x000fe20000081078 */
[----:B------:R-:W-:Y:S07]  /*41510*/  LDSM.16.M88.4 R200, [R6+0xc080] ;  /* 0x00c0800006c8783b */ /* 0x000fee0000000200 */
[-C--:B------:R-:W-:Y:S08]  /*41520*/  HMMA.1688.F32.TF32 R152, R224, R26.reuse, R180 ;  /* 0x0000001ae098723c */ /* 0x080ff000000810b4 */
[----:B------:R-:W-:Y:S01]  /*41530*/  HMMA.1688.F32.TF32 R212, R220, R26, R212 ;  /* 0x0000001adcd4723c */ /* 0x000fe200000810d4 */
[----:B------:R-:W-:-:S07]  /*41540*/  IMAD.MOV.U32 R64, RZ, RZ, R13 ;  /* 0x000000ffff407224 */ /* 0x000fce00078e000d */
[----:B------:R-:W-:Y:S01]  /*41550*/  HMMA.1688.F32.TF32 R112, R228, R34, R112 ;  /* 0x00000022e470723c */ /* 0x000fe20000081070 */
[----:B------:R-:W-:-:S07]  /*41560*/  IMAD.MOV.U32 R65, RZ, RZ, R12 ;  /* 0x000000ffff417224 */ /* 0x000fce00078e000c */
[----:B------:R-:W-:Y:S01]  /*41570*/  HMMA.1688.F32.TF32 R204, R220, R34, R204 ;  /* 0x00000022dccc723c */ /* 0x000fe200000810cc */
[----:B------:R-:W-:Y:S01]  /*41580*/  IMAD.MOV.U32 R66, RZ, RZ, R9 ;  /* 0x000000ffff427224 */ /* 0x000fe200078e0009 */
[----:B------:R-:W-:Y:S06]  /*41590*/  LDSM.16.M88.4 R32, [R6+0x8080] ;  /* 0x008080000620783b */ /* 0x000fec0000000200 */
[----:B------:R-:W-:Y:S01]  /*415a0*/  HMMA.1688.F32.TF32 R136, R224, R10, R164 ;  /* 0x0000000ae088723c */ /* 0x000fe200000810a4 */
[----:B------:R-:W-:-:S07]  /*415b0*/  IMAD.MOV.U32 R67, RZ, RZ, R8 ;  /* 0x000000ffff437224 */ /* 0x000fce00078e0008 */
[----:B------:R-:W-:Y:S08]  /*415c0*/  HMMA.1688.F32.TF32 R132, R224, R14, R160 ;  /* 0x0000000ee084723c */ /* 0x000ff000000810a0 */
[----:B------:R-:W-:Y:S01]  /*415d0*/  HMMA.1688.F32.TF32 R168, R220, R10, R196 ;  /* 0x0000000adca8723c */ /* 0x000fe200000810c4 */
[----:B------:R-:W-:Y:S04]  /*415e0*/  STL [R1+0x1f08], R172 ;  /* 0x001f08ac01007387 */ /* 0x000fe80000100800 */
[----:B------:R-:W-:Y:S03]  /*415f0*/  LDS R88, [R4+0x84080] ;  /* 0x0840800004587984 */ /* 0x000fe60000000800 */
[C---:B------:R-:W-:Y:S01]  /*41600*/  HMMA.1688.F32.TF32 R120, R228.reuse, R26, R240 ;  /* 0x0000001ae478723c */ /* 0x040fe200000810f0 */
[----:B------:R-:W-:Y:S04]  /*41610*/  LDS R90, [R4+0x84880] ;  /* 0x08488000045a7984 */ /* 0x000fe80000000800 */
[----:B------:R-:W-:Y:S02]  /*41620*/  LDS R89, [R5+0x84080] ;  /* 0x0840800005597984 */ /* 0x000fe40000000800 */
[----:B------:R-:W-:Y:S01]  /*41630*/  IMAD.MOV.U32 R240, RZ, RZ, R29 ;  /* 0x000000fffff07224 */ /* 0x000fe200078e001d */
[----:B------:R-:W-:Y:S01]  /*41640*/  HMMA.1688.F32.TF32 R116, R228, R30, R92 ;  /* 0x0000001ee474723c */ /* 0x000fe2000008105c */
[----:B------:R-:W-:Y:S01]  /*41650*/  IMAD.MOV.U32 R241, RZ, RZ, R28 ;  /* 0x000000fffff17224 */ /* 0x000fe200078e001c */
[----:B------:R-:W-:Y:S01]  /*41660*/  MOV R55, R62 ;  /* 0x0000003e00377202 */ /* 0x000fe20000000f00 */
[----:B------:R-:W1:Y:S01]  /*41670*/  LDSM.16.M88.4 R28, [R6+0x4080] ;  /* 0x00408000061c783b */ /* 0x000e620000000200 */
[----:B------:R-:W-:-:S02]  /*41680*/  IMAD.MOV.U32 R242, RZ, RZ, R25 ;  /* 0x000000fffff27224 */ /* 0x000fc400078e0019 */
[----:B------:R-:W-:Y:S01]  /*41690*/  IMAD.MOV.U32 R243, RZ, RZ, R24 ;  /* 0x000000fffff37224 */ /* 0x000fe200078e0018 */
[----:B------:R-:W-:Y:S04]  /*416a0*/  LDSM.16.M88.4 R8, [R6+0x18080] ;  /* 0x018080000608783b */ /* 0x000fe80000000200 */
[----:B------:R-:W2:Y:S01]  /*416b0*/  LDSM.16.M88.4 R24, [R6+0x80] ;  /* 0x000080000618783b */ /* 0x000ea20000000200 */
[C---:B------:R-:W-:Y:S01]  /*416c0*/  HMMA.1688.F32.TF32 R124, R228.reuse, R22, R248 ;  /* 0x00000016e47c723c */ /* 0x040fe200000810f8 */
[----:B------:R-:W-:Y:S02]  /*416d0*/  IMAD.MOV.U32 R53, RZ, RZ, R60 ;  /* 0x000000ffff357224 */ /* 0x000fe400078e003c */
[----:B------:R-:W-:Y:S01]  /*416e0*/  IMAD.MOV.U32 R54, RZ, RZ, R61 ;  /* 0x000000ffff367224 */ /* 0x000fe200078e003d */
[----:B------:R-:W-:Y:S01]  /*416f0*/  MOV R62, R17 ;  /* 0x00000011003e7202 */ /* 0x000fe20000000f00 */
[----:B------:R-:W-:Y:S01]  /*41700*/  IMAD.MOV.U32 R60, RZ, RZ, R21 ;  /* 0x000000ffff3c7224 */ /* 0x000fe200078e0015 */
[----:B------:R-:W-:Y:S01]  /*41710*/  LDS R91, [R5+0x84880] ;  /* 0x08488000055b7984 */ /* 0x000fe20000000800 */
[----:B------:R-:W-:Y:S01]  /*41720*/  IMAD.MOV.U32 R61, RZ, RZ, R20 ;  /* 0x000000ffff3d7224 */ /* 0x000fe200078e0014 */
[----:B------:R-:W-:Y:S01]  /*41730*/  HMMA.1688.F32.TF32 R228, R228, R18, R156 ;  /* 0x00000012e4e4723c */ /* 0x000fe2000008109c */
[----:B------:R-:W-:-:S07]  /*41740*/  IMAD.MOV.U32 R236, RZ, RZ, R63 ;  /* 0x000000ffffec7224 */ /* 0x000fce00078e003f */
[----:B------:R-:W-:Y:S01]  /*41750*/  HMMA.1688.F32.TF32 R164, R220, R14, R192 ;  /* 0x0000000edca4723c */ /* 0x000fe200000810c0 */
[----:B------:R-:W-:Y:S01]  /*41760*/  IMAD.MOV.U32 R63, RZ, RZ, R16 ;  /* 0x000000ffff3f7224 */ /* 0x000fe200078e0010 */
[----:B------:R-:W-:Y:S04]  /*41770*/  LDSM.16.M88.4 R12, [R6+0x14080] ;  /* 0x01408000060c783b */ /* 0x000fe80000000200 */
[----:B------:R-:W-:Y:S02]  /*41780*/  STL [R1+0x1f04], R173 ;  /* 0x001f04ad01007387 */ /* 0x000fe40000100800 */
[-C--:B------:R-:W-:Y:S01]  /*41790*/  HMMA.1688.F32.TF32 R156, R224, R22.reuse, R184 ;  /* 0x00000016e09c723c */ /* 0x080fe200000810b8 */
[----:B------:R-:W-:Y:S01]  /*417a0*/  IMAD.MOV.U32 R162, RZ, RZ, R7 ;  /* 0x000000ffffa27224 */ /* 0x000fe200078e0007 */
[----:B------:R-:W-:Y:S04]  /*417b0*/  LDS R248, [R4+0x84000] ;  /* 0x0840000004f87984 */ /* 0x000fe80000000800 */
[----:B------:R-:W-:Y:S02]  /*417c0*/  LDS R250, [R4+0x84800] ;  /* 0x0848000004fa7984 */ /* 0x000fe40000000800 */
[----:B------:R-:W-:Y:S02]  /*417d0*/  HMMA.1688.F32.TF32 R20, R220, R22, R216 ;  /* 0x00000016dc14723c */ /* 0x000fe400000810d8 */
[----:B------:R-:W-:Y:S04]  /*417e0*/  LDSM.16.M88.4 R216, [R6+0x1c080] ;  /* 0x01c0800006d8783b */ /* 0x000fe80000000200 */
[----:B------:R-:W-:Y:S02]  /*417f0*/  LDS R249, [R5+0x84000] ;  /* 0x0840000005f97984 */ /* 0x000fe40000000800 */
[----:B------:R-:W-:Y:S02]  /*41800*/  HMMA.1688.F32.TF32 R224, R224, R18, R188 ;  /* 0x00000012e0e0723c */ /* 0x000fe400000810bc */
[----:B------:R-:W-:Y:S01]  /*41810*/  LDS R251, [R5+0x84800] ;  /* 0x0848000005fb7984 */ /* 0x000fe20000000800 */
[----:B------:R-:W-:Y:S01]  /*41820*/  IMAD.MOV.U32 R161, RZ, RZ, R252 ;  /* 0x000000ffffa17224 */ /* 0x000fe200078e00fc */
[----:B------:R-:W-:-:S02]  /*41830*/  MOV R163, R3 ;  /* 0x0000000300a37202 */ /* 0x000fc40000000f00 */
[----:B------:R-:W-:Y:S02]  /*41840*/  LDS R92, [R2+0x84080] ;  /* 0x08408000025c7984 */ /* 0x000fe40000000800 */
[----:B------:R-:W-:Y:S02]  /*41850*/  HMMA.1688.F32.TF32 R220, R220, R18, R244 ;  /* 0x00000012dcdc723c */ /* 0x000fe400000810f4 */
[----:B------:R-:W3:Y:S04]  /*41860*/  LDSM.16.M88.4 R16, [R6+0x10080] ;  /* 0x010080000610783b */ /* 0x000ee80000000200 */
[----:B------:R-:W-:Y:S02]  /*41870*/  LDS R94, [R2+0x84880] ;  /* 0x08488000025e7984 */ /* 0x000fe40000000800 */
[C---:B-1----:R-:W-:Y:S02]  /*41880*/  HMMA.1688.F32.TF32 R60, R36.reuse, R28, R60 ;  /* 0x0000001c243c723c */ /* 0x042fe4000008103c */
[----:B------:R1:W-:Y:S04]  /*41890*/  STL [R1+0x1f00], R174 ;  /* 0x001f00ae01007387 */ /* 0x0003e80000100800 */
[----:B------:R4:W-:Y:S02]  /*418a0*/  STL [R1+0x1efc], R175 ;  /* 0x001efcaf01007387 */ /* 0x0009e40000100800 */
[----:B--2---:R-:W-:Y:S02]  /*418b0*/  HMMA.1688.F32.TF32 R64, R36, R24, R64 ;  /* 0x000000182440723c */ /* 0x004fe40000081040 */
[----:B------:R-:W-:Y:S04]  /*418c0*/  STL [R1+0x1f14], R204 ;  /* 0x001f14cc01007387 */ /* 0x000fe80000100800 */
[----:B------:R-:W-:Y:S04]  /*418d0*/  STL [R1+0x1f10], R205 ;  /* 0x001f10cd01007387 */ /* 0x000fe80000100800 */
[----:B------:R-:W-:Y:S04]  /*418e0*/  STL [R1+0x1f0c], R206 ;  /* 0x001f0cce01007387 */ /* 0x000fe80000100800 */
[----:B------:R2:W-:Y:S04]  /*418f0*/  STL [R1+0x1ef8], R207 ;  /* 0x001ef8cf01007387 */ /* 0x0005e80000100800 */
        /* <DEDUP_REMOVED lines=10> */
[----:B---3--:R-:W-:Y:S04]  /*419a0*/  STL [R1+0x1ee4], R18 ;  /* 0x001ee41201007387 */ /* 0x008fe80000100800 */
[----:B------:R-:W-:Y:S01]  /*419b0*/  STL [R1+0x1ed0], R19 ;  /* 0x001ed01301007387 */ /* 0x000fe20000100800 */
[----:B------:R-:W-:-:S03]  /*419c0*/  IMAD.MOV.U32 R173, RZ, RZ, R60 ;  /* 0x000000ffffad7224 */ /* 0x000fc600078e003c */
[----:B------:R-:W-:Y:S01]  /*419d0*/  STL [R1+0x1ef4], R14 ;  /* 0x001ef40e01007387 */ /* 0x000fe20000100800 */
[----:B-1----:R-:W-:Y:S01]  /*419e0*/  IMAD.MOV.U32 R174, RZ, RZ, R61 ;  /* 0x000000ffffae7224 */ /* 0x002fe200078e003d */
[----:B----4-:R-:W-:Y:S02]  /*419f0*/  MOV R175, R62 ;  /* 0x0000003e00af7202 */ /* 0x010fe40000000f00 */
[----:B------:R-:W-:Y:S01]  /*41a00*/  STL [R1+0x1ef0], R15 ;  /* 0x001ef00f01007387 */ /* 0x000fe20000100800 */
[----:B--2---:R-:W-:-:S03]  /*41a10*/  IMAD.MOV.U32 R207, RZ, RZ, R63 ;  /* 0x000000ffffcf7224 */ /* 0x004fc600078e003f */
[----:B------:R-:W-:Y:S01]  /*41a20*/  STL [R1+0x1ecc], R10 ;  /* 0x001ecc0a01007387 */ /* 0x000fe20000100800 */
[----:B------:R-:W-:Y:S03]  /*41a30*/  HMMA.1688.F32.TF32 R60, R36, R32, R240 ;  /* 0x00000020243c723c */ /* 0x000fe600000810f0 */
[----:B------:R-:W-:Y:S04]  /*41a40*/  STL [R1+0x1ec8], R11 ;  /* 0x001ec80b01007387 */ /* 0x000fe80000100800 */
[----:B------:R-:W-:Y:S04]  /*41a50*/  STL [R1+0x1ec4], R218 ;  /* 0x001ec4da01007387 */ /* 0x000fe80000100800 */
[----:B------:R-:W-:Y:S04]  /*41a60*/  STL [R1+0x1ec0], R219 ;  /* 0x001ec0db01007387 */ /* 0x000fe80000100800 */
[----:B------:R-:W-:Y:S04]  /*41a70*/  STL [R1+0x1cb8], R6 ;  /* 0x001cb80601007387 */ /* 0x000fe80000100800 */
[----:B------:R1:W-:Y:S04]  /*41a80*/  STL.64 [R1+0xe0], R64 ;  /* 0x0000e04001007387 */ /* 0x0003e80000100a00 */
[----:B------:R2:W-:Y:S04]  /*41a90*/  STL.64 [R1+0xe8], R66 ;  /* 0x0000e84201007387 */ /* 0x0005e80000100a00 */
        /* <DEDUP_REMOVED lines=16> */
[----:B------:R-:W-:-:S03]  /*41ba0*/  IMAD.MOV.U32 R204, RZ, RZ, R60 ;  /* 0x000000ffffcc7224 */ /* 0x000fc600078e003c */
[----:B-1----:R-:W4:Y:S01]  /*41bb0*/  LDL.LU R64, [R1+0x220] ;  /* 0x0002200001407983 */ /* 0x002f220000300800 */
[----:B------:R-:W-:-:S03]  /*41bc0*/  IMAD.MOV.U32 R205, RZ, RZ, R61 ;  /* 0x000000ffffcd7224 */ /* 0x000fc600078e003d */
[----:B------:R-:W4:Y:S01]  /*41bd0*/  LDL.LU R65, [R1+0x224] ;  /* 0x0002240001417983 */ /* 0x000f220000300800 */
[----:B------:R-:W-:-:S03]  /*41be0*/  IMAD.MOV.U32 R206, RZ, RZ, R62 ;  /* 0x000000ffffce7224 */ /* 0x000fc600078e003e */
[----:B--2---:R-:W4:Y:S01]  /*41bf0*/  LDL.LU R66, [R1+0x228] ;  /* 0x0002280001427983 */ /* 0x004f220000300800 */
[----:B------:R-:W-:-:S03]  /*41c00*/  IMAD.MOV.U32 R172, RZ, RZ, R63 ;  /* 0x000000ffffac7224 */ /* 0x000fc600078e003f */
        /* <DEDUP_REMOVED lines=26> */
[----:B------:R-:W-:Y:S04]  /*41db0*/  LDS R93, [R0+0x84080] ;  /* 0x08408000005d7984 */ /* 0x000fe80000000800 */
[----:B------:R-:W-:Y:S01]  /*41dc0*/  LDS R95, [R0+0x84880] ;  /* 0x08488000005f7984 */ /* 0x000fe20000000800 */
[C---:B---3--:R-:W-:Y:S08]  /*41dd0*/  HMMA.1688.F32.TF32 R68, R36.reuse, R200, R68 ;  /* 0x000000c82444723c */ /* 0x048ff00000081044 */
[C---:B----4-:R-:W-:Y:S08]  /*41de0*/  HMMA.1688.F32.TF32 R64, R36.reuse, R16, R64 ;  /* 0x000000102440723c */ /* 0x050ff00000081040 */
[----:B--2---:R-:W-:Y:S08]  /*41df0*/  HMMA.1688.F32.TF32 R60, R36, R12, R60 ;  /* 0x0000000c243c723c */ /* 0x004ff0000008103c */
[----:B------:R-:W-:-:S02]  /*41e00*/  IMAD.MOV.U32 R210, RZ, RZ, R70 ;  /* 0x000000ffffd27224 */ /* 0x000fc400078e0046 */
[----:B------:R-:W-:Y:S02]  /*41e10*/  IMAD.MOV.U32 R211, RZ, RZ, R71 ;  /* 0x000000ffffd37224 */ /* 0x000fe400078e0047 */
[----:B------:R-:W-:Y:S01]  /*41e20*/  IMAD.MOV.U32 R208, RZ, RZ, R68 ;  /* 0x000000ffffd07224 */ /* 0x000fe200078e0044 */
[----:B------:R-:W2:Y:S01]  /*41e30*/  LDL.LU.64 R70, [R1+0x1fe0] ;  /* 0x001fe00001467983 */ /* 0x000ea20000300a00 */
[----:B------:R-:W-:Y:S02]  /*41e40*/  IMAD.MOV.U32 R209, RZ, RZ, R69 ;  /* 0x000000ffffd17224 */ /* 0x000fe400078e0045 */
[----:B------:R-:W-:Y:S01]  /*41e50*/  IMAD.MOV.U32 R15, RZ, RZ, R66 ;  /* 0x000000ffff0f7224 */ /* 0x000fe200078e0042 */
[----:B------:R-:W2:Y:S01]  /*41e60*/  LDL.LU.64 R68, [R1+0x1fd8] ;  /* 0x001fd80001447983 */ /* 0x000ea20000300a00 */
[----:B------:R-:W-:Y:S01]  /*41e70*/  IMAD.MOV.U32 R30, RZ, RZ, R67 ;  /* 0x000000ffff1e7224 */ /* 0x000fe200078e0043 */
[----:B------:R-:W-:Y:S02]  /*41e80*/  HMMA.1688.F32.TF32 R240, R36, R8, R240 ;  /* 0x0000000824f0723c */ /* 0x000fe400000810f0 */
[----:B------:R1:W-:Y:S01]  /*41e90*/  STL [R1+0xa0], R64 ;  /* 0x0000a04001007387 */ /* 0x0003e20000100800 */
[----:B------:R-:W-:-:S02]  /*41ea0*/  IMAD.MOV.U32 R14, RZ, RZ, R65 ;  /* 0x000000ffff0e7224 */ /* 0x000fc400078e0041 */
[----:B------:R-:W-:Y:S01]  /*41eb0*/  MOV R31, R60 ;  /* 0x0000003c001f7202 */ /* 0x000fe20000000f00 */
[----:B------:R-:W-:Y:S01]  /*41ec0*/  IMAD.MOV.U32 R34, RZ, RZ, R62 ;  /* 0x000000ffff227224 */ /* 0x000fe200078e003e */
[----:B------:R-:W3:Y:S01]  /*41ed0*/  LDL.LU.64 R66, [R1+0x1fd0] ;  /* 0x001fd00001427983 */ /* 0x000ee20000300a00 */
[----:B------:R-:W-:Y:S02]  /*41ee0*/  IMAD.MOV.U32 R35, RZ, RZ, R63 ;  /* 0x000000ffff237224 */ /* 0x000fe400078e003f */
[----:B------:R-:W-:Y:S01]  /*41ef0*/  IMAD.MOV.U32 R18, RZ, RZ, R61 ;  /* 0x000000ffff127224 */ /* 0x000fe200078e003d */
[----:B-1----:R-:W3:Y:S04]  /*41f00*/  LDL.LU.64 R64, [R1+0x1fc8] ;  /* 0x001fc80001407983 */ /* 0x002ee80000300a00 */
[----:B------:R-:W4:Y:S04]  /*41f10*/  LDL.LU.64 R62, [R1+0x1fc0] ;  /* 0x001fc000013e7983 */ /* 0x000f280000300a00 */
[----:B------:R-:W4:Y:S05]  /*41f20*/  LDL.LU.64 R60, [R1+0x1fb8] ;  /* 0x001fb800013c7983 */ /* 0x000f2a0000300a00 */
[----:B------:R-:W-:-:S02]  /*41f30*/  IMAD.MOV.U32 R19, RZ, RZ, R242 ;  /* 0x000000ffff137224 */ /* 0x000fc400078e00f2 */
[----:B------:R-:W-:Y:S02]  /*41f40*/  IMAD.MOV.U32 R7, RZ, RZ, R243 ;  /* 0x000000ffff077224 */ /* 0x000fe400078e00f3 */
[----:B------:R-:W-:Y:S01]  /*41f50*/  IMAD.MOV.U32 R202, RZ, RZ, R240 ;  /* 0x000000ffffca7224 */ /* 0x000fe200078e00f0 */
[----:B------:R-:W2:Y:S01]  /*41f60*/  LDL.LU.64 R242, [R1+0x1fb0] ;  /* 0x001fb00001f27983 */ /* 0x000ea20000300a00 */
[----:B------:R-:W-:-:S03]  /*41f70*/  IMAD.MOV.U32 R203, RZ, RZ, R241 ;  /* 0x000000ffffcb7224 */ /* 0x000fc600078e00f1 */
[----:B------:R-:W2:Y:S01]  /*41f80*/  LDL.LU.64 R240, [R1+0x1fa8] ;  /* 0x001fa80001f07983 */ /* 0x000ea20000300a00 */
[----:B------:R-:W-:Y:S08]  /*41f90*/  HMMA.1688.F32.TF32 R36, R36, R216, R244 ;  /* 0x000000d82424723c */ /* 0x000ff000000810f4 */
[C---:B------:R-:W-:Y:S11]  /*41fa0*/  HMMA.1688.F32.TF32 R196, R248.reuse, R24, R196 ;  /* 0x00000018f8c4723c */ /* 0x040ff600000810c4 */
[----:B------:R-:W-:Y:S04]  /*41fb0*/  @!UPT UIADD3 URZ, URZ, URZ, URZ ;  /* 0x0000003f3f3ff290 */ /* 0x000fe8000fffe03f */
[----:B------:R1:W-:Y:S01]  /*41fc0*/  STL.64 [R1+0x70], R36 ;  /* 0x0000702401007387 */ /* 0x0003e20000100a00 */
[----:B------:R-:W-:Y:S01]  /*41fd0*/  MOV R10, R38 ;  /* 0x00000026000a7202 */ /* 0x000fe20000000f00 */
[----:B------:R-:W-:Y:S02]  /*41fe0*/  IMAD.MOV.U32 R11, RZ, RZ, R39 ;  /* 0x000000ffff0b7224 */ /* 0x000fe400078e0027 */
[C---:B-1----:R-:W-:Y:S04]  /*41ff0*/  HMMA.1688.F32.TF32 R36, R248.reuse, R28, R192 ;  /* 0x0000001cf824723c */ /* 0x042fe800000810c0 */
[----:B------:R-:W-:Y:S04]  /*42000*/  STL.64 [R1+0x60], R196 ;  /* 0x000060c401007387 */ /* 0x000fe80000100a00 */
[----:B------:R-:W-:Y:S01]  /*42010*/  STL.64 [R1+0x68], R198 ;  /* 0x000068c601007387 */ /* 0x000fe20000100a00 */
[C---:B------:R-:W-:Y:S03]  /*42020*/  HMMA.1688.F32.TF32 R188, R248.reuse, R32, R188 ;  /* 0x00000020f8bc723c */ /* 0x040fe600000810bc */
[----:B------:R-:W-:Y:S04]  /*42030*/  LDS R196, [R4+0x84180] ;  /* 0x0841800004c47984 */ /* 0x000fe80000000800 */
[----:B------:R-:W-:Y:S01]  /*42040*/  LDS R198, [R4+0x84980] ;  /* 0x0849800004c67984 */ /* 0x000fe20000000800 */
[C---:B------:R-:W-:Y:S03]  /*42050*/  HMMA.1688.F32.TF32 R184, R248.reuse, R200, R184 ;  /* 0x000000c8f8b8723c */ /* 0x040fe600000810b8 */
[----:B------:R-:W-:Y:S04]  /*42060*/  LDS R197, [R5+0x84180] ;  /* 0x0841800005c57984 */ /* 0x000fe80000000800 */
[----:B------:R-:W1:Y:S04]  /*42070*/  LDS R199, [R5+0x84980] ;  /* 0x0849800005c77984 */ /* 0x000e680000000800 */
[----:B------:R-:W-:Y:S04]  /*42080*/  STL.64 [R1+0x50], R36 ;  /* 0x0000502401007387 */ /* 0x000fe80000100a00 */
[----:B------:R1:W-:Y:S02]  /*42090*/  STL.64 [R1+0x58], R38 ;  /* 0x0000582601007387 */ /* 0x0003e40000100a00 */
[C---:B-1----:R-:W-:Y:S02]  /*420a0*/  HMMA.1688.F32.TF32 R36, R248.reuse, R16, R180 ;  /* 0x00000010f824723c */ /* 0x042fe400000810b4 */
[----:B------:R-:W-:Y:S04]  /*420b0*/  STL.64 [R1+0x40], R188 ;  /* 0x000040bc01007387 */ /* 0x000fe80000100a00 */
[----:B------:R-:W-:Y:S04]  /*420c0*/  STL.64 [R1+0x48], R190 ;  /* 0x000048be01007387 */ /* 0x000fe80000100a00 */
[----:B------:R-:W-:Y:S01]  /*420d0*/  STL.64 [R1+0x30], R184 ;  /* 0x000030b801007387 */ /* 0x000fe20000100a00 */
[----:B------:R-:W-:Y:S03]  /*420e0*/  HMMA.1688.F32.TF32 R176, R248, R12, R176 ;  /* 0x0000000cf8b0723c */ /* 0x000fe600000810b0 */
[----:B------:R-:W-:Y:S09]  /*420f0*/  STL.64 [R1+0x38], R186 ;  /* 0x000038ba01007387 */ /* 0x000ff20000100a00 */
[----:B------:R-:W-:Y:S01]  /*42100*/  STL [R1+0x20], R36 ;  /* 0x0000202401007387 */ /* 0x000fe20000100800 */
[----:B------:R-:W-:-:S02]  /*42110*/  IMAD.MOV.U32 R218, RZ, RZ, R37 ;  /* 0x000000ffffda7224 */ /* 0x000fc400078e0025 */
[----:B------:R-:W-:Y:S01]  /*42120*/  IMAD.MOV.U32 R219, RZ, RZ, R38 ;  /* 0x000000ffffdb7224 */ /* 0x000fe200078e0026 */
[----:B------:R1:W-:Y:S02]  /*42130*/  STL [R1+0x2c], R39 ;  /* 0x00002c2701007387 */ /* 0x0003e40000100800 */
[----:B-1----:R-:W-:Y:S05]  /*42140*/  HMMA.1688.F32.TF32 R36, R248, R8, R160 ;  /* 0x00000008f824723c */ /* 0x002fea00000810a0 */
[----:B------:R1:W-:Y:S01]  /*42150*/  STL.64 [R1+0x10], R176 ;  /* 0x000010b001007387 */ /* 0x0003e20000100a00 */
[----:B------:R-:W-:Y:S01]  /*42160*/  IMAD.MOV.U32 R188, RZ, RZ, R53 ;  /* 0x000000ffffbc7224 */ /* 0x000fe200078e0035 */
[----:B------:R-:W-:-:S02]  /*42170*/  MOV R189, R54 ;  /* 0x0000003600bd7202 */ /* 0x000fc40000000f00 */
[----:B------:R1:W-:Y:S01]  /*42180*/  STL.64 [R1+0x18], R178 ;  /* 0x000018b201007387 */ /* 0x0003e20000100a00 */
[----:B------:R-:W-:Y:S02]  /*42190*/  IMAD.MOV.U32 R190, RZ, RZ, R55 ;  /* 0x000000ffffbe7224 */ /* 0x000fe400078e0037 */
[----:B------:R-:W-:Y:S01]  /*421a0*/  IMAD.MOV.U32 R191, RZ, RZ, R236 ;  /* 0x000000ffffbf7224 */ /* 0x000fe200078e00ec */
[----:B------:R-:W-:Y:S01]  /*421b0*/  MOV R185, R50 ;  /* 0x0000003200b97202 */ /* 0x000fe20000000f00 */
[----:B------:R-:W-:Y:S01]  /*421c0*/  IMAD.MOV.U32 R184, RZ, RZ, R49 ;  /* 0x000000ffffb87224 */ /* 0x000fe200078e0031 */
[----:B------:R-:W-:Y:S01]  /*421d0*/  MOV R181, R47 ;  /* 0x0000002f00b57202 */ /* 0x000fe20000000f00 */
[----:B------:R-:W-:Y:S01]  /*421e0*/  IMAD.MOV.U32 R186, RZ, RZ, R44 ;  /* 0x000000ffffba7224 */ /* 0x000fe200078e002c */
[----:B------:R-:W-:Y:S01]  /*421f0*/  HMMA.1688.F32.TF32 R164, R196, R24, R164 ;  /* 0x00000018c4a4723c */ /* 0x000fe200000810a4 */
[----:B------:R-:W-:Y:S01]  /*42200*/  IMAD.MOV.U32 R187, RZ, RZ, R96 ;  /* 0x000000ffffbb7224 */ /* 0x000fe200078e0060 */
[----:B------:R-:W-:-:S06]  /*42210*/  MOV R193, R130 ;  /* 0x0000008200c17202 */ /* 0x000fcc0000000f00 */
[----:B--2---:R-:W-:Y:S01]  /*42220*/  HMMA.1688.F32.TF32 R248, R248, R216, R240 ;  /* 0x000000d8f8f8723c */ /* 0x004fe200000810f0 */
[----:B------:R-:W-:Y:S04]  /*42230*/  STL [R1], R36 ;  /* 0x0000002401007387 */ /* 0x000fe80000100800 */
[----:B------:R-:W2:Y:S04]  /*42240*/  LDL.LU R53, [R1+0x1fa4] ;  /* 0x001fa40001357983 */ /* 0x000ea80000300800 */
[----:B------:R-:W2:Y:S04]  /*42250*/  LDL.LU R54, [R1+0x1fa0] ;  /* 0x001fa00001367983 */ /* 0x000ea80000300800 */
[----:B------:R-:W2:Y:S04]  /*42260*/  LDL.LU R55, [R1+0x1f9c] ;  /* 0x001f9c0001377983 */ /* 0x000ea80000300800 */
[----:B------:R-:W2:Y:S01]  /*42270*/  LDL.LU R236, [R1+0x1f98] ;  /* 0x001f980001ec7983 */ /* 0x000ea20000300800 */
[----:B------:R-:W-:-:S02]  /*42280*/  IMAD.MOV.U32 R180, RZ, RZ, R46 ;  /* 0x000000ffffb47224 */ /* 0x000fc400078e002e */
[----:B------:R-:W-:Y:S02]  /*42290*/  IMAD.MOV.U32 R182, RZ, RZ, R40 ;  /* 0x000000ffffb67224 */ /* 0x000fe400078e0028 */
[----:B------:R-:W-:Y:S01]  /*422a0*/  IMAD.MOV.U32 R183, RZ, RZ, R41 ;  /* 0x000000ffffb77224 */ /* 0x000fe200078e0029 */
[----:B------:R3:W-:Y:S04]  /*422b0*/  STL.64 [R1+0x1e98], R250 ;  /* 0x001e98fa01007387 */ /* 0x0007e80000100a00 */
[----:B------:R4:W-:Y:S01]  /*422c0*/  STL.64 [R1+0x1e90], R248 ;  /* 0x001e90f801007387 */ /* 0x0009e20000100a00 */
[----:B-1----:R-:W-:Y:S01]  /*422d0*/  IMAD.MOV.U32 R176, RZ, RZ, R107 ;  /* 0x000000ffffb07224 */ /* 0x002fe200078e006b */
[----:B------:R-:W-:Y:S01]  /*422e0*/  MOV R177, R100 ;  /* 0x0000006400b17202 */ /* 0x000fe20000000f00 */
[----:B------:R-:W-:Y:S01]  /*422f0*/  IMAD.MOV.U32 R178, RZ, RZ, R101 ;  /* 0x000000ffffb27224 */ /* 0x000fe200078e0065 */
[----:B------:R-:W-:Y:S01]  /*42300*/  HMMA.1688.F32.TF32 R168, R196, R28, R168 ;  /* 0x0000001cc4a8723c */ /* 0x000fe200000810a8 */
[----:B------:R-:W-:Y:S01]  /*42310*/  IMAD.MOV.U32 R179, RZ, RZ, R102 ;  /* 0x000000ffffb37224 */ /* 0x000fe200078e0066 */
[----:B------:R-:W-:Y:S01]  /*42320*/  LDS R130, [R4+0x84900] ;  /* 0x0849000004827984 */ /* 0x000fe20000000800 */
[----:B---3--:R-:W-:-:S02]  /*42330*/  IMAD.MOV.U32 R250, RZ, RZ, R239 ;  /* 0x000000fffffa7224 */ /* 0x008fc400078e00ef */
[----:B------:R-:W-:Y:S01]  /*42340*/  IMAD.MOV.U32 R192, RZ, RZ, R131 ;  /* 0x000000ffffc07224 */ /* 0x000fe200078e0083 */
[----:B------:R-:W-:Y:S01]  /*42350*/  LDS R160, [R2+0x84180] ;  /* 0x0841800002a07984 */ /* 0x000fe20000000800 */
[----:B----4-:R-:W-:Y:S02]  /*42360*/  IMAD.MOV.U32 R248, RZ, RZ, R237 ;  /* 0x000000fffff87224 */ /* 0x010fe400078e00ed */
[----:B------:R-:W-:Y:S01]  /*42370*/  IMAD.MOV.U32 R249, RZ, RZ, R238 ;  /* 0x000000fffff97224 */ /* 0x000fe200078e00ee */
[----:B------:R-:W2:Y:S04]  /*42380*/  LDL.LU R237, [R1+0x1f94] ;  /* 0x001f940001ed7983 */ /* 0x000ea80000300800 */
[----:B------:R-:W2:Y:S04]  /*42390*/  LDL.LU R238, [R1+0x1f90] ;  /* 0x001f900001ee7983 */ /* 0x000ea80000300800 */
[----:B------:R-:W2:Y:S01]  /*423a0*/  LDL.LU R239, [R1+0x1f8c] ;  /* 0x001f8c0001ef7983 */ /* 0x000ea20000300800 */
[----:B------:R-:W-:-:S03]  /*423b0*/  IMAD.MOV.U32 R251, RZ, RZ, R48 ;  /* 0x000000fffffb7224 */ /* 0x000fc600078e0030 */
[----:B------:R-:W3:Y:S04]  /*423c0*/  LDL.LU R48, [R1+0x1f88] ;  /* 0x001f880001307983 */ /* 0x000ee80000300800 */
[----:B------:R-:W3:Y:S04]  /*423d0*/  LDL.LU R49, [R1+0x1f84] ;  /* 0x001f840001317983 */ /* 0x000ee80000300800 */
[----:B------:R-:W3:Y:S04]  /*423e0*/  LDL.LU R50, [R1+0x1f80] ;  /* 0x001f800001327983 */ /* 0x000ee80000300800 */
[----:B------:R-:W4:Y:S04]  /*423f0*/  LDL.LU R44, [R1+0x1f7c] ;  /* 0x001f7c00012c7983 */ /* 0x000f280000300800 */
[----:B------:R-:W3:Y:S01]  /*42400*/  LDL.LU R96, [R1+0x1f78] ;  /* 0x001f780001607983 */ /* 0x000ee20000300800 */
[----:B------:R-:W-:-:S02]  /*42410*/  IMAD.MOV.U32 R252, RZ, RZ, R37 ;  /* 0x000000fffffc7224 */ /* 0x000fc400078e0025 */
[----:B------:R-:W-:Y:S02]  /*42420*/  IMAD.MOV.U32 R6, RZ, RZ, R38 ;  /* 0x000000ffff067224 */ /* 0x000fe400078e0026 */
[----:B------:R-:W-:Y:S02]  /*42430*/  IMAD.MOV.U32 R194, RZ, RZ, R129 ;  /* 0x000000ffffc27224 */ /* 0x000fe400078e0081 */
[----:B------:R-:W-:Y:S01]  /*42440*/  IMAD.MOV.U32 R195, RZ, RZ, R128 ;  /* 0x000000ffffc37224 */ /* 0x000fe200078e0080 */
[C---:B------:R-:W-:Y:S01]  /*42450*/  HMMA.1688.F32.TF32 R60, R88.reuse, R28, R60 ;  /* 0x0000001c583c723c */ /* 0x040fe2000008103c */
[----:B------:R-:W-:Y:S01]  /*42460*/  IMAD.MOV.U32 R3, RZ, RZ, R39 ;  /* 0x000000ffff037224 */ /* 0x000fe200078e0027 */
[----:B------:R-:W-:Y:S04]  /*42470*/  LDS R128, [R4+0x84100] ;  /* 0x0841000004807984 */ /* 0x000fe80000000800 */
[----:B------:R-:W-:Y:S02]  /*42480*/  LDS R129, [R5+0x84100] ;  /* 0x0841000005817984 */ /* 0x000fe40000000800 */
[C---:B------:R-:W-:Y:S02]  /*42490*/  HMMA.1688.F32.TF32 R64, R88.reuse, R32, R64 ;  /* 0x000000205840723c */ /* 0x040fe40000081040 */
[----:B------:R-:W-:Y:S04]  /*424a0*/  LDS R131, [R5+0x84900] ;  /* 0x0849000005837984 */ /* 0x000fe80000000800 */
[----:B------:R-:W-:Y:S02]  /*424b0*/  LDS R162, [R2+0x84980] ;  /* 0x0849800002a27984 */ /* 0x000fe40000000800 */
[----:B------:R-:W-:Y:S02]  /*424c0*/  HMMA.1688.F32.TF32 R68, R88, R200, R68 ;  /* 0x000000c85844723c */ /* 0x000fe40000081044 */
[----:B------:R-:W-:Y:S04]  /*424d0*/  LDS R161, [R0+0x84180] ;  /* 0x0841800000a17984 */ /* 0x000fe80000000800 */
[----:B------:R-:W-:Y:S02]  /*424e0*/  LDS R163, [R0+0x84980] ;  /* 0x0849800000a37984 */ /* 0x000fe40000000800 */
[----:B--2---:R-:W-:Y:S11]  /*424f0*/  HMMA.1688.F32.TF32 R244, R92, R24, R236 ;  /* 0x000000185cf4723c */ /* 0x004ff600000810ec */
[----:B------:R-:W-:Y:S11]  /*42500*/  @!UPT UIADD3 URZ, URZ, URZ, URZ ;  /* 0x0000003f3f3ff290 */ /* 0x000ff6000fffe03f */
[----:B------:R-:W-:Y:S01]  /*42510*/  @!UPT UIADD3 URZ, URZ, URZ, URZ ;  /* 0x0000003f3f3ff290 */ /* 0x000fe2000fffe03f */
[----:B------:R1:W-:Y:S04]  /*42520*/  STL.64 [R1+0x1ea8], R246 ;  /* 0x001ea8f601007387 */ /* 0x0003e80000100a00 */
[----:B------:R2:W-:Y:S01]  /*42530*/  STL.64 [R1+0x1ea0], R244 ;  /* 0x001ea0f401007387 */ /* 0x0005e20000100a00 */
[----:B-1----:R-:W-:Y:S02]  /*42540*/  IMAD.MOV.U32 R246, RZ, RZ, R99 ;  /* 0x000000fffff67224 */ /* 0x002fe400078e0063 */
[----:B--2---:R-:W-:Y:S02]  /*42550*/  IMAD.MOV.U32 R244, RZ, RZ, R97 ;  /* 0x000000fffff47224 */ /* 0x004fe400078e0061 */
[----:B------:R-:W3:Y:S01]  /*42560*/  LDL.LU R97, [R1+0x1f74] ;  /* 0x001f740001617983 */ /* 0x000ee20000300800 */
[----:B------:R-:W-:-:S03]  /*42570*/  IMAD.MOV.U32 R245, RZ, RZ, R98 ;  /* 0x000000fffff57224 */ /* 0x000fc600078e0062 */
[----:B------:R-:W3:Y:S04]  /*42580*/  LDL.LU R98, [R1+0x1f70] ;  /* 0x001f700001627983 */ /* 0x000ee80000300800 */
[----:B------:R-:W3:Y:S01]  /*42590*/  LDL.LU R99, [R1+0x1f6c] ;  /* 0x001f6c0001637983 */ /* 0x000ee20000300800 */
[----:B------:R-:W-:-:S03]  /*425a0*/  IMAD.MOV.U32 R247, RZ, RZ, R45 ;  /* 0x000000fffff77224 */ /* 0x000fc600078e002d */
[----:B------:R-:W4:Y:S04]  /*425b0*/  LDL.LU R45, [R1+0x1f68] ;  /* 0x001f6800012d7983 */ /* 0x000f280000300800 */
[----:B------:R-:W4:Y:S04]  /*425c0*/  LDL.LU R46, [R1+0x1f64] ;  /* 0x001f6400012e7983 */ /* 0x000f280000300800 */
[----:B------:R-:W4:Y:S04]  /*425d0*/  LDL.LU R47, [R1+0x1f60] ;  /* 0x001f6000012f7983 */ /* 0x000f280000300800 */
[----:B------:R-:W2:Y:S04]  /*425e0*/  LDL.LU R40, [R1+0x1f5c] ;  /* 0x001f5c0001287983 */ /* 0x000ea80000300800 */
[----:B------:R-:W2:Y:S01]  /*425f0*/  LDL.LU R41, [R1+0x1f58] ;  /* 0x001f580001297983 */ /* 0x000ea20000300800 */
[----:B---3--:R-:W-:Y:S07]  /*42600*/  HMMA.1688.F32.TF32 R240, R92, R28, R96 ;  /* 0x0000001c5cf0723c */ /* 0x008fee0000081060 */
[----:B------:R-:W-:-:S02]  /*42610*/  IMAD.MOV.U32 R96, RZ, RZ, R42 ;  /* 0x000000ffff607224 */ /* 0x000fc400078e002a */
[----:B------:R-:W2:Y:S01]  /*42620*/  LDL.LU R42, [R1+0x1f54] ;  /* 0x001f5400012a7983 */ /* 0x000ea20000300800 */
[----:B------:R-:W-:Y:S02]  /*42630*/  IMAD.MOV.U32 R97, RZ, RZ, R104 ;  /* 0x000000ffff617224 */ /* 0x000fe400078e0068 */
[----:B------:R-:W-:Y:S01]  /*42640*/  IMAD.MOV.U32 R98, RZ, RZ, R105 ;  /* 0x000000ffff627224 */ /* 0x000fe200078e0069 */
[----:B------:R-:W3:Y:S01]  /*42650*/  LDL.LU R104, [R1+0x1f50] ;  /* 0x001f500001687983 */ /* 0x000ee20000300800 */
[----:B------:R-:W-:-:S03]  /*42660*/  IMAD.MOV.U32 R99, RZ, RZ, R106 ;  /* 0x000000ffff637224 */ /* 0x000fc600078e006a */
[----:B------:R-:W3:Y:S04]  /*42670*/  LDL.LU R105, [R1+0x1f4c] ;  /* 0x001f4c0001697983 */ /* 0x000ee80000300800 */
[----:B------:R-:W3:Y:S04]  /*42680*/  LDL.LU R106, [R1+0x1f48] ;  /* 0x001f4800016a7983 */ /* 0x000ee80000300800 */
[----:B------:R-:W3:Y:S04]  /*42690*/  LDL.LU R107, [R1+0x1f44] ;  /* 0x001f4400016b7983 */ /* 0x000ee80000300800 */
[----:B------:R-:W2:Y:S04]  /*426a0*/  LDL.LU R100, [R1+0x1f40] ;  /* 0x001f400001647983 */ /* 0x000ea80000300800 */
[----:B------:R-:W2:Y:S04]  /*426b0*/  LDL.LU R101, [R1+0x1f3c] ;  /* 0x001f3c0001657983 */ /* 0x000ea80000300800 */
[----:B------:R-:W2:Y:S04]  /*426c0*/  LDL.LU R102, [R1+0x1f38] ;  /* 0x001f380001667983 */ /* 0x000ea80000300800 */
[----:B------:R-:W-:Y:S04]  /*426d0*/  STL.64 [R1+0x1eb8], R242 ;  /* 0x001eb8f201007387 */ /* 0x000fe80000100a00 */
[----:B------:R1:W-:Y:S02]  /*426e0*/  STL.64 [R1+0x1eb0], R240 ;  /* 0x001eb0f001007387 */ /* 0x0003e40000100a00 */
[----:B-1----:R-:W-:-:S02]  /*426f0*/  IMAD.MOV.U32 R240, RZ, RZ, R103 ;  /* 0x000000fffff07224 */ /* 0x002fc400078e0067 */
[----:B------:R-:W2:Y:S01]  /*42700*/  LDL.LU R103, [R1+0x1f34] ;  /* 0x001f340001677983 */ /* 0x000ea20000300800 */
[----:B------:R-:W-:Y:S02]  /*42710*/  IMAD.MOV.U32 R241, RZ, RZ, R43 ;  /* 0x000000fffff17224 */ /* 0x000fe400078e002b */
[----:B------:R-:W-:Y:S01]  /*42720*/  IMAD.MOV.U32 R242, RZ, RZ, R51 ;  /* 0x000000fffff27224 */ /* 0x000fe200078e0033 */
[----:B------:R-:W3:Y:S04]  /*42730*/  LDL.LU R43, [R1+0x1f30] ;  /* 0x001f3000012b7983 */ /* 0x000ee80000300800 */
[----:B------:R-:W3:Y:S01]  /*42740*/  LDL.LU R51, [R1+0x1f2c] ;  /* 0x001f2c0001337983 */ /* 0x000ee20000300800 */
[----:B------:R-:W-:-:S03]  /*42750*/  IMAD.MOV.U32 R243, RZ, RZ, R59 ;  /* 0x000000fffff37224 */ /* 0x000fc600078e003b */
[----:B------:R-:W3:Y:S04]  /*42760*/  LDL.LU R59, [R1+0x1f28] ;  /* 0x001f2800013b7983 */ /* 0x000ee80000300800 */
[----:B------:R1:W-:Y:S04]  /*42770*/  STL [R1+0x1dfc], R164 ;  /* 0x001dfca401007387 */ /* 0x0003e80000100800 */
[----:B------:R4:W-:Y:S04]  /*42780*/  STL [R1+0x1df8], R165 ;  /* 0x001df8a501007387 */ /* 0x0009e80000100800 */
[----:B------:R4:W-:Y:S01]  /*42790*/  STL [R1+0x1df4], R166 ;  /* 0x001df4a601007387 */ /* 0x0009e20000100800 */
[----:B-1----:R-:W-:-:S03]  /*427a0*/  IMAD.MOV.U32 R164, RZ, RZ, R208 ;  /* 0x000000ffffa47224 */ /* 0x002fc600078e00d0 */
[----:B------:R1:W-:Y:S01]  /*427b0*/  STL [R1+0x1df0], R167 ;  /* 0x001df0a701007387 */ /* 0x0003e20000100800 */
[----:B----4-:R-:W-:-:S03]  /*427c0*/  IMAD.MOV.U32 R165, RZ, RZ, R209 ;  /* 0x000000ffffa57224 */ /* 0x010fc600078e00d1 */
[----:B------:R-:W4:Y:S01]  /*427d0*/  LDL.LU R208, [R1+0x1f24] ;  /* 0x001f240001d07983 */ /* 0x000f220000300800 */
[----:B------:R-:W-:-:S03]  /*427e0*/  IMAD.MOV.U32 R166, RZ, RZ, R210 ;  /* 0x000000ffffa67224 */ /* 0x000fc600078e00d2 */
[----:B------:R-:W4:Y:S01]  /*427f0*/  LDL.LU R209, [R1+0x1f20] ;  /* 0x001f200001d17983 */ /* 0x000f220000300800 */
[----:B-1----:R-:W-:-:S03]  /*42800*/  IMAD.MOV.U32 R167, RZ, RZ, R211 ;  /* 0x000000ffffa77224 */ /* 0x002fc600078e00d3 */
[----:B------:R-:W4:Y:S04]  /*42810*/  LDL.LU R210, [R1+0x1f1c] ;  /* 0x001f1c0001d27983 */ /* 0x000f280000300800 */
[----:B------:R-:W4:Y:S04]  /*42820*/  LDL.LU R211, [R1+0x1f18] ;  /* 0x001f180001d37983 */ /* 0x000f280000300800 */
[----:B------:R1:W-:Y:S01]  /*42830*/  STL [R1+0x1e0c], R168 ;  /* 0x001e0ca801007387 */ /* 0x0003e20000100800 */
[C---:B------:R-:W-:Y:S03]  /*42840*/  HMMA.1688.F32.TF32 R44, R92.reuse, R12, R44 ;  /* 0x0000000c5c2c723c */ /* 0x040fe6000008102c */
[----:B------:R1:W-:Y:S04]  /*42850*/  STL [R1+0x1e08], R169 ;  /* 0x001e08a901007387 */ /* 0x0003e80000100800 */
[----:B------:R1:W-:Y:S01]  /*42860*/  STL [R1+0x1e04], R170 ;  /* 0x001e04aa01007387 */ /* 0x0003e20000100800 */
[----:B------:R-:W-:Y:S01]  /*42870*/  HMMA.1688.F32.TF32 R52, R92, R216, R52 ;  /* 0x000000d85c34723c */ /* 0x000fe20000081034 */
[----:B-1----:R-:W-:-:S02]  /*42880*/  IMAD.MOV.U32 R168, RZ, RZ, R204 ;  /* 0x000000ffffa87224 */ /* 0x002fc400078e00cc */
[----:B------:R1:W-:Y:S01]  /*42890*/  STL [R1+0x1e00], R171 ;  /* 0x001e00ab01007387 */ /* 0x0003e20000100800 */
[----:B------:R-:W-:-:S03]  /*428a0*/  MOV R169, R205 ;  /* 0x000000cd00a97202 */ /* 0x000fc60000000f00 */
[----:B------:R-:W4:Y:S01]  /*428b0*/  LDL.LU R204, [R1+0x1f14] ;  /* 0x001f140001cc7983 */ /* 0x000f220000300800 */
[----:B------:R-:W-:-:S03]  /*428c0*/  IMAD.MOV.U32 R170, RZ, RZ, R206 ;  /* 0x000000ffffaa7224 */ /* 0x000fc600078e00ce */
[----:B------:R-:W4:Y:S01]  /*428d0*/  LDL.LU R205, [R1+0x1f10] ;  /* 0x001f100001cd7983 */ /* 0x000f220000300800 */
[----:B-1----:R-:W-:-:S03]  /*428e0*/  IMAD.MOV.U32 R171, RZ, RZ, R172 ;  /* 0x000000ffffab7224 */ /* 0x002fc600078e00ac */
[----:B------:R-:W4:Y:S04]  /*428f0*/  LDL.LU R206, [R1+0x1f0c] ;  /* 0x001f0c0001ce7983 */ /* 0x000f280000300800 */
[----:B------:R-:W4:Y:S01]  /*42900*/  LDL.LU R172, [R1+0x1f08] ;  /* 0x001f080001ac7983 */ /* 0x000f220000300800 */
[C---:B------:R-:W-:Y:S08]  /*42910*/  HMMA.1688.F32.TF32 R72, R88.reuse, R16, R72 ;  /* 0x000000105848723c */ /* 0x040ff00000081048 */
[C---:B------:R-:W-:Y:S08]  /*42920*/  HMMA.1688.F32.TF32 R76, R88.reuse, R12, R76 ;  /* 0x0000000c584c723c */ /* 0x040ff0000008104c */
[C---:B------:R-:W-:Y:S08]  /*42930*/  HMMA.1688.F32.TF32 R80, R88.reuse, R8, R80 ;  /* 0x000000085850723c */ /* 0x040ff00000081050 */
[----:B------:R-:W-:Y:S08]  /*42940*/  HMMA.1688.F32.TF32 R84, R88, R216, R84 ;  /* 0x000000d85854723c */ /* 0x000ff00000081054 */
[C---:B--2---:R-:W-:Y:S01]  /*42950*/  HMMA.1688.F32.TF32 R236, R92.reuse, R32, R100 ;  /* 0x000000205cec723c */ /* 0x044fe20000081064 */
[----:B------:R-:W-:Y:S04]  /*42960*/  LDS R100, [R2+0x84100] ;  /* 0x0841000002647984 */ /* 0x000fe80000000800 */
[----:B------:R-:W-:Y:S04]  /*42970*/  LDS R102, [R2+0x84900] ;  /* 0x0849000002667984 */ /* 0x000fe80000000800 */
[----:B------:R-:W-:Y:S04]  /*42980*/  LDS R101, [R0+0x84100] ;  /* 0x0841000000657984 */ /* 0x000fe80000000800 */
[----:B------:R-:W1:Y:S01]  /*42990*/  LDS R103, [R0+0x84900] ;  /* 0x0849000000677984 */ /* 0x000e620000000800 */
[C---:B---3--:R-:W-:Y:S08]  /*429a0*/  HMMA.1688.F32.TF32 R36, R92.reuse, R200, R104 ;  /* 0x000000c85c24723c */ /* 0x048ff00000081068 */
[C---:B------:R-:W-:Y:S08]  /*429b0*/  HMMA.1688.F32.TF32 R40, R92.reuse, R16, R40 ;  /* 0x000000105c28723c */ /* 0x040ff00000081028 */
[----:B------:R-:W-:Y:S08]  /*429c0*/  HMMA.1688.F32.TF32 R48, R92, R8, R48 ;  /* 0x000000085c30723c */ /* 0x000ff00000081030 */
[C---:B-1----:R-:W-:Y:S08]  /*429d0*/  HMMA.1688.F32.TF32 R92, R100.reuse, R200, R96 ;  /* 0x000000c8645c723c */ /* 0x042ff00000081060 */
[----:B------:R-:W-:Y:S07]  /*429e0*/  HMMA.1688.F32.TF32 R96, R100, R12, R244 ;  /* 0x0000000c6460723c */ /* 0x000fee00000810f4 */
[----:B------:R-:W-:-:S02]  /*429f0*/  IMAD.MOV.U32 R244, RZ, RZ, R173 ;  /* 0x000000fffff47224 */ /* 0x000fc400078e00ad */
[----:B------:R-:W2:Y:S01]  /*42a00*/  LDL.LU R173, [R1+0x1f04] ;  /* 0x001f040001ad7983 */ /* 0x000ea20000300800 */
[----:B------:R-:W-:Y:S02]  /*42a10*/  IMAD.MOV.U32 R245, RZ, RZ, R174 ;  /* 0x000000fffff57224 */ /* 0x000fe400078e00ae */
[----:B------:R-:W-:Y:S01]  /*42a20*/  IMAD.MOV.U32 R246, RZ, RZ, R175 ;  /* 0x000000fffff67224 */ /* 0x000fe200078e00af */
[----:B------:R-:W2:Y:S01]  /*42a30*/  LDL.LU R174, [R1+0x1f00] ;  /* 0x001f000001ae7983 */ /* 0x000ea20000300800 */
[----:B------:R-:W-:-:S03]  /*42a40*/  IMAD.MOV.U32 R247, RZ, RZ, R207 ;  /* 0x000000fffff77224 */ /* 0x000fc600078e00cf */
[----:B------:R-:W2:Y:S04]  /*42a50*/  LDL.LU R175, [R1+0x1efc] ;  /* 0x001efc0001af7983 */ /* 0x000ea80000300800 */
[----:B------:R-:W3:Y:S01]  /*42a60*/  LDL.LU R207, [R1+0x1ef8] ;  /* 0x001ef80001cf7983 */ /* 0x000ee20000300800 */
[-C--:B------:R-:W-:Y:S08]  /*42a70*/  HMMA.1688.F32.TF32 R56, R88, R24.reuse, R56 ;  /* 0x000000185838723c */ /* 0x080ff00000081038 */
[C---:B------:R-:W-:Y:S08]  /*42a80*/  HMMA.1688.F32.TF32 R192, R100.reuse, R24, R192 ;  /* 0x0000001864c0723c */ /* 0x040ff000000810c0 */
[C---:B------:R-:W-:Y:S08]  /*42a90*/  HMMA.1688.F32.TF32 R88, R100.reuse, R28, R240 ;  /* 0x0000001c6458723c */ /* 0x040ff000000810f0 */
[C---:B------:R-:W-:Y:S08]  /*42aa0*/  HMMA.1688.F32.TF32 R176, R100.reuse, R32, R176 ;  /* 0x0000002064b0723c */ /* 0x040ff000000810b0 */
[C---:B------:R-:W-:Y:S08]  /*42ab0*/  HMMA.1688.F32.TF32 R180, R100.reuse, R16, R180 ;  /* 0x0000001064b4723c */ /* 0x040ff000000810b4 */
[C---:B------:R-:W-:Y:S08]  /*42ac0*/  HMMA.1688.F32.TF32 R184, R100.reuse, R8, R184 ;  /* 0x0000000864b8723c */ /* 0x040ff000000810b8 */
[----:B------:R-:W-:Y:S01]  /*42ad0*/  HMMA.1688.F32.TF32 R100, R100, R216, R248 ;  /* 0x000000d86464723c */ /* 0x000fe200000810f8 */
[----:B------:R-:W3:Y:S04]  /*42ae0*/  LDL.LU R248, [R1+0xe0] ;  /* 0x0000e00001f87983 */ /* 0x000ee80000300800 */
[----:B------:R-:W3:Y:S04]  /*42af0*/  LDL.LU R249, [R1+0xe4] ;  /* 0x0000e40001f97983 */ /* 0x000ee80000300800 */
[----:B------:R-:W3:Y:S04]  /*42b00*/  LDL.LU R250, [R1+0xe8] ;  /* 0x0000e80001fa7983 */ /* 0x000ee80000300800 */
[----:B------:R-:W3:Y:S01]  /*42b10*/  LDL.LU R251, [R1+0xec] ;  /* 0x0000ec0001fb7983 */ /* 0x000ee20000300800 */
[C---:B----4-:R-:W-:Y:S08]  /*42b20*/  HMMA.1688.F32.TF32 R208, R196.reuse, R16, R208 ;  /* 0x00000010c4d0723c */ /* 0x050ff000000810d0 */
[C---:B------:R-:W-:Y:S08]  /*42b30*/  HMMA.1688.F32.TF32 R212, R196.reuse, R12, R212 ;  /* 0x0000000cc4d4723c */ /* 0x040ff000000810d4 */
[C---:B------:R-:W-:Y:S08]  /*42b40*/  HMMA.1688.F32.TF32 R20, R196.reuse, R8, R20 ;  /* 0x00000008c414723c */ /* 0x040ff00000081014 */
[----:B------:R-:W-:Y:S08]  /*42b50*/  HMMA.1688.F32.TF32 R220, R196, R216, R220 ;  /* 0x000000d8c4dc723c */ /* 0x000ff000000810dc */
[-C--:B------:R-:W-:Y:S08]  /*42b60*/  HMMA.1688.F32.TF32 R120, R128, R12.reuse, R120 ;  /* 0x0000000c8078723c */ /* 0x080ff00000081078 */
[----:B------:R-:W-:Y:S08]  /*42b70*/  HMMA.1688.F32.TF32 R152, R160, R12, R152 ;  /* 0x0000000ca098723c */ /* 0x000ff00000081098 */
[C---:B--2---:R-:W-:Y:S08]  /*42b80*/  HMMA.1688.F32.TF32 R172, R196.reuse, R32, R172 ;  /* 0x00000020c4ac723c */ /* 0x044ff000000810ac */
[----:B---3--:R-:W-:Y:S01]  /*42b90*/  HMMA.1688.F32.TF32 R204, R196, R200, R204 ;  /* 0x000000c8c4cc723c */ /* 0x008fe200000810cc */
[----:B------:R-:W-:Y:S04]  /*42ba0*/  LDS R196, [R2+0x85000] ;  /* 0x0850000002c47984 */ /* 0x000fe80000000800 */
[----:B------:R-:W-:Y:S04]  /*42bb0*/  LDS R198, [R2+0x85800] ;  /* 0x0858000002c67984 */ /* 0x000fe80000000800 */
[----:B------:R-:W-:Y:S04]  /*42bc0*/  LDS R197, [R0+0x85000] ;  /* 0x0850000000c57984 */ /* 0x000fe80000000800 */
[----:B------:R-:W1:Y:S04]  /*42bd0*/  LDS R199, [R0+0x85800] ;  /* 0x0858000000c77984 */ /* 0x000e680000000800 */
        /* <DEDUP_REMOVED lines=9> */
[----:B-1----:R-:W-:Y:S03]  /*42c70*/  HMMA.1688.F32.TF32 R240, R196, R26, R248 ;  /* 0x0000001ac4f0723c */ /* 0x002fe600000810f8 */
        /* <DEDUP_REMOVED lines=10> */
[----:B------:R1:W-:Y:S04]  /*42d20*/  STL [R1+0x1e50], R23 ;  /* 0x001e501701007387 */ /* 0x0003e80000100800 */
[----:B------:R-:W-:Y:S01]  /*42d30*/  STL [R1+0x1e6c], R220 ;  /* 0x001e6cdc01007387 */ /* 0x000fe20000100800 */
[----:B------:R-:W-:-:S03]  /*42d40*/  IMAD.MOV.U32 R249, RZ, RZ, R14 ;  /* 0x000000fffff97224 */ /* 0x000fc600078e000e */
[----:B------:R-:W-:Y:S01]  /*42d50*/  STL [R1+0x1e68], R221 ;  /* 0x001e68dd01007387 */ /* 0x000fe20000100800 */
[----:B------:R-:W-:-:S03]  /*42d60*/  IMAD.MOV.U32 R250, RZ, RZ, R15 ;  /* 0x000000fffffa7224 */ /* 0x000fc600078e000f */
[----:B------:R-:W-:Y:S01]  /*42d70*/  STL [R1+0x1e64], R222 ;  /* 0x001e64de01007387 */ /* 0x000fe20000100800 */
[----:B------:R-:W-:-:S03]  /*42d80*/  IMAD.MOV.U32 R13, RZ, RZ, R240 ;  /* 0x000000ffff0d7224 */ /* 0x000fc600078e00f0 */
[----:B------:R2:W-:Y:S01]  /*42d90*/  STL [R1+0x1e60], R223 ;  /* 0x001e60df01007387 */ /* 0x0005e20000100800 */
[----:B------:R-:W-:-:S03]  /*42da0*/  IMAD.MOV.U32 R251, RZ, RZ, R30 ;  /* 0x000000fffffb7224 */ /* 0x000fc600078e001e */
[----:B------:R-:W3:Y:S01]  /*42db0*/  LDL.LU R248, [R1+0xa0] ;  /* 0x0000a00001f87983 */ /* 0x000ee20000300800 */
[----:B------:R-:W-:-:S03]  /*42dc0*/  IMAD.MOV.U32 R240, RZ, RZ, R31 ;  /* 0x000000fffff07224 */ /* 0x000fc600078e001f */
[----:B------:R-:W4:Y:S04]  /*42dd0*/  LDL.LU R14, [R1+0x1ef4] ;  /* 0x001ef400010e7983 */ /* 0x000f280000300800 */
[----:B------:R-:W4:Y:S04]  /*42de0*/  LDL.LU R15, [R1+0x1ef0] ;  /* 0x001ef000010f7983 */ /* 0x000f280000300800 */
[----:B------:R-:W1:Y:S04]  /*42df0*/  LDL.LU R30, [R1+0x1eec] ;  /* 0x001eec00011e7983 */ /* 0x000e680000300800 */
[----:B------:R-:W1:Y:S01]  /*42e00*/  LDL.LU R31, [R1+0x1ee8] ;  /* 0x001ee800011f7983 */ /* 0x000e620000300800 */
[----:B------:R-:W-:Y:S01]  /*42e10*/  HMMA.1688.F32.TF32 R124, R128, R8, R124 ;  /* 0x00000008807c723c */ /* 0x000fe2000008107c */
[----:B------:R-:W-:Y:S01]  /*42e20*/  MOV R12, R241 ;  /* 0x000000f1000c7202 */ /* 0x000fe20000000f00 */
[----:B------:R-:W-:-:S02]  /*42e30*/  IMAD.MOV.U32 R241, RZ, RZ, R18 ;  /* 0x000000fffff17224 */ /* 0x000fc400078e0012 */
[----:B------:R-:W3:Y:S04]  /*42e40*/  LDL.LU R18, [R1+0x1ee4] ;  /* 0x001ee40001127983 */ /* 0x000ee80000300800 */
[----:B------:R-:W-:Y:S07]  /*42e50*/  HMMA.1688.F32.TF32 R156, R160, R8, R156 ;  /* 0x00000008a09c723c */ /* 0x000fee000008109c */
[----:B------:R-:W-:Y:S01]  /*42e60*/  IMAD.MOV.U32 R9, RZ, RZ, R242 ;  /* 0x000000ffff097224 */ /* 0x000fe200078e00f2 */
[----:B------:R-:W-:Y:S01]  /*42e70*/  MOV R242, R34 ;  /* 0x0000002200f27202 */ /* 0x000fe20000000f00 */
[----:B------:R-:W-:Y:S01]  /*42e80*/  IMAD.MOV.U32 R8, RZ, RZ, R243 ;  /* 0x000000ffff087224 */ /* 0x000fe200078e00f3 */
[----:B------:R-:W2:Y:S01]  /*42e90*/  LDL.LU R34, [R1+0x1ee0] ;  /* 0x001ee00001227983 */ /* 0x000ea20000300800 */
[----:B------:R-:W-:-:S03]  /*42ea0*/  IMAD.MOV.U32 R243, RZ, RZ, R35 ;  /* 0x000000fffff37224 */ /* 0x000fc600078e0023 */
[----:B------:R-:W2:Y:S04]  /*42eb0*/  LDL.LU R35, [R1+0x1edc] ;  /* 0x001edc0001237983 */ /* 0x000ea80000300800 */
[----:B------:R-:W-:Y:S04]  /*42ec0*/  STL [R1+0x1e7c], R8 ;  /* 0x001e7c0801007387 */ /* 0x000fe80000100800 */
[----:B------:R-:W-:Y:S04]  /*42ed0*/  STL [R1+0x1e78], R9 ;  /* 0x001e780901007387 */ /* 0x000fe80000100800 */
[----:B------:R-:W-:Y:S04]  /*42ee0*/  STL [R1+0x1e74], R12 ;  /* 0x001e740c01007387 */ /* 0x000fe80000100800 */
[----:B------:R-:W-:Y:S01]  /*42ef0*/  STL [R1+0x1e70], R13 ;  /* 0x001e700d01007387 */ /* 0x000fe20000100800 */
[----:B-1----:R-:W-:Y:S07]  /*42f00*/  HMMA.1688.F32.TF32 R20, R196, R30, R244 ;  /* 0x0000001ec414723c */ /* 0x002fee00000810f4 */
[----:B------:R-:W-:-:S02]  /*42f10*/  IMAD.MOV.U32 R244, RZ, RZ, R202 ;  /* 0x000000fffff47224 */ /* 0x000fc400078e00ca */
[----:B------:R-:W3:Y:S01]  /*42f20*/  LDL.LU R202, [R1+0x1ed8] ;  /* 0x001ed80001ca7983 */ /* 0x000ee20000300800 */
[----:B------:R-:W-:-:S03]  /*42f30*/  IMAD.MOV.U32 R245, RZ, RZ, R203 ;  /* 0x000000fffff57224 */ /* 0x000fc600078e00cb */
[----:B------:R-:W3:Y:S01]  /*42f40*/  LDL.LU R203, [R1+0x1ed4] ;  /* 0x001ed40001cb7983 */ /* 0x000ee20000300800 */
[----:B------:R-:W-:-:S03]  /*42f50*/  MOV R246, R19 ;  /* 0x0000001300f67202 */ /* 0x000fc60000000f00 */
[----:B------:R-:W4:Y:S01]  /*42f60*/  LDL.LU R19, [R1+0x1ed0] ;  /* 0x001ed00001137983 */ /* 0x000f220000300800 */
[C---:B------:R-:W-:Y:S08]  /*42f70*/  HMMA.1688.F32.TF32 R188, R128.reuse, R24, R188 ;  /* 0x0000001880bc723c */ /* 0x040ff000000810bc */
[----:B------:R-:W-:Y:S08]  /*42f80*/  HMMA.1688.F32.TF32 R116, R128, R16, R116 ;  /* 0x000000108074723c */ /* 0x000ff00000081074 */
[C---:B------:R-:W-:Y:S07]  /*42f90*/  HMMA.1688.F32.TF32 R132, R160.reuse, R24, R132 ;  /* 0x00000018a084723c */ /* 0x040fee0000081084 */
[----:B------:R-:W-:Y:S01]  /*42fa0*/  IMAD.MOV.U32 R25, RZ, RZ, R20 ;  /* 0x000000ffff197224 */ /* 0x000fe200078e0014 */
[----:B------:R-:W-:Y:S01]  /*42fb0*/  HMMA.1688.F32.TF32 R148, R160, R16, R148 ;  /* 0x00000010a094723c */ /* 0x000fe20000081094 */
[----:B------:R-:W-:-:S06]  /*42fc0*/  IMAD.MOV.U32 R24, RZ, RZ, R21 ;  /* 0x000000ffff187224 */ /* 0x000fcc00078e0015 */
[----:B------:R-:W-:Y:S02]  /*42fd0*/  IMAD.MOV.U32 R17, RZ, RZ, R22 ;  /* 0x000000ffff117224 */ /* 0x000fe400078e0016 */
[----:B------:R-:W-:Y:S02]  /*42fe0*/  IMAD.MOV.U32 R16, RZ, RZ, R23 ;  /* 0x000000ffff107224 */ /* 0x000fe400078e0017 */
[----:B--2---:R-:W-:Y:S08]  /*42ff0*/  HMMA.1688.F32.TF32 R20, R196, R34, R168 ;  /* 0x00000022c414723c */ /* 0x004ff000000810a8 */
[C---:B------:R-:W-:Y:S08]  /*43000*/  HMMA.1688.F32.TF32 R104, R128.reuse, R28, R232 ;  /* 0x0000001c8068723c */ /* 0x040ff000000810e8 */
[----:B------:R-:W-:Y:S08]  /*43010*/  HMMA.1688.F32.TF32 R108, R128, R32, R108 ;  /* 0x00000020806c723c */ /* 0x000ff0000008106c */
[C---:B------:R-:W-:Y:S08]  /*43020*/  HMMA.1688.F32.TF32 R136, R160.reuse, R28, R136 ;  /* 0x0000001ca088723c */ /* 0x040ff00000081088 */
[----:B------:R-:W-:Y:S01]  /*43030*/  HMMA.1688.F32.TF32 R140, R160, R32, R140 ;  /* 0x00000020a08c723c */ /* 0x000fe2000008108c */
[----:B------:R-:W-:Y:S01]  /*43040*/  IMAD.MOV.U32 R29, RZ, RZ, R22 ;  /* 0x000000ffff1d7224 */ /* 0x000fe200078e0016 */
[----:B------:R-:W-:Y:S01]  /*43050*/  STL [R1+0x1e88], R17 ;  /* 0x001e881101007387 */ /* 0x000fe20000100800 */
[----:B------:R-:W-:-:S05]  /*43060*/  IMAD.MOV.U32 R28, RZ, RZ, R23 ;  /* 0x000000ffff1c7224 */ /* 0x000fca00078e0017 */
[----:B------:R-:W-:Y:S01]  /*43070*/  HMMA.1688.F32.TF32 R112, R128, R200, R112 ;  /* 0x000000c88070723c */ /* 0x000fe20000081070 */
[----:B------:R-:W-:Y:S01]  /*43080*/  IMAD.MOV.U32 R33, RZ, RZ, R20 ;  /* 0x000000ffff217224 */ /* 0x000fe200078e0014 */
[----:B------:R-:W-:Y:S01]  /*43090*/  LDS R232, [R4+0x85080] ;  /* 0x0850800004e87984 */ /* 0x000fe20000000800 */
[----:B------:R-:W-:-:S03]  /*430a0*/  IMAD.MOV.U32 R32, RZ, RZ, R21 ;  /* 0x000000ffff207224 */ /* 0x000fc600078e0015 */
[----:B------:R-:W-:Y:S02]  /*430b0*/  STL [R1+0x1e84], R24 ;  /* 0x001e841801007387 */ /* 0x000fe40000100800 */
[----:B------:R-:W-:Y:S02]  /*430c0*/  HMMA.1688.F32.TF32 R144, R160, R200, R144 ;  /* 0x000000c8a090723c */ /* 0x000fe40000081090 */
[----:B------:R-:W-:Y:S01]  /*430d0*/  STL [R1+0x1e80], R25 ;  /* 0x001e801901007387 */ /* 0x000fe20000100800 */
[----:B------:R-:W-:-:S03]  /*430e0*/  IMAD.MOV.U32 R247, RZ, RZ, R7 ;  /* 0x000000fffff77224 */ /* 0x000fc600078e0007 */
[----:B------:R-:W-:Y:S02]  /*430f0*/  LDS R234, [R4+0x85880] ;  /* 0x0858800004ea7984 */ /* 0x000fe40000000800 */
[-C--:B------:R-:W-:Y:S02]  /*43100*/  HMMA.1688.F32.TF32 R128, R128, R216.reuse, R228 ;  /* 0x000000d88080723c */ /* 0x080fe400000810e4 */
[----:B------:R-:W-:Y:S04]  /*43110*/  LDS R228, [R2+0x85080] ;  /* 0x0850800002e47984 */ /* 0x000fe80000000800 */
[----:B------:R-:W-:Y:S02]  /*43120*/  LDS R230, [R2+0x85880] ;  /* 0x0858800002e67984 */ /* 0x000fe40000000800 */
[----:B------:R-:W-:Y:S02]  /*43130*/  HMMA.1688.F32.TF32 R160, R160, R216, R224 ;  /* 0x000000d8a0a0723c */ /* 0x000fe400000810e0 */
[----:B------:R-:W-:Y:S04]  /*43140*/  LDS R224, [R4+0x85000] ;  /* 0x0850000004e07984 */ /* 0x000fe80000000800 */
[----:B------:R-:W-:Y:S04]  /*43150*/  LDS R226, [R4+0x85800] ;  /* 0x0858000004e27984 */ /* 0x000fe80000000800 */
[----:B------:R-:W-:Y:S04]  /*43160*/  LDS R225, [R5+0x85000] ;  /* 0x0850000005e17984 */ /* 0x000fe80000000800 */
[----:B------:R-:W1:Y:S04]  /*43170*/  LDS R227, [R5+0x85800] ;  /* 0x0858000005e37984 */ /* 0x000e680000000800 */
[----:B------:R-:W-:Y:S04]  /*43180*/  LDS R229, [R0+0x85080] ;  /* 0x0850800000e57984 */ /* 0x000fe80000000800 */
[----:B------:R-:W2:Y:S04]  /*43190*/  LDS R231, [R0+0x85880] ;  /* 0x0858800000e77984 */ /* 0x000ea80000000800 */
[----:B------:R-:W-:Y:S04]  /*431a0*/  LDS R233, [R5+0x85080] ;  /* 0x0850800005e97984 */ /* 0x000fe80000000800 */
[----:B------:R-:W1:Y:S01]  /*431b0*/  LDS R235, [R5+0x85880] ;  /* 0x0858800005eb7984 */ /* 0x000e620000000800 */
[C---:B---3--:R-:W-:Y:S11]  /*431c0*/  HMMA.1688.F32.TF32 R20, R196.reuse, R202, R164 ;  /* 0x000000cac414723c */ /* 0x048ff600000810a4 */
[----:B------:R-:W-:Y:S11]  /*431d0*/  @!UPT UIADD3 URZ, URZ, URZ, URZ ;  /* 0x0000003f3f3ff290 */ /* 0x000ff6000fffe03f */
[----:B------:R-:W-:Y:S02]  /*431e0*/  @!UPT UIADD3 URZ, URZ, URZ, URZ ;  /* 0x0000003f3f3ff290 */ /* 0x000fe4000fffe03f */
[----:B------:R-:W-:Y:S01]  /*431f0*/  IMAD.MOV.U32 R217, RZ, RZ, R20 ;  /* 0x000000ffffd97224 */ /* 0x000fe200078e0014 */
[----:B------:R-:W-:Y:S01]  /*43200*/  MOV R201, R22 ;  /* 0x0000001600c97202 */ /* 0x000fe20000000f00 */
[----:B------:R-:W-:Y:S02]  /*43210*/  IMAD.MOV.U32 R216, RZ, RZ, R21 ;  /* 0x000000ffffd87224 */ /* 0x000fe400078e0015 */
[----:B------:R-:W-:Y:S02]  /*43220*/  IMAD.MOV.U32 R200, RZ, RZ, R23 ;  /* 0x000000ffffc87224 */ /* 0x000fe400078e0017 */
[----:B----4-:R-:W-:Y:S01]  /*43230*/  HMMA.1688.F32.TF32 R20, R196, R18, R248 ;  /* 0x00000012c414723c */ /* 0x010fe200000810f8 */
[----:B------:R-:W3:Y:S04]  /*43240*/  LDL.LU R248, [R1+0x70] ;  /* 0x0000700001f87983 */ /* 0x000ee80000300800 */
[----:B------:R-:W3:Y:S02]  /*43250*/  LDL.LU R249, [R1+0x74] ;  /* 0x0000740001f97983 */ /* 0x000ee40000300800 */
[----:B------:R-:W-:-:S02]  /*43260*/  IMAD.MOV.U32 R250, RZ, RZ, R10 ;  /* 0x000000fffffa7224 */ /* 0x000fc400078e000a */
[----:B------:R-:W4:Y:S01]  /*43270*/  LDL.LU R10, [R1+0x1ecc] ;  /* 0x001ecc00010a7983 */ /* 0x000f220000300800 */
[----:B------:R-:W-:-:S03]  /*43280*/  IMAD.MOV.U32 R251, RZ, RZ, R11 ;  /* 0x000000fffffb7224 */ /* 0x000fc600078e000b */
[----:B------:R-:W4:Y:S04]  /*43290*/  LDL.LU R11, [R1+0x1ec8] ;  /* 0x001ec800010b7983 */ /* 0x000f280000300800 */
[----:B------:R-:W1:Y:S04]  /*432a0*/  LDL.LU R204, [R1+0x60] ;  /* 0x0000600001cc7983 */ /* 0x000e680000300800 */
[----:B------:R-:W1:Y:S03]  /*432b0*/  LDL.LU R205, [R1+0x64] ;  /* 0x0000640001cd7983 */ /* 0x000e660000300800 */
[----:B------:R-:W-:Y:S01]  /*432c0*/  IMAD.MOV.U32 R165, RZ, RZ, R20 ;  /* 0x000000ffffa57224 */ /* 0x000fe200078e0014 */
[----:B------:R-:W1:Y:S01]  /*432d0*/  LDL.LU R206, [R1+0x68] ;  /* 0x0000680001ce7983 */ /* 0x000e620000300800 */
[----:B------:R-:W-:-:S02]  /*432e0*/  IMAD.MOV.U32 R166, RZ, RZ, R21 ;  /* 0x000000ffffa67224 */ /* 0x000fc400078e0015 */
[----:B------:R-:W-:Y:S01]  /*432f0*/  IMAD.MOV.U32 R167, RZ, RZ, R22 ;  /* 0x000000ffffa77224 */ /* 0x000fe200078e0016 */
[----:B------:R-:W1:Y:S01]  /*43300*/  LDL.LU R207, [R1+0x6c] ;  /* 0x00006c0001cf7983 */ /* 0x000e620000300800 */
[----:B------:R-:W-:Y:S02]  /*43310*/  IMAD.MOV.U32 R7, RZ, RZ, R23 ;  /* 0x000000ffff077224 */ /* 0x000fe400078e0017 */
[----:B------:R-:W-:Y:S01]  /*43320*/  HMMA.1688.F32.TF32 R20, R196, R14, R240 ;  /* 0x0000000ec414723c */ /* 0x000fe200000810f0 */
[----:B------:R-:W2:Y:S04]  /*43330*/  LDL.LU R208, [R1+0x50] ;  /* 0x0000500001d07983 */ /* 0x000ea80000300800 */
[----:B------:R-:W2:Y:S04]  /*43340*/  LDL.LU R209, [R1+0x54] ;  /* 0x0000540001d17983 */ /* 0x000ea80000300800 */
[----:B------:R-:W2:Y:S04]  /*43350*/  LDL.LU R210, [R1+0x58] ;  /* 0x0000580001d27983 */ /* 0x000ea80000300800 */
[----:B------:R-:W2:Y:S04]  /*43360*/  LDL.LU R211, [R1+0x5c] ;  /* 0x00005c0001d37983 */ /* 0x000ea80000300800 */
[----:B------:R-:W2:Y:S04]  /*43370*/  LDL.LU R212, [R1+0x40] ;  /* 0x0000400001d47983 */ /* 0x000ea80000300800 */
[----:B------:R-:W2:Y:S03]  /*43380*/  LDL.LU R213, [R1+0x44] ;  /* 0x0000440001d57983 */ /* 0x000ea60000300800 */
[----:B------:R-:W-:Y:S01]  /*43390*/  MOV R169, R20 ;  /* 0x0000001400a97202 */ /* 0x000fe20000000f00 */
[----:B------:R-:W-:Y:S01]  /*433a0*/  IMAD.MOV.U32 R170, RZ, RZ, R21 ;  /* 0x000000ffffaa7224 */ /* 0x000fe200078e0015 */
[----:B------:R-:W2:Y:S01]  /*433b0*/  LDL.LU R214, [R1+0x48] ;  /* 0x0000480001d67983 */ /* 0x000ea20000300800 */
[----:B------:R-:W-:-:S02]  /*433c0*/  IMAD.MOV.U32 R171, RZ, RZ, R22 ;  /* 0x000000ffffab7224 */ /* 0x000fc400078e0016 */
[----:B------:R-:W-:Y:S01]  /*433d0*/  IMAD.MOV.U32 R164, RZ, RZ, R23 ;  /* 0x000000ffffa47224 */ /* 0x000fe200078e0017 */
[----:B------:R-:W2:Y:S01]  /*433e0*/  LDL.LU R215, [R1+0x4c] ;  /* 0x00004c0001d77983 */ /* 0x000ea20000300800 */
[----:B------:R-:W-:Y:S01]  /*433f0*/  MOV R241, R218 ;  /* 0x000000da00f17202 */ /* 0x000fe20000000f00 */
[----:B------:R-:W-:Y:S01]  /*43400*/  IMAD.MOV.U32 R242, RZ, RZ, R219 ;  /* 0x000000fffff27224 */ /* 0x000fe200078e00db */
[C---:B----4-:R-:W-:Y:S11]  /*43410*/  HMMA.1688.F32.TF32 R20, R196.reuse, R10, R244 ;  /* 0x0000000ac414723c */ /* 0x050ff600000810f4 */
[----:B------:R-:W-:Y:S11]  /*43420*/  @!UPT UIADD3 URZ, URZ, URZ, URZ ;  /* 0x0000003f3f3ff290 */ /* 0x000ff6000fffe03f */
[----:B------:R-:W-:Y:S02]  /*43430*/  @!UPT UIADD3 URZ, URZ, URZ, URZ ;  /* 0x0000003f3f3ff290 */ /* 0x000fe4000fffe03f */
[----:B------:R-:W-:Y:S02]  /*43440*/  IMAD.MOV.U32 R173, RZ, RZ, R20 ;  /* 0x000000ffffad7224 */ /* 0x000fe400078e0014 */
[----:B------:R-:W-:Y:S01]  /*43450*/  IMAD.MOV.U32 R174, RZ, RZ, R21 ;  /* 0x000000ffffae7224 */ /* 0x000fe200078e0015 */
[----:B------:R-:W4:Y:S01]  /*43460*/  LDL.LU R20, [R1+0x30] ;  /* 0x0000300001147983 */ /* 0x000f220000300800 */
[----:B------:R-:W-:Y:S02]  /*43470*/  IMAD.MOV.U32 R175, RZ, RZ, R22 ;  /* 0x000000ffffaf7224 */ /* 0x000fe400078e0016 */
[----:B------:R-:W-:Y:S01]  /*43480*/  IMAD.MOV.U32 R168, RZ, RZ, R23 ;  /* 0x000000ffffa87224 */ /* 0x000fe200078e0017 */
[----:B------:R-:W4:Y:S04]  /*43490*/  LDL.LU R21, [R1+0x34] ;  /* 0x0000340001157983 */ /* 0x000f280000300800 */
[----:B------:R-:W4:Y:S04]  /*434a0*/  LDL.LU R22, [R1+0x38] ;  /* 0x0000380001167983 */ /* 0x000f280000300800 */
[----:B------:R-:W4:Y:S04]  /*434b0*/  LDL.LU R23, [R1+0x3c] ;  /* 0x00003c0001177983 */ /* 0x000f280000300800 */
[----:B------:R-:W2:Y:S04]  /*434c0*/  LDL.LU R240, [R1+0x20] ;  /* 0x0000200001f07983 */ /* 0x000ea80000300800 */
[----:B------:R-:W3:Y:S04]  /*434d0*/  LDL.LU R218, [R1+0x1ec4] ;  /* 0x001ec40001da7983 */ /* 0x000ee80000300800 */
[----:B------:R-:W3:Y:S04]  /*434e0*/  LDL.LU R219, [R1+0x1ec0] ;  /* 0x001ec00001db7983 */ /* 0x000ee80000300800 */
[----:B------:R-:W2:Y:S04]  /*434f0*/  LDL.LU R243, [R1+0x2c] ;  /* 0x00002c0001f37983 */ /* 0x000ea80000300800 */
[----:B------:R-:W2:Y:S04]  /*43500*/  LDL.LU R244, [R1+0x10] ;  /* 0x0000100001f47983 */ /* 0x000ea80000300800 */
[----:B------:R-:W2:Y:S04]  /*43510*/  LDL.LU R245, [R1+0x14] ;  /* 0x0000140001f57983 */ /* 0x000ea80000300800 */
[----:B------:R-:W2:Y:S04]  /*43520*/  LDL.LU R246, [R1+0x18] ;  /* 0x0000180001f67983 */ /* 0x000ea80000300800 */
[----:B------:R-:W2:Y:S01]  /*43530*/  LDL.LU R247, [R1+0x1c] ;  /* 0x00001c0001f77983 */ /* 0x000ea20000300800 */
[----:B---3--:R-:W-:Y:S03]  /*43540*/  HMMA.1688.F32.TF32 R220, R196, R218, R248 ;  /* 0x000000dac4dc723c */ /* 0x008fe600000810f8 */
[----:B------:R-:W3:Y:S11]  /*43550*/  LDL.LU R248, [R1] ;  /* 0x0000000001f87983 */ /* 0x000ef60000300800 */
[----:B------:R-:W-:Y:S10]  /*43560*/  @!UPT UIADD3 URZ, URZ, URZ, URZ ;  /* 0x0000003f3f3ff290 */ /* 0x000ff4000fffe03f */
[----:B------:R-:W-:Y:S02]  /*43570*/  IMAD.MOV.U32 R199, RZ, RZ, R220 ;  /* 0x000000ffffc77224 */ /* 0x000fe400078e00dc */
[----:B------:R-:W-:Y:S02]  /*43580*/  IMAD.MOV.U32 R198, RZ, RZ, R221 ;  /* 0x000000ffffc67224 */ /* 0x000fe400078e00dd */
[----:B------:R-:W-:Y:S02]  /*43590*/  IMAD.MOV.U32 R197, RZ, RZ, R222 ;  /* 0x000000ffffc57224 */ /* 0x000fe400078e00de */
[----:B------:R-:W-:Y:S02]  /*435a0*/  IMAD.MOV.U32 R196, RZ, RZ, R223 ;  /* 0x000000ffffc47224 */ /* 0x000fe400078e00df */
[C---:B-1----:R-:W-:Y:S11]  /*435b0*/  HMMA.1688.F32.TF32 R220, R224.reuse, R26, R204 ;  /* 0x0000001ae0dc723c */ /* 0x042ff600000810cc */
[----:B------:R-:W-:Y:S11]  /*435c0*/  @!UPT UIADD3 URZ, URZ, URZ, URZ ;  /* 0x0000003f3f3ff290 */ /* 0x000ff6000fffe03f */
[----:B------:R-:W-:Y:S02]  /*435d0*/  @!UPT UIADD3 URZ, URZ, URZ, URZ ;  /* 0x0000003f3f3ff290 */ /* 0x000fe4000fffe03f */
[----:B------:R-:W-:Y:S02]  /*435e0*/  IMAD.MOV.U32 R205, RZ, RZ, R220 ;  /* 0x000000ffffcd7224 */ /* 0x000fe400078e00dc */
[----:B------:R-:W-:Y:S02]  /*435f0*/  IMAD.MOV.U32 R206, RZ, RZ, R221 ;  /* 0x000000ffffce7224 */ /* 0x000fe400078e00dd */
[----:B------:R-:W-:Y:S02]  /*43600*/  IMAD.MOV.U32 R207, RZ, RZ, R222 ;  /* 0x000000ffffcf7224 */ /* 0x000fe400078e00de */
[----:B------:R-:W-:Y:S02]  /*43610*/  IMAD.MOV.U32 R172, RZ, RZ, R223 ;  /* 0x000000ffffac7224 */ /* 0x000fe400078e00df */
[C---:B--2---:R-:W-:Y:S11]  /*43620*/  HMMA.1688.F32.TF32 R220, R224.reuse, R30, R208 ;  /* 0x0000001ee0dc723c */ /* 0x044ff600000810d0 */
[----:B------:R-:W-:Y:S11]  /*43630*/  @!UPT UIADD3 URZ, URZ, URZ, URZ ;  /* 0x0000003f3f3ff290 */ /* 0x000ff6000fffe03f */
[----:B------:R-:W-:Y:S02]  /*43640*/  @!UPT UIADD3 URZ, URZ, URZ, URZ ;  /* 0x0000003f3f3ff290 */ /* 0x000fe4000fffe03f */
[----:B------:R-:W-:Y:S01]  /*43650*/  IMAD.MOV.U32 R209, RZ, RZ, R220 ;  /* 0x000000ffffd17224 */ /* 0x000fe200078e00dc */
[----:B------:R-:W-:Y:S01]  /*43660*/  MOV R204, R223 ;  /* 0x000000df00cc7202 */ /* 0x000fe20000000f00 */
[----:B------:R-:W-:Y:S02]  /*43670*/  IMAD.MOV.U32 R210, RZ, RZ, R221 ;  /* 0x000000ffffd27224 */ /* 0x000fe400078e00dd */
[----:B------:R-:W-:Y:S02]  /*43680*/  IMAD.MOV.U32 R211, RZ, RZ, R222 ;  /* 0x000000ffffd37224 */ /* 0x000fe400078e00de */
[----:B------:R-:W-:Y:S01]  /*43690*/  HMMA.1688.F32.TF32 R220, R224, R34, R212 ;  /* 0x00000022e0dc723c */ /* 0x000fe200000810d4 */
[----:B------:R-:W-:Y:S01]  /*436a0*/  IMAD.MOV.U32 R249, RZ, RZ, R252 ;  /* 0x000000fffff97224 */ /* 0x000fe200078e00fc */
[----:B------:R-:W-:Y:S01]  /*436b0*/  MOV R251, R3 ;  /* 0x0000000300fb7202 */ /* 0x000fe20000000f00 */
[----:B------:R-:W-:-:S05]  /*436c0*/  IMAD.MOV.U32 R250, RZ, RZ, R6 ;  /* 0x000000fffffa7224 */ /* 0x000fca00078e0006 */
[C---:B------:R-:W-:Y:S08]  /*436d0*/  HMMA.1688.F32.TF32 R240, R224.reuse, R18, R240 ;  /* 0x00000012e0f0723c */ /* 0x040ff000000810f0 */
[----:B------:R-:W-:Y:S08]  /*436e0*/  HMMA.1688.F32.TF32 R244, R224, R14, R244 ;  /* 0x0000000ee0f4723c */ /* 0x000ff000000810f4 */
[----:B------:R-:W-:-:S02]  /*436f0*/  IMAD.MOV.U32 R213, RZ, RZ, R220 ;  /* 0x000000ffffd57224 */ /* 0x000fc400078e00dc */
[----:B------:R-:W-:Y:S02]  /*43700*/  IMAD.MOV.U32 R214, RZ, RZ, R221 ;  /* 0x000000ffffd67224 */ /* 0x000fe400078e00dd */
[----:B------:R-:W-:Y:S02]  /*43710*/  IMAD.MOV.U32 R215, RZ, RZ, R222 ;  /* 0x000000ffffd77224 */ /* 0x000fe400078e00de */
[----:B------:R-:W-:Y:S02]  /*43720*/  IMAD.MOV.U32 R208, RZ, RZ, R223 ;  /* 0x000000ffffd07224 */ /* 0x000fe400078e00df */
[----:B----4-:R-:W-:Y:S07]  /*43730*/  HMMA.1688.F32.TF32 R220, R224, R202, R20 ;  /* 0x000000cae0dc723c */ /* 0x010fee0000081014 */
[----:B------:R-:W-:-:S02]  /*43740*/  IMAD.MOV.U32 R20, RZ, RZ, R243 ;  /* 0x000000ffff147224 */ /* 0x000fc400078e00f3 */
[----:B------:R-:W-:Y:S02]  /*43750*/  IMAD.MOV.U32 R13, RZ, RZ, R246 ;  /* 0x000000ffff0d7224 */ /* 0x000fe400078e00f6 */
[----:B------:R-:W-:Y:S02]  /*43760*/  IMAD.MOV.U32 R9, RZ, RZ, R244 ;  /* 0x000000ffff097224 */ /* 0x000fe400078e00f4 */
[----:B------:R-:W-:-:S11]  /*43770*/  IMAD.MOV.U32 R12, RZ, RZ, R245 ;  /* 0x000000ffff0c7224 */ /* 0x000fd600078e00f5 */
[----:B------:R-:W-:Y:S01]  /*43780*/  MOV R212, R223 ;  /* 0x000000df00d47202 */ /* 0x000fe20000000f00 */
[----:B------:R-:W-:Y:S02]  /*43790*/  IMAD.MOV.U32 R22, RZ, RZ, R221 ;  /* 0x000000ffff167224 */ /* 0x000fe400078e00dd */
[----:B------:R-:W-:Y:S02]  /*437a0*/  IMAD.MOV.U32 R23, RZ, RZ, R222 ;  /* 0x000000ffff177224 */ /* 0x000fe400078e00de */
[----:B------:R-:W-:Y:S02]  /*437b0*/  IMAD.MOV.U32 R223, RZ, RZ, R242 ;  /* 0x000000ffffdf7224 */ /* 0x000fe400078e00f2 */
[----:B------:R-:W-:Y:S01]  /*437c0*/  IMAD.MOV.U32 R21, RZ, RZ, R220 ;  /* 0x000000ffff157224 */ /* 0x000fe200078e00dc */
[----:B------:R-:W2:Y:S01]  /*437d0*/  LDL.LU.64 R242, [R1+0x1eb8] ;  /* 0x001eb80001f27983 */ /* 0x000ea20000300a00 */
[----:B------:R-:W-:Y:S01]  /*437e0*/  IMAD.MOV.U32 R221, RZ, RZ, R240 ;  /* 0x000000ffffdd7224 */ /* 0x000fe200078e00f0 */
[----:B------:R-:W-:Y:S01]  /*437f0*/  MOV R220, R247 ;  /* 0x000000f700dc7202 */ /* 0x000fe20000000f00 */
[----:B------:R-:W-:-:S02]  /*43800*/  IMAD.MOV.U32 R222, RZ, RZ, R241 ;  /* 0x000000ffffde7224 */ /* 0x000fc400078e00f1 */
[----:B------:R-:W2:Y:S04]  /*43810*/  LDL.LU.64 R240, [R1+0x1eb0] ;  /* 0x001eb00001f07983 */ /* 0x000ea80000300a00 */
[----:B------:R-:W4:Y:S04]  /*43820*/  LDL.LU.64 R246, [R1+0x1ea8] ;  /* 0x001ea80001f67983 */ /* 0x000f280000300a00 */
[----:B------:R-:W4:Y:S01]  /*43830*/  LDL.LU.64 R244, [R1+0x1ea0] ;  /* 0x001ea00001f47983 */ /* 0x000f220000300a00 */
[----:B---3--:R-:W-:Y:S11]  /*43840*/  HMMA.1688.F32.TF32 R248, R224, R10, R248 ;  /* 0x0000000ae0f8723c */ /* 0x008ff600000810f8 */
[----:B------:R-:W-:Y:S11]  /*43850*/  @!UPT UIADD3 URZ, URZ, URZ, URZ ;  /* 0x0000003f3f3ff290 */ /* 0x000ff6000fffe03f */
[----:B------:R-:W-:Y:S02]  /*43860*/  @!UPT UIADD3 URZ, URZ, URZ, URZ ;  /* 0x0000003f3f3ff290 */ /* 0x000fe4000fffe03f */
[----:B------:R-:W-:Y:S02]  /*43870*/  IMAD.MOV.U32 R25, RZ, RZ, R250 ;  /* 0x000000ffff197224 */ /* 0x000fe400078e00fa */
[----:B------:R-:W-:Y:S02]  /*43880*/  IMAD.MOV.U32 R8, RZ, RZ, R251 ;  /* 0x000000ffff087224 */ /* 0x000fe400078e00fb */
[----:B------:R-:W-:Y:S01]  /*43890*/  IMAD.MOV.U32 R17, RZ, RZ, R248 ;  /* 0x000000ffff117224 */ /* 0x000fe200078e00f8 */
[----:B------:R-:W3:Y:S01]  /*438a0*/  LDL.LU.64 R250, [R1+0x1e98] ;  /* 0x001e980001fa7983 */ /* 0x000ee20000300a00 */
[----:B------:R-:W-:-:S03]  /*438b0*/  IMAD.MOV.U32 R24, RZ, RZ, R249 ;  /* 0x000000ffff187224 */ /* 0x000fc600078e00f9 */
[----:B------:R-:W3:Y:S01]  /*438c0*/  LDL.LU.64 R248, [R1+0x1e90] ;  /* 0x001e900001f87983 */ /* 0x000ee20000300a00 */
[C---:B------:R-:W-:Y:S08]  /*438d0*/  HMMA.1688.F32.TF32 R236, R228.reuse, R34, R236 ;  /* 0x00000022e4ec723c */ /* 0x040ff000000810ec */
[C---:B------:R-:W-:Y:S11]  /*438e0*/  HMMA.1688.F32.TF32 R36, R228.reuse, R202, R36 ;  /* 0x000000cae424723c */ /* 0x040ff60000081024 */
[----:B------:R-:W-:Y:S04]  /*438f0*/  @!UPT UIADD3 URZ, URZ, URZ, URZ ;  /* 0x0000003f3f3ff290 */ /* 0x000fe8000fffe03f */
[----:B------:R-:W-:Y:S04]  /*43900*/  STL.64 [R1+0xa0], R236 ;  /* 0x0000a0ec01007387 */ /* 0x000fe80000100a00 */
[----:B------:R-:W-:Y:S04]  /*43910*/  STL.64 [R1+0xa8], R238 ;  /* 0x0000a8ee01007387 */ /* 0x000fe80000100a00 */
[----:B------:R-:W-:Y:S04]  /*43920*/  STL.64 [R1+0x90], R36 ;  /* 0x0000902401007387 */ /* 0x000fe80000100a00 */
[----:B------:R1:W-:Y:S02]  /*43930*/  STL.64 [R1+0x98], R38 ;  /* 0x0000982601007387 */ /* 0x0003e40000100a00 */
[----:B-1----:R-:W-:Y:S02]  /*43940*/  HMMA.1688.F32.TF32 R36, R228, R10, R48 ;  /* 0x0000000ae424723c */ /* 0x002fe40000081030 */
[----:B------:R-:W-:Y:S04]  /*43950*/  LDS R48, [R4+0x85100] ;  /* 0x0851000004307984 */ /* 0x000fe80000000800 */
[----:B------:R-:W-:Y:S04]  /*43960*/  LDS R50, [R4+0x85900] ;  /* 0x0859000004327984 */ /* 0x000fe80000000800 */
[----:B------:R-:W-:Y:S04]  /*43970*/  LDS R49, [R5+0x85100] ;  /* 0x0851000005317984 */ /* 0x000fe80000000800 */
[----:B------:R-:W-:Y:S01]  /*43980*/  LDS R51, [R5+0x85900] ;  /* 0x0859000005337984 */ /* 0x000fe20000000800 */
[----:B---3--:R-:W-:Y:S11]  /*43990*/  HMMA.1688.F32.TF32 R224, R224, R218, R248 ;  /* 0x000000dae0e0723c */ /* 0x008ff600000810f8 */
[----:B------:R-:W-:Y:S11]  /*439a0*/  @!UPT UIADD3 URZ, URZ, URZ, URZ ;  /* 0x0000003f3f3ff290 */ /* 0x000ff6000fffe03f */
[----:B------:R-:W-:Y:S02]  /*439b0*/  @!UPT UIADD3 URZ, URZ, URZ, URZ ;  /* 0x0000003f3f3ff290 */ /* 0x000fe4000fffe03f */
[----:B------:R-:W-:Y:S01]  /*439c0*/  IMAD.MOV.U32 R251, RZ, RZ, R224 ;  /* 0x000000fffffb7224 */ /* 0x000fe200078e00e0 */
[----:B------:R-:W-:Y:S01]  /*439d0*/  MOV R248, R227 ;  /* 0x000000e300f87202 */ /* 0x000fe20000000f00 */
[----:B------:R-:W-:Y:S02]  /*439e0*/  IMAD.MOV.U32 R250, RZ, RZ, R225 ;  /* 0x000000fffffa7224 */ /* 0x000fe400078e00e1 */
[----:B------:R-:W-:Y:S02]  /*439f0*/  IMAD.MOV.U32 R249, RZ, RZ, R226 ;  /* 0x000000fffff97224 */ /* 0x000fe400078e00e2 */
[C---:B----4-:R-:W-:Y:S11]  /*43a00*/  HMMA.1688.F32.TF32 R224, R228.reuse, R26, R244 ;  /* 0x0000001ae4e0723c */ /* 0x050ff600000810f4 */
        /* <DEDUP_REMOVED lines=13> */
[C---:B------:R-:W-:Y:S08]  /*43ae0*/  HMMA.1688.F32.TF32 R224, R228.reuse, R18, R40 ;  /* 0x00000012e4e0723c */ /* 0x040ff00000081028 */
[C---:B------:R-:W-:Y:S08]  /*43af0*/  HMMA.1688.F32.TF32 R40, R228.reuse, R14, R44 ;  /* 0x0000000ee428723c */ /* 0x040ff0000008102c */
[----:B------:R-:W-:Y:S07]  /*43b00*/  HMMA.1688.F32.TF32 R44, R228, R218, R52 ;  /* 0x000000dae42c723c */ /* 0x000fee0000081034 */
[----:B------:R-:W-:Y:S04]  /*43b10*/  STL.64 [R1+0x80], R224 ;  /* 0x000080e001007387 */ /* 0x000fe80000100a00 */
[----:B------:R-:W-:Y:S04]  /*43b20*/  STL.64 [R1+0x88], R226 ;  /* 0x000088e201007387 */ /* 0x000fe80000100a00 */
[----:B------:R-:W-:Y:S04]  /*43b30*/  STL.64 [R1+0x70], R40 ;  /* 0x0000702801007387 */ /* 0x000fe80000100a00 */
[----:B------:R1:W-:Y:S04]  /*43b40*/  STL.64 [R1+0x78], R42 ;  /* 0x0000782a01007387 */ /* 0x0003e80000100a00 */
[----:B------:R-:W-:Y:S04]  /*43b50*/  STL.64 [R1+0x60], R36 ;  /* 0x0000602401007387 */ /* 0x000fe80000100a00 */
[----:B------:R2:W-:Y:S01]  /*43b60*/  STL.64 [R1+0x68], R38 ;  /* 0x0000682601007387 */ /* 0x0005e20000100a00 */
[C---:B-1----:R-:W-:Y:S03]  /*43b70*/  HMMA.1688.F32.TF32 R40, R232.reuse, R26, R56 ;  /* 0x0000001ae828723c */ /* 0x042fe60000081038 */
[----:B------:R-:W-:Y:S04]  /*43b80*/  STL.64 [R1+0x50], R44 ;  /* 0x0000502c01007387 */ /* 0x000fe80000100a00 */
[----:B------:R1:W-:Y:S01]  /*43b90*/  STL.64 [R1+0x58], R46 ;  /* 0x0000582e01007387 */ /* 0x0003e20000100a00 */
[C---:B--2---:R-:W-:Y:S08]  /*43ba0*/  HMMA.1688.F32.TF32 R36, R232.reuse, R30, R60 ;  /* 0x0000001ee824723c */ /* 0x044ff0000008103c */
[C---:B-1----:R-:W-:Y:S07]  /*43bb0*/  HMMA.1688.F32.TF32 R44, R232.reuse, R34, R64 ;  /* 0x00000022e82c723c */ /* 0x042fee0000081040 */
[----:B------:R-:W-:Y:S04]  /*43bc0*/  STL.64 [R1+0x40], R40 ;  /* 0x0000402801007387 */ /* 0x000fe80000100a00 */
[----:B------:R1:W-:Y:S04]  /*43bd0*/  STL.64 [R1+0x48], R42 ;  /* 0x0000482a01007387 */ /* 0x0003e80000100a00 */
[----:B------:R-:W-:Y:S04]  /*43be0*/  STL.64 [R1+0x30], R36 ;  /* 0x0000302401007387 */ /* 0x000fe80000100a00 */
[----:B------:R2:W-:Y:S04]  /*43bf0*/  STL.64 [R1+0x38], R38 ;  /* 0x0000382601007387 */ /* 0x0005e80000100a00 */
[----:B------:R-:W-:Y:S04]  /*43c00*/  STL.64 [R1+0x20], R44 ;  /* 0x0000202c01007387 */ /* 0x000fe80000100a00 */
[----:B------:R-:W-:Y:S04]  /*43c10*/  STL.64 [R1+0x28], R46 ;  /* 0x0000282e01007387 */ /* 0x000fe80000100a00 */
[----:B------:R-:W-:Y:S04]  /*43c20*/  LDS R44, [R2+0x85100] ;  /* 0x08510000022c7984 */ /* 0x000fe80000000800 */
[----:B------:R-:W-:Y:S04]  /*43c30*/  LDS R46, [R2+0x85900] ;  /* 0x08590000022e7984 */ /* 0x000fe80000000800 */
[----:B------:R-:W-:Y:S04]  /*43c40*/  LDS R45, [R0+0x85100] ;  /* 0x08510000002d7984 */ /* 0x000fe80000000800 */
[----:B------:R-:W3:Y:S01]  /*43c50*/  LDS R47, [R0+0x85900] ;  /* 0x08590000002f7984 */ /* 0x000ee20000000800 */
[C---:B-1----:R-:W-:Y:S08]  /*43c60*/  HMMA.1688.F32.TF32 R40, R232.reuse, R202, R68 ;  /* 0x000000cae828723c */ /* 0x042ff00000081044 */
[C---:B------:R-:W-:Y:S08]  /*43c70*/  HMMA.1688.F32.TF32 R228, R232.reuse, R14, R76 ;  /* 0x0000000ee8e4723c */ /* 0x040ff0000008104c */
[----:B--2---:R-:W-:Y:S07]  /*43c80*/  HMMA.1688.F32.TF32 R36, R232, R18, R72 ;  /* 0x00000012e824723c */ /* 0x004fee0000081048 */
[----:B------:R-:W-:Y:S01]  /*43c90*/  STL.64 [R1+0x10], R40 ;  /* 0x0000102801007387 */ /* 0x000fe20000100a00 */
[C---:B---3--:R-:W-:Y:S08]  /*43ca0*/  HMMA.1688.F32.TF32 R56, R44.reuse, R26, R192 ;  /* 0x0000001a2c38723c */ /* 0x048ff000000810c0 */
[C---:B------:R-:W-:Y:S01]  /*43cb0*/  HMMA.1688.F32.TF32 R52, R44.reuse, R30, R88 ;  /* 0x0000001e2c34723c */ /* 0x040fe20000081058 */
[----:B------:R-:W-:Y:S04]  /*43cc0*/  STL.64 [R1+0x18], R42 ;  /* 0x0000182a01007387 */ /* 0x000fe80000100a00 */
[----:B------:R1:W-:Y:S04]  /*43cd0*/  STL [R1+0x1de8], R228 ;  /* 0x001de8e401007387 */ /* 0x0003e80000100800 */
[----:B------:R-:W-:Y:S04]  /*43ce0*/  STL.64 [R1], R36 ;  /* 0x0000002401007387 */ /* 0x000fe80000100a00 */
[----:B------:R-:W-:Y:S01]  /*43cf0*/  STL.64 [R1+0x8], R38 ;  /* 0x0000082601007387 */ /* 0x000fe20000100a00 */
[----:B------:R-:W-:Y:S03]  /*43d00*/  HMMA.1688.F32.TF32 R60, R44, R34, R176 ;  /* 0x000000222c3c723c */ /* 0x000fe600000810b0 */
[----:B------:R2:W-:Y:S04]  /*43d10*/  STL [R1+0x1de4], R229 ;  /* 0x001de4e501007387 */ /* 0x0005e80000100800 */
[----:B------:R3:W-:Y:S04]  /*43d20*/  STL [R1+0x1de0], R230 ;  /* 0x001de0e601007387 */ /* 0x0007e80000100800 */
[----:B------:R4:W-:Y:S01]  /*43d30*/  STL [R1+0x1ddc], R231 ;  /* 0x001ddce701007387 */ /* 0x0009e20000100800 */
[----:B-1----:R-:W-:-:S03]  /*43d40*/  IMAD.MOV.U32 R228, RZ, RZ, R52 ;  /* 0x000000ffffe47224 */ /* 0x002fc600078e0034 */
[----:B------:R-:W-:Y:S01]  /*43d50*/  STL.64 [R1+0x2b0], R56 ;  /* 0x0002b03801007387 */ /* 0x000fe20000100a00 */
[----:B--2---:R-:W-:-:S03]  /*43d60*/  IMAD.MOV.U32 R229, RZ, RZ, R53 ;  /* 0x000000ffffe57224 */ /* 0x004fc600078e0035 */
[----:B------:R1:W-:Y:S01]  /*43d70*/  STL.64 [R1+0x2b8], R58 ;  /* 0x0002b83a01007387 */ /* 0x0003e20000100a00 */
[----:B---3--:R-:W-:Y:S02]  /*43d80*/  IMAD.MOV.U32 R230, RZ, RZ, R54 ;  /* 0x000000ffffe67224 */ /* 0x008fe400078e0036 */
[----:B----4-:R-:W-:Y:S01]  /*43d90*/  IMAD.MOV.U32 R231, RZ, RZ, R55 ;  /* 0x000000ffffe77224 */ /* 0x010fe200078e0037 */
[----:B------:R-:W-:Y:S01]  /*43da0*/  LDS R40, [R2+0x85180] ;  /* 0x0851800002287984 */ /* 0x000fe20000000800 */
[C---:B------:R-:W-:Y:S03]  /*43db0*/  HMMA.1688.F32.TF32 R52, R44.reuse, R18, R180 ;  /* 0x000000122c34723c */ /* 0x040fe600000810b4 */
[----:B------:R-:W-:Y:S04]  /*43dc0*/  LDS R42, [R2+0x85980] ;  /* 0x08598000022a7984 */ /* 0x000fe80000000800 */
[----:B------:R-:W-:Y:S01]  /*43dd0*/  LDS R41, [R0+0x85180] ;  /* 0x0851800000297984 */ /* 0x000fe20000000800 */
[----:B-1----:R-:W-:Y:S03]  /*43de0*/  HMMA.1688.F32.TF32 R56, R44, R202, R92 ;  /* 0x000000ca2c38723c */ /* 0x002fe6000008105c */
[----:B------:R-:W-:Y:S04]  /*43df0*/  STL.64 [R1+0x290], R60 ;  /* 0x0002903c01007387 */ /* 0x000fe80000100a00 */
[----:B------:R1:W-:Y:S04]  /*43e00*/  STL.64 [R1+0x298], R62 ;  /* 0x0002983e01007387 */ /* 0x0003e80000100a00 */
[----:B------:R-:W2:Y:S01]  /*43e10*/  LDS R43, [R0+0x85980] ;  /* 0x08598000002b7984 */ /* 0x000ea20000000800 */
[----:B------:R-:W-:Y:S01]  /*43e20*/  HMMA.1688.F32.TF32 R224, R232, R10, R80 ;  /* 0x0000000ae8e0723c */ /* 0x000fe20000081050 */
[----:B------:R-:W-:Y:S01]  /*43e30*/  IMAD.MOV.U32 R76, RZ, RZ, R9 ;  /* 0x000000ffff4c7224 */ /* 0x000fe200078e0009 */
[----:B------:R-:W-:Y:S01]  /*43e40*/  MOV R77, R12 ;  /* 0x0000000c004d7202 */ /* 0x000fe20000000f00 */
[----:B------:R-:W-:Y:S01]  /*43e50*/  IMAD.MOV.U32 R78, RZ, RZ, R13 ;  /* 0x000000ffff4e7224 */ /* 0x000fe200078e000d */
[----:B------:R-:W-:Y:S01]  /*43e60*/  MOV R69, R22 ;  /* 0x0000001600457202 */ /* 0x000fe20000000f00 */
[----:B------:R-:W-:Y:S01]  /*43e70*/  IMAD.MOV.U32 R79, RZ, RZ, R220 ;  /* 0x000000ffff4f7224 */ /* 0x000fe200078e00dc */
[----:B------:R-:W-:Y:S02]  /*43e80*/  LDS R36, [R4+0x85180] ;  /* 0x0851800004247984 */ /* 0x000fe40000000800 */
[C---:B-1----:R-:W-:Y:S01]  /*43e90*/  HMMA.1688.F32.TF32 R60, R44.reuse, R14, R96 ;  /* 0x0000000e2c3c723c */ /* 0x042fe20000081060 */
[----:B------:R-:W-:Y:S01]  /*43ea0*/  IMAD.MOV.U32 R72, RZ, RZ, R221 ;  /* 0x000000ffff487224 */ /* 0x000fe200078e00dd */
[----:B------:R-:W-:Y:S04]  /*43eb0*/  LDS R38, [R4+0x85980] ;  /* 0x0859800004267984 */ /* 0x000fe80000000800 */
[----:B------:R-:W-:Y:S04]  /*43ec0*/  STL.64 [R1+0x280], R56 ;  /* 0x0002803801007387 */ /* 0x000fe80000100a00 */
[----:B------:R1:W-:Y:S04]  /*43ed0*/  STL.64 [R1+0x288], R58 ;  /* 0x0002883a01007387 */ /* 0x0003e80000100a00 */
[----:B------:R-:W-:Y:S04]  /*43ee0*/  STL.64 [R1+0x270], R52 ;  /* 0x0002703401007387 */ /* 0x000fe80000100a00 */
[----:B------:R3:W-:Y:S01]  /*43ef0*/  STL.64 [R1+0x278], R54 ;  /* 0x0002783601007387 */ /* 0x0007e20000100a00 */
[----:B-1----:R-:W-:Y:S01]  /*43f00*/  HMMA.1688.F32.TF32 R56, R44, R10, R184 ;  /* 0x0000000a2c38723c */ /* 0x002fe200000810b8 */
[----:B------:R-:W-:-:S02]  /*43f10*/  IMAD.MOV.U32 R73, RZ, RZ, R222 ;  /* 0x000000ffff497224 */ /* 0x000fc400078e00de */
[----:B------:R-:W-:Y:S01]  /*43f20*/  LDS R37, [R5+0x85180] ;  /* 0x0851800005257984 */ /* 0x000fe20000000800 */
[----:B------:R-:W-:Y:S02]  /*43f30*/  IMAD.MOV.U32 R74, RZ, RZ, R223 ;  /* 0x000000ffff4a7224 */ /* 0x000fe400078e00df */
[----:B------:R-:W-:Y:S01]  /*43f40*/  IMAD.MOV.U32 R75, RZ, RZ, R20 ;  /* 0x000000ffff4b7224 */ /* 0x000fe200078e0014 */
[----:B------:R-:W1:Y:S01]  /*43f50*/  LDS R39, [R5+0x85980] ;  /* 0x0859800005277984 */ /* 0x000e620000000800 */
[----:B---3--:R-:W-:Y:S08]  /*43f60*/  HMMA.1688.F32.TF32 R52, R44, R218, R100 ;  /* 0x000000da2c34723c */ /* 0x008ff00000081064 */
[C---:B------:R-:W-:Y:S01]  /*43f70*/  HMMA.1688.F32.TF32 R44, R48.reuse, R26, R188 ;  /* 0x0000001a302c723c */ /* 0x040fe200000810bc */
[----:B------:R-:W-:Y:S04]  /*43f80*/  STL.64 [R1+0x260], R60 ;  /* 0x0002603c01007387 */ /* 0x000fe80000100a00 */
[----:B------:R-:W-:Y:S04]  /*43f90*/  STL.64 [R1+0x268], R62 ;  /* 0x0002683e01007387 */ /* 0x000fe80000100a00 */
[----:B------:R-:W-:Y:S04]  /*43fa0*/  STL.64 [R1+0x250], R56 ;  /* 0x0002503801007387 */ /* 0x000fe80000100a00 */
[----:B------:R3:W-:Y:S04]  /*43fb0*/  STL.64 [R1+0x258], R58 ;  /* 0x0002583a01007387 */ /* 0x0007e80000100a00 */
[----:B------:R-:W-:Y:S04]  /*43fc0*/  STL.64 [R1+0x1d0], R52 ;  /* 0x0001d03401007387 */ /* 0x000fe80000100a00 */
[----:B------:R4:W-:Y:S01]  /*43fd0*/  STL.64 [R1+0x1d8], R54 ;  /* 0x0001d83601007387 */ /* 0x0009e20000100a00 */
[C---:B---3--:R-:W-:Y:S03]  /*43fe0*/  HMMA.1688.F32.TF32 R56, R48.reuse, R30, R104 ;  /* 0x0000001e3038723c */ /* 0x048fe60000081068 */
[----:B------:R-:W-:Y:S04]  /*43ff0*/  STL.64 [R1+0x1c0], R44 ;  /* 0x0001c02c01007387 */ /* 0x000fe80000100a00 */
[----:B------:R3:W-:Y:S01]  /*44000*/  STL.64 [R1+0x1c8], R46 ;  /* 0x0001c82e01007387 */ /* 0x0007e20000100a00 */
[C---:B----4-:R-:W-:Y:S08]  /*44010*/  HMMA.1688.F32.TF32 R52, R48.reuse, R34, R108 ;  /* 0x000000223034723c */ /* 0x050ff0000008106c */
[C---:B---3--:R-:W-:Y:S07]  /*44020*/  HMMA.1688.F32.TF32 R44, R48.reuse, R202, R112 ;  /* 0x000000ca302c723c */ /* 0x048fee0000081070 */
[----:B------:R-:W-:Y:S04]  /*44030*/  STL.64 [R1+0x1b0], R56 ;  /* 0x0001b03801007387 */ /* 0x000fe80000100a00 */
[----:B------:R3:W-:Y:S04]  /*44040*/  STL.64 [R1+0x1b8], R58 ;  /* 0x0001b83a01007387 */ /* 0x0007e80000100a00 */
[----:B------:R-:W-:Y:S04]  /*44050*/  STL.64 [R1+0x1a0], R52 ;  /* 0x0001a03401007387 */ /* 0x000fe80000100a00 */
[----:B------:R4:W-:Y:S01]  /*44060*/  STL.64 [R1+0x1a8], R54 ;  /* 0x0001a83601007387 */ /* 0x0009e20000100a00 */
[C---:B---3--:R-:W-:Y:S03]  /*44070*/  HMMA.1688.F32.TF32 R56, R48.reuse, R18, R116 ;  /* 0x000000123038723c */ /* 0x048fe60000081074 */
[----:B------:R-:W-:Y:S04]  /*44080*/  STL.64 [R1+0x190], R44 ;  /* 0x0001902c01007387 */ /* 0x000fe80000100a00 */
[----:B------:R3:W-:Y:S01]  /*44090*/  STL.64 [R1+0x198], R46 ;  /* 0x0001982e01007387 */ /* 0x0007e20000100a00 */
[-C--:B----4-:R-:W-:Y:S08]  /*440a0*/  HMMA.1688.F32.TF32 R52, R48, R14.reuse, R120 ;  /* 0x0000000e3034723c */ /* 0x090ff00000081078 */
[C---:B--2---:R-:W-:Y:S08]  /*440b0*/  HMMA.1688.F32.TF32 R176, R40.reuse, R14, R152 ;  /* 0x0000000e28b0723c */ /* 0x044ff00000081098 */
[----:B------:R-:W-:Y:S01]  /*440c0*/  HMMA.1688.F32.TF32 R180, R40, R10, R156 ;  /* 0x0000000a28b4723c */ /* 0x000fe2000008109c */
[----:B------:R-:W-:-:S02]  /*440d0*/  IMAD.MOV.U32 R80, RZ, RZ, R17 ;  /* 0x000000ffff507224 */ /* 0x000fc400078e0011 */
[----:B------:R-:W-:Y:S02]  /*440e0*/  IMAD.MOV.U32 R81, RZ, RZ, R24 ;  /* 0x000000ffff517224 */ /* 0x000fe400078e0018 */
[----:B------:R-:W-:Y:S02]  /*440f0*/  IMAD.MOV.U32 R82, RZ, RZ, R25 ;  /* 0x000000ffff527224 */ /* 0x000fe400078e0019 */
[----:B------:R-:W-:Y:S01]  /*44100*/  IMAD.MOV.U32 R83, RZ, RZ, R8 ;  /* 0x000000ffff537224 */ /* 0x000fe200078e0008 */
[----:B---3--:R-:W-:Y:S01]  /*44110*/  HMMA.1688.F32.TF32 R44, R48, R10, R124 ;  /* 0x0000000a302c723c */ /* 0x008fe2000008107c */
[----:B------:R-:W-:Y:S04]  /*44120*/  STL.64 [R1+0x180], R56 ;  /* 0x0001803801007387 */ /* 0x000fe80000100a00 */
[----:B------:R-:W-:Y:S04]  /*44130*/  STL.64 [R1+0x188], R58 ;  /* 0x0001883a01007387 */ /* 0x000fe80000100a00 */
[----:B------:R-:W-:Y:S04]  /*44140*/  STL.64 [R1+0x170], R52 ;  /* 0x0001703401007387 */ /* 0x000fe80000100a00 */
[----:B------:R2:W-:Y:S01]  /*44150*/  STL.64 [R1+0x178], R54 ;  /* 0x0001783601007387 */ /* 0x0005e20000100a00 */
[----:B------:R-:W-:-:S02]  /*44160*/  IMAD.MOV.U32 R68, RZ, RZ, R21 ;  /* 0x000000ffff447224 */ /* 0x000fc400078e0015 */
[----:B------:R-:W-:Y:S02]  /*44170*/  IMAD.MOV.U32 R70, RZ, RZ, R23 ;  /* 0x000000ffff467224 */ /* 0x000fe400078e0017 */
[----:B------:R-:W-:Y:S02]  /*44180*/  IMAD.MOV.U32 R71, RZ, RZ, R212 ;  /* 0x000000ffff477224 */ /* 0x000fe400078e00d4 */
[----:B------:R-:W-:Y:S02]  /*44190*/  IMAD.MOV.U32 R64, RZ, RZ, R213 ;  /* 0x000000ffff407224 */ /* 0x000fe400078e00d5 */
[----:B------:R-:W-:Y:S02]  /*441a0*/  IMAD.MOV.U32 R65, RZ, RZ, R214 ;  /* 0x000000ffff417224 */ /* 0x000fe400078e00d6 */
[----:B------:R-:W-:Y:S01]  /*441b0*/  IMAD.MOV.U32 R66, RZ, RZ, R215 ;  /* 0x000000ffff427224 */ /* 0x000fe200078e00d7 */
[----:B--2---:R-:W-:Y:S01]  /*441c0*/  HMMA.1688.F32.TF32 R52, R48, R218, R128 ;  /* 0x000000da3034723c */ /* 0x004fe20000081080 */
[----:B------:R-:W-:Y:S01]  /*441d0*/  IMAD.MOV.U32 R252, RZ, RZ, R45 ;  /* 0x000000fffffc7224 */ /* 0x000fe200078e002d */
[----:B------:R2:W-:Y:S01]  /*441e0*/  STL [R1+0x160], R44 ;  /* 0x0001602c01007387 */ /* 0x0005e20000100800 */
[----:B------:R-:W-:-:S02]  /*441f0*/  IMAD.MOV.U32 R6, RZ, RZ, R46 ;  /* 0x000000ffff067224 */ /* 0x000fc400078e002e */
[----:B------:R-:W-:Y:S02]  /*44200*/  IMAD.MOV.U32 R3, RZ, RZ, R47 ;  /* 0x000000ffff037224 */ /* 0x000fe400078e002f */
[----:B------:R-:W-:Y:S01]  /*44210*/  IMAD.MOV.U32 R67, RZ, RZ, R208 ;  /* 0x000000ffff437224 */ /* 0x000fe200078e00d0 */
[C---:B------:R-:W-:Y:S01]  /*44220*/  HMMA.1688.F32.TF32 R48, R40.reuse, R26, R132 ;  /* 0x0000001a2830723c */ /* 0x040fe20000081084 */
[----:B------:R-:W-:Y:S01]  /*44230*/  IMAD.MOV.U32 R60, RZ, RZ, R209 ;  /* 0x000000ffff3c7224 */ /* 0x000fe200078e00d1 */
[----:B------:R-:W-:Y:S01]  /*44240*/  MOV R61, R210 ;  /* 0x000000d2003d7202 */ /* 0x000fe20000000f00 */
[----:B------:R-:W-:Y:S01]  /*44250*/  IMAD.MOV.U32 R62, RZ, RZ, R211 ;  /* 0x000000ffff3e7224 */ /* 0x000fe200078e00d3 */
[----:B------:R-:W-:Y:S04]  /*44260*/  LDS R116, [R2+0x86080] ;  /* 0x0860800002747984 */ /* 0x000fe80000000800 */
[C---:B--2---:R-:W-:Y:S01]  /*44270*/  HMMA.1688.F32.TF32 R44, R40.reuse, R30, R136 ;  /* 0x0000001e282c723c */ /* 0x044fe20000081088 */
[----:B------:R-:W-:Y:S04]  /*44280*/  STL [R1+0x1dd8], R3 ;  /* 0x001dd80301007387 */ /* 0x000fe80000100800 */
[----:B------:R-:W-:Y:S04]  /*44290*/  STL [R1+0x1dd4], R6 ;  /* 0x001dd40601007387 */ /* 0x000fe80000100800 */
[----:B------:R-:W-:Y:S04]  /*442a0*/  STL [R1+0x1dd0], R252 ;  /* 0x001dd0fc01007387 */ /* 0x000fe80000100800 */
[----:B------:R-:W-:Y:S04]  /*442b0*/  STL.64 [R1+0x150], R52 ;  /* 0x0001503401007387 */ /* 0x000fe80000100a00 */
[----:B------:R2:W-:Y:S04]  /*442c0*/  STL.64 [R1+0x158], R54 ;  /* 0x0001583601007387 */ /* 0x0005e80000100a00 */
[----:B------:R-:W-:Y:S04]  /*442d0*/  STL.64 [R1+0x140], R48 ;  /* 0x0001403001007387 */ /* 0x000fe80000100a00 */
[----:B------:R3:W-:Y:S01]  /*442e0*/  STL.64 [R1+0x148], R50 ;  /* 0x0001483201007387 */ /* 0x0007e20000100a00 */
[C---:B--2---:R-:W-:Y:S03]  /*442f0*/  HMMA.1688.F32.TF32 R52, R40.reuse, R34, R140 ;  /* 0x000000222834723c */ /* 0x044fe6000008108c */
[----:B------:R-:W-:Y:S04]  /*44300*/  STL.64 [R1+0x130], R44 ;  /* 0x0001302c01007387 */ /* 0x000fe80000100a00 */
[----:B------:R2:W-:Y:S01]  /*44310*/  STL.64 [R1+0x138], R46 ;  /* 0x0001382e01007387 */ /* 0x0005e20000100a00 */
[----:B---3--:R-:W-:Y:S01]  /*44320*/  HMMA.1688.F32.TF32 R48, R40, R202, R144 ;  /* 0x000000ca2830723c */ /* 0x008fe20000081090 */
[----:B------:R-:W-:-:S02]  /*44330*/  IMAD.MOV.U32 R63, RZ, RZ, R204 ;  /* 0x000000ffff3f7224 */ /* 0x000fc400078e00cc */
[----:B------:R-:W-:Y:S01]  /*44340*/  LDS R118, [R2+0x86880] ;  /* 0x0868800002767984 */ /* 0x000fe20000000800 */
[----:B------:R-:W-:Y:S02]  /*44350*/  IMAD.MOV.U32 R100, RZ, RZ, R173 ;  /* 0x000000ffff647224 */ /* 0x000fe400078e00ad */
[----:B------:R-:W-:Y:S01]  /*44360*/  IMAD.MOV.U32 R101, RZ, RZ, R174 ;  /* 0x000000ffff657224 */ /* 0x000fe200078e00ae */
[----:B------:R-:W-:Y:S01]  /*44370*/  LDS R117, [R0+0x86080] ;  /* 0x0860800000757984 */ /* 0x000fe20000000800 */
[----:B--2---:R-:W-:Y:S01]  /*44380*/  HMMA.1688.F32.TF32 R44, R40, R18, R148 ;  /* 0x00000012282c723c */ /* 0x004fe20000081094 */
[----:B------:R-:W-:Y:S02]  /*44390*/  IMAD.MOV.U32 R56, RZ, RZ, R205 ;  /* 0x000000ffff387224 */ /* 0x000fe400078e00cd */
[----:B------:R-:W-:Y:S04]  /*443a0*/  LDS R119, [R0+0x86880] ;  /* 0x0868800000777984 */ /* 0x000fe80000000800 */
[----:B------:R-:W-:Y:S04]  /*443b0*/  STL.64 [R1+0x120], R52 ;  /* 0x0001203401007387 */ /* 0x000fe80000100a00 */
[----:B------:R-:W-:Y:S04]  /*443c0*/  STL.64 [R1+0x128], R54 ;  /* 0x0001283601007387 */ /* 0x000fe80000100a00 */
[----:B------:R-:W-:Y:S04]  /*443d0*/  STL.64 [R1+0x110], R48 ;  /* 0x0001103001007387 */ /* 0x000fe80000100a00 */
[----:B------:R-:W-:Y:S01]  /*443e0*/  STL.64 [R1+0x118], R50 ;  /* 0x0001183201007387 */ /* 0x000fe20000100a00 */
[----:B------:R-:W-:-:S02]  /*443f0*/  IMAD.MOV.U32 R57, RZ, RZ, R206 ;  /* 0x000000ffff397224 */ /* 0x000fc400078e00ce */
[----:B------:R-:W-:Y:S01]  /*44400*/  IMAD.MOV.U32 R58, RZ, RZ, R207 ;  /* 0x000000ffff3a7224 */ /* 0x000fe200078e00cf */
[----:B------:R-:W-:Y:S04]  /*44410*/  LDS R52, [R2+0x86000] ;  /* 0x0860000002347984 */ /* 0x000fe80000000800 */
[----:B------:R2:W-:Y:S04]  /*44420*/  STL [R1+0x100], R44 ;  /* 0x0001002c01007387 */ /* 0x0005e80000100800 */
[----:B------:R-:W-:Y:S04]  /*44430*/  STL.64 [R1+0x1d28], R178 ;  /* 0x001d28b201007387 */ /* 0x000fe80000100a00 */
[----:B------:R3:W-:Y:S04]  /*44440*/  STL.64 [R1+0x1d20], R176 ;  /* 0x001d20b001007387 */ /* 0x0007e80000100a00 */
[----:B------:R-:W-:Y:S04]  /*44450*/  STL.64 [R1+0x1d38], R182 ;  /* 0x001d38b601007387 */ /* 0x000fe80000100a00 */
[----:B------:R-:W-:Y:S04]  /*44460*/  STL.64 [R1+0x1d30], R180 ;  /* 0x001d30b401007387 */ /* 0x000fe80000100a00 */
[----:B------:R-:W4:Y:S04]  /*44470*/  LDL.LU R17, [R1+0x1e88] ;  /* 0x001e880001117983 */ /* 0x000f280000300800 */
[----:B------:R-:W3:Y:S01]  /*44480*/  LDL.LU R24, [R1+0x1e84] ;  /* 0x001e840001187983 */ /* 0x000ee20000300800 */
[----:B------:R-:W-:-:S03]  /*44490*/  MOV R3, R45 ;  /* 0x0000002d00037202 */ /* 0x000fc60000000f00 */
[----:B------:R-:W3:Y:S01]  /*444a0*/  LDL.LU R25, [R1+0x1e80] ;  /* 0x001e800001197983 */ /* 0x000ee20000300800 */
[----:B------:R-:W-:-:S03]  /*444b0*/  IMAD.MOV.U32 R6, RZ, RZ, R46 ;  /* 0x000000ffff067224 */ /* 0x000fc600078e002e */
[----:B------:R-:W3:Y:S01]  /*444c0*/  LDL.LU R8, [R1+0x1e7c] ;  /* 0x001e7c0001087983 */ /* 0x000ee20000300800 */
[----:B------:R-:W-:-:S03]  /*444d0*/  IMAD.MOV.U32 R252, RZ, RZ, R47 ;  /* 0x000000fffffc7224 */ /* 0x000fc600078e002f */
[----:B------:R-:W3:Y:S01]  /*444e0*/  LDL.LU R9, [R1+0x1e78] ;  /* 0x001e780001097983 */ /* 0x000ee20000300800 */
[----:B--2---:R-:W-:Y:S03]  /*444f0*/  HMMA.1688.F32.TF32 R44, R40, R218, R160 ;  /* 0x000000da282c723c */ /* 0x004fe600000810a0 */
[----:B------:R-:W2:Y:S04]  /*44500*/  LDL.LU R12, [R1+0x1e74] ;  /* 0x001e7400010c7983 */ /* 0x000ea80000300800 */
[----:B------:R-:W3:Y:S04]  /*44510*/  LDL.LU R13, [R1+0x1e70] ;  /* 0x001e7000010d7983 */ /* 0x000ee80000300800 */
[----:B------:R-:W1:Y:S04]  /*44520*/  LDL.LU R220, [R1+0x1e6c] ;  /* 0x001e6c0001dc7983 */ /* 0x000e680000300800 */
[----:B------:R-:W1:Y:S04]  /*44530*/  LDL.LU R221, [R1+0x1e68] ;  /* 0x001e680001dd7983 */ /* 0x000e680000300800 */
[----:B------:R-:W1:Y:S04]  /*44540*/  LDL.LU R222, [R1+0x1e64] ;  /* 0x001e640001de7983 */ /* 0x000e680000300800 */
[----:B------:R-:W1:Y:S04]  /*44550*/  LDL.LU R223, [R1+0x1e60] ;  /* 0x001e600001df7983 */ /* 0x000e680000300800 */
        /* <DEDUP_REMOVED lines=15> */
[----:B------:R-:W4:Y:S01]  /*44650*/  LDL.LU R206, [R1+0x1e24] ;  /* 0x001e240001ce7983 */ /* 0x000f220000300800 */
[----:B------:R-:W-:-:S03]  /*44660*/  IMAD.MOV.U32 R102, RZ, RZ, R175 ;  /* 0x000000ffff667224 */ /* 0x000fc600078e00af */
[----:B------:R-:W4:Y:S01]  /*44670*/  LDL.LU R207, [R1+0x1e20] ;  /* 0x001e200001cf7983 */ /* 0x000f220000300800 */
[----:B------:R-:W-:-:S03]  /*44680*/  IMAD.MOV.U32 R163, RZ, RZ, R44 ;  /* 0x000000ffffa37224 */ /* 0x000fc600078e002c */
[----:B------:R-:W4:Y:S01]  /*44690*/  LDL.LU R172, [R1+0x1e1c] ;  /* 0x001e1c0001ac7983 */ /* 0x000f220000300800 */
[----:B------:R-:W-:-:S03]  /*446a0*/  IMAD.MOV.U32 R103, RZ, RZ, R168 ;  /* 0x000000ffff677224 */ /* 0x000fc600078e00a8 */
[----:B------:R-:W4:Y:S01]  /*446b0*/  LDL.LU R173, [R1+0x1e18] ;  /* 0x001e180001ad7983 */ /* 0x000f220000300800 */
[----:B------:R-:W-:-:S03]  /*446c0*/  IMAD.MOV.U32 R162, RZ, RZ, R45 ;  /* 0x000000ffffa27224 */ /* 0x000fc600078e002d */
[----:B------:R-:W4:Y:S01]  /*446d0*/  LDL.LU R174, [R1+0x1e14] ;  /* 0x001e140001ae7983 */ /* 0x000f220000300800 */
[----:B------:R-:W-:Y:S01]  /*446e0*/  IMAD.MOV.U32 R44, RZ, RZ, R169 ;  /* 0x000000ffff2c7224 */ /* 0x000fe200078e00a9 */
[----:B------:R-:W-:Y:S02]  /*446f0*/  MOV R45, R170 ;  /* 0x000000aa002d7202 */ /* 0x000fe40000000f00 */
[----:B------:R-:W4:Y:S01]  /*44700*/  LDL.LU R175, [R1+0x1e10] ;  /* 0x001e100001af7983 */ /* 0x000f220000300800 */
[----:B------:R-:W-:-:S03]  /*44710*/  IMAD.MOV.U32 R161, RZ, RZ, R46 ;  /* 0x000000ffffa17224 */ /* 0x000fc600078e002e */
[----:B------:R-:W4:Y:S01]  /*44720*/  LDL.LU R168, [R1+0x1e0c] ;  /* 0x001e0c0001a87983 */ /* 0x000f220000300800 */
[----:B------:R-:W-:Y:S02]  /*44730*/  IMAD.MOV.U32 R160, RZ, RZ, R47 ;  /* 0x000000ffffa07224 */ /* 0x000fe400078e002f */
[----:B------:R-:W-:Y:S01]  /*44740*/  IMAD.MOV.U32 R46, RZ, RZ, R171 ;  /* 0x000000ffff2e7224 */ /* 0x000fe200078e00ab */
        /* <DEDUP_REMOVED lines=10> */
[----:B------:R-:W4:Y:S04]  /*447f0*/  LDL.LU R166, [R1+0x1df4] ;  /* 0x001df40001a67983 */ /* 0x000f280000300800 */
[----:B------:R-:W4:Y:S04]  /*44800*/  LDL.LU R167, [R1+0x1df0] ;  /* 0x001df00001a77983 */ /* 0x000f280000300800 */
[----:B------:R-:W4:Y:S01]  /*44810*/  LDL.LU R7, [R1+0x1dec] ;  /* 0x001dec0001077983 */ /* 0x000f220000300800 */
[----:B------:R-:W-:Y:S02]  /*44820*/  IMAD.MOV.U32 R238, RZ, RZ, R201 ;  /* 0x000000ffffee7224 */ /* 0x000fe400078e00c9 */
[----:B------:R-:W-:Y:S01]  /*44830*/  IMAD.MOV.U32 R239, RZ, RZ, R200 ;  /* 0x000000ffffef7224 */ /* 0x000fe200078e00c8 */
[----:B------:R-:W-:Y:S01]  /*44840*/  LDS R54, [R2+0x86800] ;  /* 0x0868000002367984 */ /* 0x000fe20000000800 */
[----:B------:R-:W-:-:S02]  /*44850*/  IMAD.MOV.U32 R98, RZ, RZ, R249 ;  /* 0x000000ffff627224 */ /* 0x000fc400078e00f9 */
[----:B------:R-:W-:Y:S01]  /*44860*/  IMAD.MOV.U32 R99, RZ, RZ, R248 ;  /* 0x000000ffff637224 */ /* 0x000fe200078e00f8 */
[----:B------:R-:W-:Y:S04]  /*44870*/  LDS R53, [R0+0x86000] ;  /* 0x0860000000357984 */ /* 0x000fe80000000800 */
[----:B------:R-:W-:Y:S01]  /*44880*/  LDS R55, [R0+0x86800] ;  /* 0x0868000000377984 */ /* 0x000fe20000000800 */
[----:B------:R-:W-:Y:S01]  /*44890*/  IMAD.MOV.U32 R184, RZ, RZ, R199 ;  /* 0x000000ffffb87224 */ /* 0x000fe200078e00c7 */
[----:B------:R-:W-:Y:S01]  /*448a0*/  MOV R185, R198 ;  /* 0x000000c600b97202 */ /* 0x000fe20000000f00 */
[----:B------:R-:W-:Y:S01]  /*448b0*/  IMAD.MOV.U32 R186, RZ, RZ, R197 ;  /* 0x000000ffffba7224 */ /* 0x000fe200078e00c5 */
[----:B------:R-:W-:Y:S01]  /*448c0*/  MOV R97, R250 ;  /* 0x000000fa00617202 */ /* 0x000fe20000000f00 */
[----:B------:R-:W-:Y:S01]  /*448d0*/  IMAD.MOV.U32 R187, RZ, RZ, R196 ;  /* 0x000000ffffbb7224 */ /* 0x000fe200078e00c4 */
[----:B------:R-:W-:Y:S01]  /*448e0*/  HMMA.1688.F32.TF32 R232, R232, R218, R84 ;  /* 0x000000dae8e8723c */ /* 0x000fe20000081054 */
[----:B------:R-:W-:Y:S01]  /*448f0*/  IMAD.MOV.U32 R96, RZ, RZ, R251 ;  /* 0x000000ffff607224 */ /* 0x000fe200078e00fb */
[----:B------:R-:W-:Y:S01]  /*44900*/  MOV R237, R216 ;  /* 0x000000d800ed7202 */ /* 0x000fe20000000f00 */
[----:B------:R-:W-:-:S02]  /*44910*/  IMAD.MOV.U32 R88, RZ, RZ, R247 ;  /* 0x000000ffff587224 */ /* 0x000fc400078e00f7 */
[----:B------:R-:W-:Y:S02]  /*44920*/  IMAD.MOV.U32 R89, RZ, RZ, R246 ;  /* 0x000000ffff597224 */ /* 0x000fe400078e00f6 */
[----:B------:R-:W-:Y:S02]  /*44930*/  IMAD.MOV.U32 R90, RZ, RZ, R245 ;  /* 0x000000ffff5a7224 */ /* 0x000fe400078e00f5 */
[----:B------:R-:W-:Y:S01]  /*44940*/  IMAD.MOV.U32 R91, RZ, RZ, R244 ;  /* 0x000000ffff5b7224 */ /* 0x000fe200078e00f4 */
[----:B------:R-:W-:Y:S01]  /*44950*/  MOV R93, R242 ;  /* 0x000000f2005d7202 */ /* 0x000fe20000000f00 */
[----:B------:R-:W-:Y:S01]  /*44960*/  IMAD.MOV.U32 R236, RZ, RZ, R217 ;  /* 0x000000ffffec7224 */ /* 0x000fe200078e00d9 */
[----:B------:R-:W-:Y:S01]  /*44970*/  LDS R84, [R4+0x86000] ;  /* 0x0860000004547984 */ /* 0x000fe20000000800 */
[----:B------:R-:W-:Y:S02]  /*44980*/  IMAD.MOV.U32 R92, RZ, RZ, R243 ;  /* 0x000000ffff5c7224 */ /* 0x000fe400078e00f3 */
[----:B------:R-:W-:Y:S01]  /*44990*/  IMAD.MOV.U32 R94, RZ, RZ, R241 ;  /* 0x000000ffff5e7224 */ /* 0x000fe200078e00f1 */
[----:B------:R-:W-:Y:S01]  /*449a0*/  LDS R86, [R4+0x86800] ;  /* 0x0868000004567984 */ /* 0x000fe20000000800 */
[----:B------:R-:W-:-:S02]  /*449b0*/  IMAD.MOV.U32 R95, RZ, RZ, R240 ;  /* 0x000000ffff5f7224 */ /* 0x000fc400078e00f0 */
[----:B------:R-:W-:Y:S01]  /*449c0*/  IMAD.MOV.U32 R240, RZ, RZ, R33 ;  /* 0x000000fffff07224 */ /* 0x000fe200078e0021 */
[----:B------:R-:W-:Y:S01]  /*449d0*/  LDS R85, [R5+0x86000] ;  /* 0x0860000005557984 */ /* 0x000fe20000000800 */
[----:B------:R-:W-:Y:S02]  /*449e0*/  IMAD.MOV.U32 R241, RZ, RZ, R32 ;  /* 0x000000fffff17224 */ /* 0x000fe400078e0020 */
[----:B------:R-:W-:Y:S01]  /*449f0*/  IMAD.MOV.U32 R242, RZ, RZ, R29 ;  /* 0x000000fffff27224 */ /* 0x000fe200078e001d */
[----:B------:R-:W-:Y:S01]  /*44a00*/  LDS R87, [R5+0x86800] ;  /* 0x0868000005577984 */ /* 0x000fe20000000800 */
[----:B------:R-:W-:Y:S02]  /*44a10*/  IMAD.MOV.U32 R243, RZ, RZ, R28 ;  /* 0x000000fffff37224 */ /* 0x000fe400078e001c */
[----:B------:R-:W-:Y:S01]  /*44a20*/  IMAD.MOV.U32 R247, RZ, RZ, R16 ;  /* 0x000000fffff77224 */ /* 0x000fe200078e0010 */
        /* <DEDUP_REMOVED lines=12> */
[----:B--2---:R-:W-:-:S02]  /*44af0*/  IMAD.MOV.U32 R249, RZ, RZ, R12 ;  /* 0x000000fffff97224 */ /* 0x004fc400078e000c */
[----:B---3--:R-:W-:Y:S02]  /*44b00*/  IMAD.MOV.U32 R248, RZ, RZ, R13 ;  /* 0x000000fffff87224 */ /* 0x008fe400078e000d */
[----:B------:R-:W-:Y:S02]  /*44b10*/  IMAD.MOV.U32 R250, RZ, RZ, R9 ;  /* 0x000000fffffa7224 */ /* 0x000fe400078e0009 */
[----:B------:R-:W-:Y:S01]  /*44b20*/  IMAD.MOV.U32 R251, RZ, RZ, R8 ;  /* 0x000000fffffb7224 */ /* 0x000fe200078e0008 */
[----:B------:R-:W-:Y:S01]  /*44b30*/  MOV R245, R24 ;  /* 0x0000001800f57202 */ /* 0x000fe20000000f00 */
[----:B------:R-:W-:Y:S02]  /*44b40*/  IMAD.MOV.U32 R244, RZ, RZ, R25 ;  /* 0x000000fffff47224 */ /* 0x000fe400078e0019 */
[----:B----4-:R-:W-:Y:S01]  /*44b50*/  IMAD.MOV.U32 R246, RZ, RZ, R17 ;  /* 0x000000fffff67224 */ /* 0x010fe200078e0011 */
[----:B-1----:R-:W-:Y:S01]  /*44b60*/  HMMA.1688.F32.TF32 R216, R36, R218, R220 ;  /* 0x000000da24d8723c */ /* 0x002fe200000810dc */
[----:B------:R-:W-:Y:S01]  /*44b70*/  IMAD.MOV.U32 R176, RZ, RZ, R228 ;  /* 0x000000ffffb07224 */ /* 0x000fe200078e00e4 */
[----:B------:R-:W-:Y:S01]  /*44b80*/  MOV R177, R229 ;  /* 0x000000e500b17202 */ /* 0x000fe20000000f00 */
[----:B------:R-:W-:Y:S01]  /*44b90*/  IMAD.MOV.U32 R178, RZ, RZ, R230 ;  /* 0x000000ffffb27224 */ /* 0x000fe200078e00e6 */
[----:B------:R-:W-:Y:S01]  /*44ba0*/  LDS R220, [R4+0x86180] ;  /* 0x0861800004dc7984 */ /* 0x000fe20000000800 */
[----:B------:R-:W-:-:S03]  /*44bb0*/  IMAD.MOV.U32 R179, RZ, RZ, R231 ;  /* 0x000000ffffb37224 */ /* 0x000fc600078e00e7 */
[----:B------:R-:W-:Y:S04]  /*44bc0*/  LDS R222, [R4+0x86980] ;  /* 0x0869800004de7984 */ /* 0x000fe80000000800 */
[----:B------:R-:W-:Y:S04]  /*44bd0*/  LDS R221, [R5+0x86180] ;  /* 0x0861800005dd7984 */ /* 0x000fe80000000800 */
[----:B------:R-:W-:Y:S01]  /*44be0*/  LDS R223, [R5+0x86980] ;  /* 0x0869800005df7984 */ /* 0x000fe20000000800 */
[C---:B------:R-:W-:Y:S08]  /*44bf0*/  HMMA.1688.F32.TF32 R200, R36.reuse, R202, R204 ;  /* 0x000000ca24c8723c */ /* 0x040ff000000810cc */
[C---:B------:R-:W-:Y:S08]  /*44c00*/  HMMA.1688.F32.TF32 R204, R36.reuse, R18, R208 ;  /* 0x0000001224cc723c */ /* 0x040ff000000810d0 */
[C---:B------:R-:W-:Y:S08]  /*44c10*/  HMMA.1688.F32.TF32 R208, R36.reuse, R14, R212 ;  /* 0x0000000e24d0723c */ /* 0x040ff000000810d4 */
[C---:B------:R-:W-:Y:S01]  /*44c20*/  HMMA.1688.F32.TF32 R196, R36.reuse, R34, R172 ;  /* 0x0000002224c4723c */ /* 0x040fe200000810ac */
[----:B------:R-:W1:Y:S07]  /*44c30*/  LDSM.16.M88.4 R12, [R7+0x80] ;  /* 0x00008000070c783b */ /* 0x000e6e0000000200 */
[C---:B------:R-:W-:Y:S01]  /*44c40*/  HMMA.1688.F32.TF32 R188, R36.reuse, R26, R164 ;  /* 0x0000001a24bc723c */ /* 0x040fe200000810a4 */
[----:B------:R-:W-:Y:S04]  /*44c50*/  LDSM.16.M88.4 R32, [R7+0xc080] ;  /* 0x00c080000720783b */ /* 0x000fe80000000200 */
[----:B------:R-:W-:Y:S03]  /*44c60*/  LDSM.16.M88.4 R24, [R7+0x14080] ;  /* 0x014080000718783b */ /* 0x000fe60000000200 */
[C---:B------:R-:W-:Y:S01]  /*44c70*/  HMMA.1688.F32.TF32 R192, R36.reuse, R30, R168 ;  /* 0x0000001e24c0723c */ /* 0x040fe200000810a8 */
[----:B------:R-:W-:Y:S04]  /*44c80*/  LDSM.16.M88.4 R28, [R7+0x10080] ;  /* 0x01008000071c783b */ /* 0x000fe80000000200 */
[----:B------:R-:W-:Y:S03]  /*44c90*/  LDSM.16.M88.4 R16, [R7+0x1c080] ;  /* 0x01c080000710783b */ /* 0x000fe60000000200 */
[----:B------:R-:W-:Y:S01]  /*44ca0*/  HMMA.1688.F32.TF32 R212, R36, R10, R20 ;  /* 0x0000000a24d4723c */ /* 0x000fe20000081014 */
[----:B------:R-:W2:Y:S04]  /*44cb0*/  LDSM.16.M88.4 R8, [R7+0x4080] ;  /* 0x004080000708783b */ /* 0x000ea80000000200 */
[----:B------:R-:W3:Y:S04]  /*44cc0*/  LDSM.16.M88.4 R36, [R7+0x8080] ;  /* 0x008080000724783b */ /* 0x000ee80000000200 */
[----:B------:R-:W2:Y:S04]  /*44cd0*/  LDSM.16.M88.4 R20, [R7+0x18080] ;  /* 0x018080000714783b */ /* 0x000ea80000000200 */
[----:B------:R-:W-:Y:S01]  /*44ce0*/  STL.64 [R1+0x1d48], R190 ;  /* 0x001d48be01007387 */ /* 0x000fe20000100a00 */
[-C--:B-1----:R-:W-:Y:S03]  /*44cf0*/  HMMA.1688.F32.TF32 R248, R52, R12.reuse, R248 ;  /* 0x0000000c34f8723c */ /* 0x082fe600000810f8 */
[----:B------:R-:W-:Y:S05]  /*44d00*/  STL.64 [R1+0x1d40], R188 ;  /* 0x001d40bc01007387 */ /* 0x000fea0000100a00 */
[-C--:B------:R-:W-:Y:S01]  /*44d10*/  HMMA.1688.F32.TF32 R88, R116, R12.reuse, R88 ;  /* 0x0000000c7458723c */ /* 0x080fe20000081058 */
        /* <DEDUP_REMOVED lines=14> */
[----:B------:R-:W-:Y:S04]  /*44e00*/  STL [R1+0x1af0], R7 ;  /* 0x001af00701007387 */ /* 0x000fe80000100800 */
[----:B------:R-:W-:Y:S04]  /*44e10*/  STL.64 [R1+0x1dc8], R250 ;  /* 0x001dc8fa01007387 */ /* 0x000fe80000100a00 */
[----:B------:R-:W-:Y:S04]  /*44e20*/  STL.64 [R1+0x1dc0], R248 ;  /* 0x001dc0f801007387 */ /* 0x000fe80000100a00 */
[----:B------:R-:W-:Y:S04]  /*44e30*/  STL [R1+0x1d1c], R88 ;  /* 0x001d1c5801007387 */ /* 0x000fe80000100800 */
[----:B------:R-:W-:Y:S04]  /*44e40*/  STL [R1+0x1d18], R89 ;  /* 0x001d185901007387 */ /* 0x000fe80000100800 */
[----:B------:R-:W-:Y:S04]  /*44e50*/  STL [R1+0x1d14], R90 ;  /* 0x001d145a01007387 */ /* 0x000fe80000100800 */
[----:B------:R1:W-:Y:S04]  /*44e60*/  STL [R1+0x1d10], R91 ;  /* 0x001d105b01007387 */ /* 0x0003e80000100800 */
[----:B------:R-:W4:Y:S04]  /*44e70*/  LDL.LU R132, [R1+0x10] ;  /* 0x0000100001847983 */ /* 0x000f280000300800 */
[----:B------:R-:W4:Y:S04]  /*44e80*/  LDL.LU R133, [R1+0x14] ;  /* 0x0000140001857983 */ /* 0x000f280000300800 */
[----:B------:R-:W4:Y:S04]  /*44e90*/  LDL.LU R134, [R1+0x18] ;  /* 0x0000180001867983 */ /* 0x000f280000300800 */
[----:B------:R-:W4:Y:S04]  /*44ea0*/  LDL.LU R135, [R1+0x1c] ;  /* 0x00001c0001877983 */ /* 0x000f280000300800 */
[----:B------:R-:W4:Y:S04]  /*44eb0*/  LDL.LU R128, [R1+0x20] ;  /* 0x0000200001807983 */ /* 0x000f280000300800 */
[----:B------:R-:W4:Y:S04]  /*44ec0*/  LDL.LU R129, [R1+0x24] ;  /* 0x0000240001817983 */ /* 0x000f280000300800 */
[----:B------:R-:W4:Y:S01]  /*44ed0*/  LDL.LU R130, [R1+0x28] ;  /* 0x0000280001827983 */ /* 0x000f220000300800 */
[C---:B------:R-:W-:Y:S03]  /*44ee0*/  HMMA.1688.F32.TF32 R56, R84.reuse, R12, R56 ;  /* 0x0000000c5438723c */ /* 0x040fe60000081038 */
[----:B------:R-:W4:Y:S04]  /*44ef0*/  LDL.LU R131, [R1+0x2c] ;  /* 0x00002c0001837983 */ /* 0x000f280000300800 */
[----:B------:R-:W4:Y:S01]  /*44f00*/  LDL.LU R124, [R1+0x30] ;  /* 0x00003000017c7983 */ /* 0x000f220000300800 */
[C---:B--2---:R-:W-:Y:S03]  /*44f10*/  HMMA.1688.F32.TF32 R60, R84.reuse, R8, R60 ;  /* 0x00000008543c723c */ /* 0x044fe6000008103c */
[----:B------:R-:W4:Y:S04]  /*44f20*/  LDL.LU R125, [R1+0x34] ;  /* 0x00003400017d7983 */ /* 0x000f280000300800 */
[----:B------:R-:W4:Y:S01]  /*44f30*/  LDL.LU R126, [R1+0x38] ;  /* 0x00003800017e7983 */ /* 0x000f220000300800 */
[C---:B---3--:R-:W-:Y:S03]  /*44f40*/  HMMA.1688.F32.TF32 R64, R84.reuse, R36, R64 ;  /* 0x000000245440723c */ /* 0x048fe60000081040 */
[----:B------:R-:W4:Y:S05]  /*44f50*/  LDL.LU R127, [R1+0x3c] ;  /* 0x00003c00017f7983 */ /* 0x000f2a0000300800 */
[C---:B------:R-:W-:Y:S08]  /*44f60*/  HMMA.1688.F32.TF32 R68, R84.reuse, R32, R68 ;  /* 0x000000205444723c */ /* 0x040ff00000081044 */
[C---:B------:R-:W-:Y:S08]  /*44f70*/  HMMA.1688.F32.TF32 R72, R84.reuse, R28, R72 ;  /* 0x0000001c5448723c */ /* 0x040ff00000081048 */
[C---:B------:R-:W-:Y:S08]  /*44f80*/  HMMA.1688.F32.TF32 R76, R84.reuse, R24, R76 ;  /* 0x00000018544c723c */ /* 0x040ff0000008104c */
[C---:B------:R-:W-:Y:S08]  /*44f90*/  HMMA.1688.F32.TF32 R80, R84.reuse, R20, R80 ;  /* 0x000000145450723c */ /* 0x040ff00000081050 */
[----:B------:R-:W-:Y:S01]  /*44fa0*/  HMMA.1688.F32.TF32 R84, R84, R16, R96 ;  /* 0x000000105454723c */ /* 0x000fe20000081060 */
[----:B------:R-:W2:Y:S04]  /*44fb0*/  LDL.LU R96, [R1+0xa0] ;  /* 0x0000a00001607983 */ /* 0x000ea80000300800 */
[----:B------:R-:W2:Y:S04]  /*44fc0*/  LDL.LU R97, [R1+0xa4] ;  /* 0x0000a40001617983 */ /* 0x000ea80000300800 */
[----:B------:R-:W2:Y:S04]  /*44fd0*/  LDL.LU R98, [R1+0xa8] ;  /* 0x0000a80001627983 */ /* 0x000ea80000300800 */
[----:B------:R-:W2:Y:S01]  /*44fe0*/  LDL.LU R99, [R1+0xac] ;  /* 0x0000ac0001637983 */ /* 0x000ea20000300800 */
[----:B------:R-:W-:Y:S03]  /*44ff0*/  HMMA.1688.F32.TF32 R48, R52, R20, R100 ;  /* 0x000000143430723c */ /* 0x000fe60000081064 */
[----:B------:R-:W3:Y:S04]  /*45000*/  LDL.LU R100, [R1+0x90] ;  /* 0x0000900001647983 */ /* 0x000ee80000300800 */
[----:B------:R-:W3:Y:S01]  /*45010*/  LDL.LU R101, [R1+0x94] ;  /* 0x0000940001657983 */ /* 0x000ee20000300800 */
[----:B------:R-:W-:Y:S03]  /*45020*/  HMMA.1688.F32.TF32 R92, R116, R8, R92 ;  /* 0x00000008745c723c */ /* 0x000fe6000008105c */
        /* <DEDUP_REMOVED lines=16> */
[----:B------:R-:W4:Y:S04]  /*45130*/  LDL.LU R109, [R1+0x74] ;  /* 0x00007400016d7983 */ /* 0x000f280000300800 */
[----:B------:R-:W4:Y:S01]  /*45140*/  LDL.LU R110, [R1+0x78] ;  /* 0x00007800016e7983 */ /* 0x000f220000300800 */
[C---:B------:R-:W-:Y:S03]  /*45150*/  HMMA.1688.F32.TF32 R244, R52.reuse, R8, R244 ;  /* 0x0000000834f4723c */ /* 0x040fe600000810f4 */
[----:B------:R-:W4:Y:S04]  /*45160*/  LDL.LU R111, [R1+0x7c] ;  /* 0x00007c00016f7983 */ /* 0x000f280000300800 */
[----:B------:R-:W4:Y:S01]  /*45170*/  LDL.LU R120, [R1+0x40] ;  /* 0x0000400001787983 */ /* 0x000f220000300800 */
[C---:B------:R-:W-:Y:S03]  /*45180*/  HMMA.1688.F32.TF32 R240, R52.reuse, R36, R240 ;  /* 0x0000002434f0723c */ /* 0x040fe600000810f0 */
[----:B------:R-:W4:Y:S04]  /*45190*/  LDL.LU R121, [R1+0x44] ;  /* 0x0000440001797983 */ /* 0x000f280000300800 */
[----:B------:R-:W4:Y:S01]  /*451a0*/  LDL.LU R122, [R1+0x48] ;  /* 0x00004800017a7983 */ /* 0x000f220000300800 */
[C---:B------:R-:W-:Y:S03]  /*451b0*/  HMMA.1688.F32.TF32 R236, R52.reuse, R32, R236 ;  /* 0x0000002034ec723c */ /* 0x040fe600000810ec */
[----:B------:R-:W4:Y:S05]  /*451c0*/  LDL.LU R123, [R1+0x4c] ;  /* 0x00004c00017b7983 */ /* 0x000f2a0000300800 */
[C---:B------:R-:W-:Y:S08]  /*451d0*/  HMMA.1688.F32.TF32 R44, R52.reuse, R24, R44 ;  /* 0x00000018342c723c */ /* 0x040ff0000008102c */
[----:B------:R-:W-:Y:S01]  /*451e0*/  HMMA.1688.F32.TF32 R52, R52, R16, R184 ;  /* 0x000000103434723c */ /* 0x000fe200000810b8 */
[----:B------:R-:W4:Y:S04]  /*451f0*/  LDL.LU R184, [R1] ;  /* 0x0000000001b87983 */ /* 0x000f280000300800 */
[----:B------:R-:W4:Y:S04]  /*45200*/  LDL.LU R185, [R1+0x4] ;  /* 0x0000040001b97983 */ /* 0x000f280000300800 */
[----:B------:R-:W4:Y:S04]  /*45210*/  LDL.LU R186, [R1+0x8] ;  /* 0x0000080001ba7983 */ /* 0x000f280000300800 */
[----:B------:R-:W4:Y:S04]  /*45220*/  LDL.LU R187, [R1+0xc] ;  /* 0x00000c0001bb7983 */ /* 0x000f280000300800 */
[----:B------:R-:W-:Y:S04]  /*45230*/  STL [R1+0x1d0c], R93 ;  /* 0x001d0c5d01007387 */ /* 0x000fe80000100800 */
[----:B------:R-:W-:Y:S04]  /*45240*/  STL [R1+0x1d08], R94 ;  /* 0x001d085e01007387 */ /* 0x000fe80000100800 */
[----:B------:R-:W-:Y:S01]  /*45250*/  STL [R1+0x1d04], R95 ;  /* 0x001d045f01007387 */ /* 0x000fe20000100800 */
[C---:B--2---:R-:W-:Y:S11]  /*45260*/  HMMA.1688.F32.TF32 R96, R116.reuse, R36, R96 ;  /* 0x000000247460723c */ /* 0x044ff60000081060 */
[----:B------:R-:W-:Y:S11]  /*45270*/  @!UPT UIADD3 URZ, URZ, URZ, URZ ;  /* 0x0000003f3f3ff290 */ /* 0x000ff6000fffe03f */
[----:B------:R-:W-:Y:S01]  /*45280*/  @!UPT UIADD3 URZ, URZ, URZ, URZ ;  /* 0x0000003f3f3ff290 */ /* 0x000fe2000fffe03f */
[----:B------:R-:W-:Y:S04]  /*45290*/  STL [R1+0x1cfc], R96 ;  /* 0x001cfc6001007387 */ /* 0x000fe80000100800 */
[----:B------:R-:W-:Y:S04]  /*452a0*/  STL [R1+0x1cf8], R97 ;  /* 0x001cf86101007387 */ /* 0x000fe80000100800 */
[----:B------:R-:W-:Y:S04]  /*452b0*/  STL [R1+0x1cf4], R98 ;  /* 0x001cf46201007387 */ /* 0x000fe80000100800 */
[----:B------:R-:W-:Y:S04]  /*452c0*/  STL [R1+0x1cf0], R99 ;  /* 0x001cf06301007387 */ /* 0x000fe80000100800 */
        /* <DEDUP_REMOVED lines=8> */
[C---:B---3--:R-:W-:Y:S08]  /*45350*/  HMMA.1688.F32.TF32 R100, R116.reuse, R32, R100 ;  /* 0x000000207464723c */ /* 0x048ff00000081064 */
[C---:B------:R-:W-:Y:S11]  /*45360*/  HMMA.1688.F32.TF32 R104, R116.reuse, R28, R104 ;  /* 0x0000001c7468723c */ /* 0x040ff60000081068 */
[----:B------:R-:W-:Y:S04]  /*45370*/  @!UPT UIADD3 URZ, URZ, URZ, URZ ;  /* 0x0000003f3f3ff290 */ /* 0x000fe8000fffe03f */
[----:B------:R3:W-:Y:S04]  /*45380*/  STL [R1+0x1cec], R100 ;  /* 0x001cec6401007387 */ /* 0x0007e80000100800 */
[----:B------:R1:W-:Y:S04]  /*45390*/  STL [R1+0x1ce8], R101 ;  /* 0x001ce86501007387 */ /* 0x0003e80000100800 */
[----:B------:R1:W-:Y:S04]  /*453a0*/  STL [R1+0x1ce4], R102 ;  /* 0x001ce46601007387 */ /* 0x0003e80000100800 */
[----:B------:R1:W-:Y:S04]  /*453b0*/  STL [R1+0x1ce0], R103 ;  /* 0x001ce06701007387 */ /* 0x0003e80000100800 */
[----:B------:R-:W-:Y:S01]  /*453c0*/  STL [R1+0x1d00], R107 ;  /* 0x001d006b01007387 */ /* 0x000fe20000100800 */
[C---:B----4-:R-:W-:Y:S08]  /*453d0*/  HMMA.1688.F32.TF32 R108, R116.reuse, R24, R108 ;  /* 0x00000018746c723c */ /* 0x050ff0000008106c */
        /* <DEDUP_REMOVED lines=13> */
[----:B------:R-:W-:Y:S04]  /*454b0*/  LDS R185, [R0+0x86180] ;  /* 0x0861800000b97984 */ /* 0x000fe80000000800 */
[----:B------:R-:W-:Y:S02]  /*454c0*/  LDS R187, [R0+0x86980] ;  /* 0x0869800000bb7984 */ /* 0x000fe40000000800 */
[C---:B-1----:R-:W-:Y:S11]  /*454d0*/  HMMA.1688.F32.TF32 R88, R156.reuse, R8, R176 ;  /* 0x000000089c58723c */ /* 0x042ff600000810b0 */
[----:B------:R-:W-:Y:S11]  /*454e0*/  @!UPT UIADD3 URZ, URZ, URZ, URZ ;  /* 0x0000003f3f3ff290 */ /* 0x000ff6000fffe03f */
[----:B------:R-:W-:Y:S02]  /*454f0*/  @!UPT UIADD3 URZ, URZ, URZ, URZ ;  /* 0x0000003f3f3ff290 */ /* 0x000fe4000fffe03f */
[----:B---3--:R-:W-:Y:S02]  /*45500*/  IMAD.MOV.U32 R100, RZ, RZ, R88 ;  /* 0x000000ffff647224 */ /* 0x008fe400078e0058 */
[----:B------:R-:W-:Y:S02]  /*45510*/  IMAD.MOV.U32 R101, RZ, RZ, R89 ;  /* 0x000000ffff657224 */ /* 0x000fe400078e0059 */
[----:B------:R-:W-:Y:S02]  /*45520*/  IMAD.MOV.U32 R102, RZ, RZ, R90 ;  /* 0x000000ffff667224 */ /* 0x000fe400078e005a */
[----:B------:R-:W-:Y:S01]  /*45530*/  IMAD.MOV.U32 R103, RZ, RZ, R91 ;  /* 0x000000ffff677224 */ /* 0x000fe200078e005b */
[----:B--2---:R-:W-:Y:S08]  /*45540*/  HMMA.1688.F32.TF32 R96, R156, R12, R180 ;  /* 0x0000000c9c60723c */ /* 0x004ff000000810b4 */
[----:B------:R-:W-:Y:S11]  /*45550*/  HMMA.1688.F32.TF32 R140, R148, R24, R228 ;  /* 0x00000018948c723c */ /* 0x000ff600000810e4 */
[----:B------:R-:W-:Y:S04]  /*45560*/  @!UPT UIADD3 URZ, URZ, URZ, URZ ;  /* 0x0000003f3f3ff290 */ /* 0x000fe8000fffe03f */
[----:B------:R-:W-:Y:S04]  /*45570*/  STL.64 [R1+0xe0], R96 ;  /* 0x0000e06001007387 */ /* 0x000fe80000100a00 */
[----:B------:R1:W-:Y:S04]  /*45580*/  STL.64 [R1+0xe8], R98 ;  /* 0x0000e86201007387 */ /* 0x0003e80000100a00 */
[----:B------:R-:W2:Y:S04]  /*45590*/  LDL.LU R168, [R1+0x110] ;  /* 0x0001100001a87983 */ /* 0x000ea80000300800 */
[----:B------:R-:W2:Y:S04]  /*455a0*/  LDL.LU R169, [R1+0x114] ;  /* 0x0001140001a97983 */ /* 0x000ea80000300800 */
[----:B------:R-:W2:Y:S04]  /*455b0*/  LDL.LU R170, [R1+0x118] ;  /* 0x0001180001aa7983 */ /* 0x000ea80000300800 */
[----:B------:R-:W2:Y:S01]  /*455c0*/  LDL.LU R171, [R1+0x11c] ;  /* 0x00011c0001ab7983 */ /* 0x000ea20000300800 */
[----:B------:R-:W-:-:S03]  /*455d0*/  IMAD.MOV.U32 R231, RZ, RZ, R160 ;  /* 0x000000ffffe77224 */ /* 0x000fc600078e00a0 */
[----:B------:R-:W3:Y:S01]  /*455e0*/  LDL.LU R164, [R1+0x120] ;  /* 0x0001200001a47983 */ /* 0x000ee20000300800 */
[----:B------:R-:W-:-:S03]  /*455f0*/  IMAD.MOV.U32 R230, RZ, RZ, R161 ;  /* 0x000000ffffe67224 */ /* 0x000fc600078e00a1 */
[----:B------:R-:W3:Y:S01]  /*45600*/  LDL.LU R165, [R1+0x124] ;  /* 0x0001240001a57983 */ /* 0x000ee20000300800 */
[----:B------:R-:W-:-:S03]  /*45610*/  MOV R229, R162 ;  /* 0x000000a200e57202 */ /* 0x000fc60000000f00 */
[----:B------:R-:W3:Y:S01]  /*45620*/  LDL.LU R166, [R1+0x128] ;  /* 0x0001280001a67983 */ /* 0x000ee20000300800 */
[----:B------:R-:W-:-:S03]  /*45630*/  IMAD.MOV.U32 R228, RZ, RZ, R163 ;  /* 0x000000ffffe47224 */ /* 0x000fc600078e00a3 */
[----:B------:R-:W3:Y:S01]  /*45640*/  LDL.LU R167, [R1+0x12c] ;  /* 0x00012c0001a77983 */ /* 0x000ee20000300800 */
[----:B------:R-:W-:Y:S03]  /*45650*/  HMMA.1688.F32.TF32 R148, R148, R16, R232 ;  /* 0x000000109494723c */ /* 0x000fe600000810e8 */
        /* <DEDUP_REMOVED lines=64> */
[C---:B--2---:R-:W-:Y:S08]  /*45a60*/  HMMA.1688.F32.TF32 R188, R152.reuse, R32, R188 ;  /* 0x0000002098bc723c */ /* 0x044ff000000810bc */
[-C--:B---3--:R-:W-:Y:S08]  /*45a70*/  HMMA.1688.F32.TF32 R192, R152, R36.reuse, R192 ;  /* 0x0000002498c0723c */ /* 0x088ff000000810c0 */
[C---:B----4-:R-:W-:Y:S08]  /*45a80*/  HMMA.1688.F32.TF32 R248, R156.reuse, R36, R248 ;  /* 0x000000249cf8723c */ /* 0x050ff000000810f8 */
[C---:B------:R-:W-:Y:S08]  /*45a90*/  HMMA.1688.F32.TF32 R88, R156.reuse, R32, R88 ;  /* 0x000000209c58723c */ /* 0x040ff00000081058 */
[C---:B------:R-:W-:Y:S08]  /*45aa0*/  HMMA.1688.F32.TF32 R208, R156.reuse, R20, R208 ;  /* 0x000000149cd0723c */ /* 0x040ff000000810d0 */
[C---:B------:R-:W-:Y:S08]  /*45ab0*/  HMMA.1688.F32.TF32 R216, R156.reuse, R28, R216 ;  /* 0x0000001c9cd8723c */ /* 0x040ff000000810d8 */
[C---:B------:R-:W-:Y:S08]  /*45ac0*/  HMMA.1688.F32.TF32 R212, R156.reuse, R24, R212 ;  /* 0x000000189cd4723c */ /* 0x040ff000000810d4 */
[----:B------:R-:W-:Y:S01]  /*45ad0*/  HMMA.1688.F32.TF32 R156, R156, R16, R204 ;  /* 0x000000109c9c723c */ /* 0x000fe200000810cc */
[----:B-1----:R-:W-:Y:S01]  /*45ae0*/  MOV R98, R250 ;  /* 0x000000fa00627202 */ /* 0x002fe20000000f00 */
[----:B------:R-:W-:-:S02]  /*45af0*/  IMAD.MOV.U32 R99, RZ, RZ, R251 ;  /* 0x000000ffff637224 */ /* 0x000fc400078e00fb */
[----:B------:R-:W-:Y:S01]  /*45b00*/  IMAD.MOV.U32 R96, RZ, RZ, R248 ;  /* 0x000000ffff607224 */ /* 0x000fe200078e00f8 */
[----:B------:R-:W2:Y:S01]  /*45b10*/  LDL.LU.64 R250, [R1+0x1dc8] ;  /* 0x001dc80001fa7983 */ /* 0x000ea20000300a00 */
[----:B------:R-:W-:Y:S02]  /*45b20*/  IMAD.MOV.U32 R97, RZ, RZ, R249 ;  /* 0x000000ffff617224 */ /* 0x000fe400078e00f9 */
[----:B------:R-:W-:Y:S01]  /*45b30*/  HMMA.1688.F32.TF32 R196, R152, R8, R196 ;  /* 0x0000000898c4723c */ /* 0x000fe200000810c4 */
[----:B------:R-:W-:Y:S01]  /*45b40*/  IMAD.MOV.U32 R95, RZ, RZ, R90 ;  /* 0x000000ffff5f7224 */ /* 0x000fe200078e005a */
[----:B------:R-:W2:Y:S01]  /*45b50*/  LDL.LU.64 R248, [R1+0x1dc0] ;  /* 0x001dc00001f87983 */ /* 0x000ea20000300a00 */
[----:B------:R-:W-:Y:S01]  /*45b60*/  IMAD.MOV.U32 R107, RZ, RZ, R91 ;  /* 0x000000ffff6b7224 */ /* 0x000fe200078e005b */
[----:B------:R-:W-:Y:S01]  /*45b70*/  MOV R90, R218 ;  /* 0x000000da005a7202 */ /* 0x000fe20000000f00 */
[----:B------:R-:W-:Y:S02]  /*45b80*/  IMAD.MOV.U32 R93, RZ, RZ, R88 ;  /* 0x000000ffff5d7224 */ /* 0x000fe400078e0058 */
[----:B------:R-:W-:-:S02]  /*45b90*/  IMAD.MOV.U32 R94, RZ, RZ, R89 ;  /* 0x000000ffff5e7224 */ /* 0x000fc400078e0059 */
[----:B------:R-:W-:Y:S01]  /*45ba0*/  IMAD.MOV.U32 R91, RZ, RZ, R219 ;  /* 0x000000ffff5b7224 */ /* 0x000fe200078e00db */
[----:B------:R-:W-:Y:S01]  /*45bb0*/  HMMA.1688.F32.TF32 R200, R152, R12, R200 ;  /* 0x0000000c98c8723c */ /* 0x000fe200000810c8 */
[----:B------:R-:W-:Y:S01]  /*45bc0*/  IMAD.MOV.U32 R88, RZ, RZ, R216 ;  /* 0x000000ffff587224 */ /* 0x000fe200078e00d8 */
[----:B------:R-:W3:Y:S01]  /*45bd0*/  LDL.LU.64 R218, [R1+0x1db8] ;  /* 0x001db80001da7983 */ /* 0x000ee20000300a00 */
[----:B------:R-:W-:-:S03]  /*45be0*/  IMAD.MOV.U32 R89, RZ, RZ, R217 ;  /* 0x000000ffff597224 */ /* 0x000fc600078e00d9 */
[----:B------:R-:W3:Y:S04]  /*45bf0*/  LDL.LU.64 R216, [R1+0x1db0] ;  /* 0x001db00001d87983 */ /* 0x000ee80000300a00 */
[----:B------:R-:W-:Y:S04]  /*45c00*/  STL.64 [R1+0x90], R212 ;  /* 0x000090d401007387 */ /* 0x000fe80000100a00 */
[----:B------:R1:W-:Y:S04]  /*45c10*/  STL.64 [R1+0x98], R214 ;  /* 0x000098d601007387 */ /* 0x0003e80000100a00 */
[----:B-1----:R-:W4:Y:S04]  /*45c20*/  LDL.LU.64 R214, [R1+0x1da8] ;  /* 0x001da80001d67983 */ /* 0x002f280000300a00 */
        /* <DEDUP_REMOVED lines=25> */
[----:B------:R-:W2:Y:S01]  /*45dc0*/  LDL.LU.64 R188, [R1+0x1d40] ;  /* 0x001d400001bc7983 */ /* 0x000ea20000300a00 */
[C---:B------:R-:W-:Y:S08]  /*45dd0*/  HMMA.1688.F32.TF32 R180, R152.reuse, R28, R180 ;  /* 0x0000001c98b4723c */ /* 0x040ff000000810b4 */
[----:B------:R-:W-:Y:S11]  /*45de0*/  HMMA.1688.F32.TF32 R176, R152, R24, R176 ;  /* 0x0000001898b0723c */ /* 0x000ff600000810b0 */
[----:B------:R-:W-:Y:S04]  /*45df0*/  @!UPT UIADD3 URZ, URZ, URZ, URZ ;  /* 0x0000003f3f3ff290 */ /* 0x000fe8000fffe03f */
        /* <DEDUP_REMOVED lines=8> */
[----:B------:R-:W-:-:S02]  /*45e80*/  IMAD.MOV.U32 R157, RZ, RZ, R252 ;  /* 0x000000ffff9d7224 */ /* 0x000fc400078e00fc */
[----:B------:R-:W-:Y:S02]  /*45e90*/  IMAD.MOV.U32 R158, RZ, RZ, R6 ;  /* 0x000000ffff9e7224 */ /* 0x000fe400078e0006 */
[----:B------:R-:W-:Y:S01]  /*45ea0*/  IMAD.MOV.U32 R159, RZ, RZ, R3 ;  /* 0x000000ffff9f7224 */ /* 0x000fe200078e0003 */
[C---:B---3--:R-:W-:Y:S08]  /*45eb0*/  HMMA.1688.F32.TF32 R216, R220.reuse, R16, R216 ;  /* 0x00000010dcd8723c */ /* 0x048ff000000810d8 */
[C---:B----4-:R-:W-:Y:S08]  /*45ec0*/  HMMA.1688.F32.TF32 R212, R220.reuse, R20, R212 ;  /* 0x00000014dcd4723c */ /* 0x050ff000000810d4 */
[C---:B--2---:R-:W-:Y:S08]  /*45ed0*/  HMMA.1688.F32.TF32 R208, R220.reuse, R24, R208 ;  /* 0x00000018dcd0723c */ /* 0x044ff000000810d0 */
[----:B------:R-:W-:Y:S08]  /*45ee0*/  HMMA.1688.F32.TF32 R204, R220, R28, R204 ;  /* 0x0000001cdccc723c */ /* 0x000ff000000810cc */
[----:B------:R-:W-:Y:S08]  /*45ef0*/  HMMA.1688.F32.TF32 R156, R152, R20, R156 ;  /* 0x00000014989c723c */ /* 0x000ff0000008109c */
[C---:B------:R-:W-:Y:S08]  /*45f00*/  HMMA.1688.F32.TF32 R200, R220.reuse, R32, R200 ;  /* 0x00000020dcc8723c */ /* 0x040ff000000810c8 */
[C---:B------:R-:W-:Y:S08]  /*45f10*/  HMMA.1688.F32.TF32 R196, R220.reuse, R36, R196 ;  /* 0x00000024dcc4723c */ /* 0x040ff000000810c4 */
[C---:B------:R-:W-:Y:S08]  /*45f20*/  HMMA.1688.F32.TF32 R192, R220.reuse, R8, R192 ;  /* 0x00000008dcc0723c */ /* 0x040ff000000810c0 */
[----:B------:R-:W-:Y:S01]  /*45f30*/  HMMA.1688.F32.TF32 R188, R220, R12, R188 ;  /* 0x0000000cdcbc723c */ /* 0x000fe200000810bc */
[----:B------:R-:W-:Y:S04]  /*45f40*/  LDS R220, [R2+0x87000] ;  /* 0x0870000002dc7984 */ /* 0x000fe80000000800 */
[----:B------:R-:W-:Y:S04]  /*45f50*/  LDS R222, [R2+0x87800] ;  /* 0x0878000002de7984 */ /* 0x000fe80000000800 */
[----:B------:R-:W-:Y:S04]  /*45f60*/  LDS R221, [R0+0x87000] ;  /* 0x0870000000dd7984 */ /* 0x000fe80000000800 */
[----:B------:R-:W1:Y:S04]  /*45f70*/  LDS R223, [R0+0x87800] ;  /* 0x0878000000df7984 */ /* 0x000e680000000800 */
[----:B------:R-:W-:Y:S04]  /*45f80*/  STL.64 [R1], R156 ;  /* 0x0000009c01007387 */ /* 0x000fe80000100a00 */
[----:B------:R-:W-:Y:S04]  /*45f90*/  STL.64 [R1+0x8], R158 ;  /* 0x0000089e01007387 */ /* 0x000fe80000100a00 */
[----:B------:R-:W-:Y:S04]  /*45fa0*/  STL [R1+0x1cdc], R189 ;  /* 0x001cdcbd01007387 */ /* 0x000fe80000100800 */
[----:B------:R-:W-:Y:S04]  /*45fb0*/  STL [R1+0x1cd8], R190 ;  /* 0x001cd8be01007387 */ /* 0x000fe80000100800 */
[----:B------:R-:W-:Y:S04]  /*45fc0*/  STL [R1+0x1cd4], R191 ;  /* 0x001cd4bf01007387 */ /* 0x000fe80000100800 */
[----:B------:R-:W-:Y:S04]  /*45fd0*/  STL [R1+0x1cc8], R192 ;  /* 0x001cc8c001007387 */ /* 0x000fe80000100800 */
[----:B------:R-:W-:Y:S04]  /*45fe0*/  STL [R1+0x1cc4], R193 ;  /* 0x001cc4c101007387 */ /* 0x000fe80000100800 */
[----:B------:R-:W-:Y:S04]  /*45ff0*/  STL [R1+0x1cc0], R194 ;  /* 0x001cc0c201007387 */ /* 0x000fe80000100800 */
[----:B------:R1:W-:Y:S02]  /*46000*/  STL [R1+0x1cbc], R195 ;  /* 0x001cbcc301007387 */ /* 0x0003e40000100800 */
[----:B-1----:R-:W-:Y:S08]  /*46010*/  HMMA.1688.F32.TF32 R192, R220, R10, R244 ;  /* 0x0000000adcc0723c */ /* 0x002ff000000810f4 */
        /* <DEDUP_REMOVED lines=8> */
[----:B------:R-:W-:-:S07]  /*460a0*/  IMAD.MOV.U32 R21, RZ, RZ, R192 ;  /* 0x000000ffff157224 */ /* 0x000fce00078e00c0 */
[----:B------:R-:W-:Y:S01]  /*460b0*/  HMMA.1688.F32.TF32 R248, R220, R14, R248 ;  /* 0x0000000edcf8723c */ /* 0x000fe200000810f8 */
[----:B------:R-:W-:-:S07]  /*460c0*/  IMAD.MOV.U32 R20, RZ, RZ, R193 ;  /* 0x000000ffff147224 */ /* 0x000fce00078e00c1 */
[----:B------:R-:W-:Y:S01]  /*460d0*/  HMMA.1688.F32.TF32 R40, R220, R30, R40 ;  /* 0x0000001edc28723c */ /* 0x000fe20000081028 */
[----:B------:R-:W-:Y:S04]  /*460e0*/  STL [R1+0x1cd0], R198 ;  /* 0x001cd0c601007387 */ /* 0x000fe80000100800 */
[----:B------:R-:W-:Y:S03]  /*460f0*/  LDS R224, [R4+0x87000] ;  /* 0x0870000004e07984 */ /* 0x000fe60000000800 */
[----:B------:R-:W-:Y:S01]  /*46100*/  HMMA.1688.F32.TF32 R184, R184, R16, R228 ;  /* 0x00000010b8b8723c */ /* 0x000fe200000810e4 */
[----:B------:R-:W-:Y:S04]  /*46110*/  LDS R226, [R4+0x87800] ;  /* 0x0878000004e27984 */ /* 0x000fe80000000800 */
[----:B------:R-:W-:Y:S02]  /*46120*/  LDS R225, [R5+0x87000] ;  /* 0x0870000005e17984 */ /* 0x000fe40000000800 */
[----:B------:R-:W-:-:S02]  /*46130*/  IMAD.MOV.U32 R17, RZ, RZ, R194 ;  /* 0x000000ffff117224 */ /* 0x000fc400078e00c2 */
[----:B------:R-:W-:Y:S01]  /*46140*/  IMAD.MOV.U32 R16, RZ, RZ, R195 ;  /* 0x000000ffff107224 */ /* 0x000fe200078e00c3 */
[----:B------:R-:W-:Y:S01]  /*46150*/  MOV R8, R251 ;  /* 0x000000fb00087202 */ /* 0x000fe20000000f00 */
[----:B------:R-:W-:Y:S01]  /*46160*/  HMMA.1688.F32.TF32 R192, R220, R38, R240 ;  /* 0x00000026dcc0723c */ /* 0x000fe200000810f0 */
[----:B------:R-:W-:Y:S01]  /*46170*/  IMAD.MOV.U32 R9, RZ, RZ, R250 ;  /* 0x000000ffff097224 */ /* 0x000fe200078e00fa */
[----:B------:R-:W1:Y:S03]  /*46180*/  LDS R227, [R5+0x87800] ;  /* 0x0878000005e37984 */ /* 0x000e660000000800 */
[----:B------:R-:W-:Y:S01]  /*46190*/  IMAD.MOV.U32 R6, RZ, RZ, R41 ;  /* 0x000000ffff067224 */ /* 0x000fe200078e0029 */
[----:B------:R2:W-:Y:S01]  /*461a0*/  STL [R1+0x1ccc], R199 ;  /* 0x001cccc701007387 */ /* 0x0005e20000100800 */
[----:B------:R-:W-:Y:S02]  /*461b0*/  IMAD.MOV.U32 R13, RZ, RZ, R248 ;  /* 0x000000ffff0d7224 */ /* 0x000fe400078e00f8 */
[----:B------:R-:W-:Y:S01]  /*461c0*/  IMAD.MOV.U32 R12, RZ, RZ, R249 ;  /* 0x000000ffff0c7224 */ /* 0x000fe200078e00f9 */
[----:B------:R-:W-:Y:S04]  /*461d0*/  LDS R228, [R2+0x87080] ;  /* 0x0870800002e47984 */ /* 0x000fe80000000800 */
[----:B------:R-:W-:Y:S04]  /*461e0*/  LDS R230, [R2+0x87880] ;  /* 0x0878800002e67984 */ /* 0x000fe80000000800 */
[----:B------:R-:W-:Y:S04]  /*461f0*/  LDS R229, [R0+0x87080] ;  /* 0x0870800000e57984 */ /* 0x000fe80000000800 */
[----:B------:R-:W3:Y:S02]  /*46200*/  LDS R231, [R0+0x87880] ;  /* 0x0878800000e77984 */ /* 0x000ee40000000800 */
[----:B------:R-:W-:Y:S01]  /*46210*/  IMAD.MOV.U32 R29, RZ, RZ, R192 ;  /* 0x000000ffff1d7224 */ /* 0x000fe200078e00c0 */
[----:B------:R-:W-:Y:S01]  /*46220*/  MOV R24, R195 ;  /* 0x000000c300187202 */ /* 0x000fe20000000f00 */
[----:B------:R-:W-:Y:S01]  /*46230*/  IMAD.MOV.U32 R28, RZ, RZ, R193 ;  /* 0x000000ffff1c7224 */ /* 0x000fe200078e00c1 */
[----:B------:R-:W-:Y:S01]  /*46240*/  LDS R232, [R4+0x87080] ;  /* 0x0870800004e87984 */ /* 0x000fe20000000800 */
[----:B------:R-:W-:-:S02]  /*46250*/  IMAD.MOV.U32 R25, RZ, RZ, R194 ;  /* 0x000000ffff197224 */ /* 0x000fc400078e00c2 */
[C---:B------:R-:W-:Y:S01]  /*46260*/  HMMA.1688.F32.TF32 R192, R220.reuse, R34, R236 ;  /* 0x00000022dcc0723c */ /* 0x040fe200000810ec */
[----:B------:R-:W-:Y:S01]  /*46270*/  IMAD.MOV.U32 R251, RZ, RZ, R42 ;  /* 0x000000fffffb7224 */ /* 0x000fe200078e002a */
[----:B------:R-:W-:Y:S01]  /*46280*/  MOV R250, R43 ;  /* 0x0000002b00fa7202 */ /* 0x000fe20000000f00 */
[----:B------:R-:W-:Y:S04]  /*46290*/  LDS R234, [R4+0x87880] ;  /* 0x0878800004ea7984 */ /* 0x000fe80000000800 */
[----:B------:R-:W-:Y:S04]  /*462a0*/  LDS R233, [R5+0x87080] ;  /* 0x0870800005e97984 */ /* 0x000fe80000000800 */
[----:B------:R-:W4:Y:S11]  /*462b0*/  LDS R235, [R5+0x87880] ;  /* 0x0878800005eb7984 */ /* 0x000f360000000800 */
[----:B------:R-:W-:Y:S02]  /*462c0*/  @!UPT UIADD3 URZ, URZ, URZ, URZ ;  /* 0x0000003f3f3ff290 */ /* 0x000fe4000fffe03f */
[----:B------:R-:W-:Y:S02]  /*462d0*/  IMAD.MOV.U32 R32, RZ, RZ, R195 ;  /* 0x000000ffff207224 */ /* 0x000fe400078e00c3 */
[----:B------:R-:W-:Y:S02]  /*462e0*/  IMAD.MOV.U32 R195, RZ, RZ, R40 ;  /* 0x000000ffffc37224 */ /* 0x000fe400078e0028 */
[C---:B------:R-:W-:Y:S01]  /*462f0*/  HMMA.1688.F32.TF32 R40, R220.reuse, R26, R44 ;  /* 0x0000001adc28723c */ /* 0x040fe2000008102c */
[----:B------:R-:W-:Y:S02]  /*46300*/  IMAD.MOV.U32 R249, RZ, RZ, R192 ;  /* 0x000000fffff97224 */ /* 0x000fe400078e00c0 */
[----:B------:R-:W-:Y:S02]  /*46310*/  IMAD.MOV.U32 R248, RZ, RZ, R193 ;  /* 0x000000fffff87224 */ /* 0x000fe400078e00c1 */
[----:B------:R-:W-:Y:S11]  /*46320*/  IMAD.MOV.U32 R33, RZ, RZ, R194 ;  /* 0x000000ffff217224 */ /* 0x000ff600078e00c2 */
[----:B------:R-:W-:Y:S08]  /*46330*/  @!UPT UIADD3 URZ, URZ, URZ, URZ ;  /* 0x0000003f3f3ff290 */ /* 0x000ff0000fffe03f */
[----:B--2---:R-:W-:Y:S02]  /*46340*/  IMAD.MOV.U32 R199, RZ, RZ, R40 ;  /* 0x000000ffffc77224 */ /* 0x004fe400078e0028 */
[----:B------:R-:W-:Y:S02]  /*46350*/  IMAD.MOV.U32 R192, RZ, RZ, R41 ;  /* 0x000000ffffc07224 */ /* 0x000fe400078e0029 */
[----:B------:R-:W-:Y:S02]  /*46360*/  IMAD.MOV.U32 R193, RZ, RZ, R42 ;  /* 0x000000ffffc17224 */ /* 0x000fe400078e002a */
[----:B------:R-:W-:Y:S02]  /*46370*/  IMAD.MOV.U32 R194, RZ, RZ, R43 ;  /* 0x000000ffffc27224 */ /* 0x000fe400078e002b */
[C---:B------:R-:W-:Y:S11]  /*46380*/  HMMA.1688.F32.TF32 R40, R220.reuse, R22, R48 ;  /* 0x00000016dc28723c */ /* 0x040ff60000081030 */
[----:B------:R-:W-:Y:S11]  /*46390*/  @!UPT UIADD3 URZ, URZ, URZ, URZ ;  /* 0x0000003f3f3ff290 */ /* 0x000ff6000fffe03f */
[----:B------:R-:W-:Y:S02]  /*463a0*/  @!UPT UIADD3 URZ, URZ, URZ, URZ ;  /* 0x0000003f3f3ff290 */ /* 0x000fe4000fffe03f */
[----:B------:R-:W-:Y:S01]  /*463b0*/  IMAD.MOV.U32 R189, RZ, RZ, R40 ;  /* 0x000000ffffbd7224 */ /* 0x000fe200078e0028 */
[----:B------:R-:W-:Y:S01]  /*463c0*/  MOV R198, R43 ;  /* 0x0000002b00c67202 */ /* 0x000fe20000000f00 */
[----:B------:R-:W-:Y:S02]  /*463d0*/  IMAD.MOV.U32 R190, RZ, RZ, R41 ;  /* 0x000000ffffbe7224 */ /* 0x000fe400078e0029 */
[----:B------:R-:W-:Y:S02]  /*463e0*/  IMAD.MOV.U32 R191, RZ, RZ, R42 ;  /* 0x000000ffffbf7224 */ /* 0x000fe400078e002a */
[----:B------:R-:W-:Y:S08]  /*463f0*/  HMMA.1688.F32.TF32 R40, R220, R18, R52 ;  /* 0x00000012dc28723c */ /* 0x000ff00000081034 */
[C---:B-1----:R-:W-:Y:S08]  /*46400*/  HMMA.1688.F32.TF32 R48, R224.reuse, R14, R56 ;  /* 0x0000000ee030723c */ /* 0x042ff00000081038 */
[----:B------:R-:W-:Y:S08]  /*46410*/  HMMA.1688.F32.TF32 R44, R224, R10, R60 ;  /* 0x0000000ae02c723c */ /* 0x000ff0000008103c */
[----:B------:R-:W-:-:S02]  /*46420*/  IMAD.MOV.U32 R223, RZ, RZ, R40 ;  /* 0x000000ffffdf7224 */ /* 0x000fc400078e0028 */
[----:B------:R-:W-:Y:S02]  /*46430*/  IMAD.MOV.U32 R222, RZ, RZ, R41 ;  /* 0x000000ffffde7224 */ /* 0x000fe400078e0029 */
[----:B------:R-:W-:Y:S02]  /*46440*/  IMAD.MOV.U32 R221, RZ, RZ, R42 ;  /* 0x000000ffffdd7224 */ /* 0x000fe400078e002a */
[----:B------:R-:W-:Y:S02]  /*46450*/  IMAD.MOV.U32 R220, RZ, RZ, R43 ;  /* 0x000000ffffdc7224 */ /* 0x000fe400078e002b */
[C---:B------:R-:W-:Y:S01]  /*46460*/  HMMA.1688.F32.TF32 R40, R224.reuse, R38, R64 ;  /* 0x00000026e028723c */ /* 0x040fe20000081040 */
[----:B------:R-:W-:Y:S04]  /*46470*/  STL.64 [R1+0x160], R48 ;  /* 0x0001603001007387 */ /* 0x000fe80000100a00 */
[----:B------:R1:W-:Y:S04]  /*46480*/  STL.64 [R1+0x168], R50 ;  /* 0x0001683201007387 */ /* 0x0003e80000100a00 */
[----:B------:R-:W-:Y:S04]  /*46490*/  STL.64 [R1+0x150], R44 ;  /* 0x0001502c01007387 */ /* 0x000fe80000100a00 */
[----:B------:R2:W-:Y:S01]  /*464a0*/  STL.64 [R1+0x158], R46 ;  /* 0x0001582e01007387 */ /* 0x0005e20000100a00 */
[C---:B-1----:R-:W-:Y:S09]  /*464b0*/  HMMA.1688.F32.TF32 R48, R224.reuse, R34, R68 ;  /* 0x00000022e030723c */ /* 0x042ff20000081044 */
[----:B------:R-:W-:Y:S01]  /*464c0*/  STL.64 [R1+0x140], R40 ;  /* 0x0001402801007387 */ /* 0x000fe20000100a00 */
[C---:B--2---:R-:W-:Y:S03]  /*464d0*/  HMMA.1688.F32.TF32 R44, R224.reuse, R30, R72 ;  /* 0x0000001ee02c723c */ /* 0x044fe60000081048 */
[----:B------:R1:W-:Y:S05]  /*464e0*/  STL.64 [R1+0x148], R42 ;  /* 0x0001482a01007387 */ /* 0x0003ea0000100a00 */
[C---:B------:R-:W-:Y:S08]  /*464f0*/  HMMA.1688.F32.TF32 R240, R224.reuse, R22, R80 ;  /* 0x00000016e0f0723c */ /* 0x040ff00000081050 */
[C---:B-1----:R-:W-:Y:S01]  /*46500*/  HMMA.1688.F32.TF32 R40, R224.reuse, R26, R76 ;  /* 0x0000001ae028723c */ /* 0x042fe2000008104c */
[----:B------:R-:W-:Y:S04]  /*46510*/  STL.64 [R1+0x130], R48 ;  /* 0x0001303001007387 */ /* 0x000fe80000100a00 */
[----:B------:R-:W-:Y:S04]  /*46520*/  STL.64 [R1+0x138], R50 ;  /* 0x0001383201007387 */ /* 0x000fe80000100a00 */
[----:B------:R-:W-:Y:S04]  /*46530*/  STL.64 [R1+0x120], R44 ;  /* 0x0001202c01007387 */ /* 0x000fe80000100a00 */
[----:B------:R-:W-:Y:S10]  /*46540*/  STL.64 [R1+0x128], R46 ;  /* 0x0001282e01007387 */ /* 0x000ff40000100a00 */
[----:B------:R-:W-:Y:S04]  /*46550*/  STL [R1+0x110], R40 ;  /* 0x0001102801007387 */ /* 0x000fe80000100800 */
[----:B------:R1:W-:Y:S04]  /*46560*/  STL.64 [R1+0x1ca0], R242 ;  /* 0x001ca0f201007387 */ /* 0x0003e80000100a00 */
[----:B------:R2:W-:Y:S01]  /*46570*/  STL.64 [R1+0x1c98], R240 ;  /* 0x001c98f001007387 */ /* 0x0005e20000100a00 */
[----:B------:R-:W-:Y:S03]  /*46580*/  HMMA.1688.F32.TF32 R236, R224, R18, R84 ;  /* 0x00000012e0ec723c */ /* 0x000fe60000081054 */
[----:B------:R-:W-:Y:S01]  /*46590*/  LDS R84, [R2+0x87100] ;  /* 0x0871000002547984 */ /* 0x000fe20000000800 */
[----:B-1----:R-:W-:-:S03]  /*465a0*/  IMAD.MOV.U32 R242, RZ, RZ, R90 ;  /* 0x000000fffff27224 */ /* 0x002fc600078e005a */
[----:B------:R-:W-:Y:S01]  /*465b0*/  LDS R86, [R2+0x87900] ;  /* 0x0879000002567984 */ /* 0x000fe20000000800 */
[----:B--2---:R-:W-:Y:S01]  /*465c0*/  MOV R240, R88 ;  /* 0x0000005800f07202 */ /* 0x004fe20000000f00 */
[----:B------:R-:W-:Y:S02]  /*465d0*/  IMAD.MOV.U32 R241, RZ, RZ, R89 ;  /* 0x000000fffff17224 */ /* 0x000fe400078e0059 */
[----:B------:R-:W2:Y:S01]  /*465e0*/  LDL.LU R88, [R1+0x1d1c] ;  /* 0x001d1c0001587983 */ /* 0x000ea20000300800 */
[----:B------:R-:W-:-:S03]  /*465f0*/  IMAD.MOV.U32 R243, RZ, RZ, R91 ;  /* 0x000000fffff37224 */ /* 0x000fc600078e005b */
[----:B------:R-:W2:Y:S04]  /*46600*/  LDL.LU R89, [R1+0x1d18] ;  /* 0x001d180001597983 */ /* 0x000ea80000300800 */
[----:B------:R-:W2:Y:S04]  /*46610*/  LDL.LU R90, [R1+0x1d14] ;  /* 0x001d1400015a7983 */ /* 0x000ea80000300800 */
[----:B------:R-:W2:Y:S04]  /*46620*/  LDL.LU R91, [R1+0x1d10] ;  /* 0x001d1000015b7983 */ /* 0x000ea80000300800 */
[----:B------:R1:W-:Y:S04]  /*46630*/  STL.64 [R1+0x1cb0], R238 ;  /* 0x001cb0ee01007387 */ /* 0x0003e80000100a00 */
[----:B------:R3:W-:Y:S04]  /*46640*/  STL.64 [R1+0x1ca8], R236 ;  /* 0x001ca8ec01007387 */ /* 0x0007e80000100a00 */
[----:B------:R-:W-:Y:S01]  /*46650*/  LDS R85, [R0+0x87100] ;  /* 0x0871000000557984 */ /* 0x000fe20000000800 */
[----:B-1----:R-:W-:-:S03]  /*46660*/  IMAD.MOV.U32 R238, RZ, RZ, R95 ;  /* 0x000000ffffee7224 */ /* 0x002fc600078e005f */
[----:B------:R-:W1:Y:S01]  /*46670*/  LDS R87, [R0+0x87900] ;  /* 0x0879000000577984 */ /* 0x000e620000000800 */
[----:B---3--:R-:W-:Y:S01]  /*46680*/  IMAD.MOV.U32 R236, RZ, RZ, R93 ;  /* 0x000000ffffec7224 */ /* 0x008fe200078e005d */
[----:B------:R-:W-:Y:S02]  /*46690*/  HMMA.1688.F32.TF32 R108, R228, R26, R108 ;  /* 0x0000001ae46c723c */ /* 0x000fe4000008106c */
[----:B------:R-:W3:Y:S01]  /*466a0*/  LDL.LU R93, [R1+0x1d0c] ;  /* 0x001d0c00015d7983 */ /* 0x000ee20000300800 */
[----:B------:R-:W-:-:S03]  /*466b0*/  IMAD.MOV.U32 R237, RZ, RZ, R94 ;  /* 0x000000ffffed7224 */ /* 0x000fc600078e005e */
[----:B------:R-:W3:Y:S04]  /*466c0*/  LDL.LU R94, [R1+0x1d08] ;  /* 0x001d0800015e7983 */ /* 0x000ee80000300800 */
[----:B------:R-:W3:Y:S01]  /*466d0*/  LDL.LU R95, [R1+0x1d04] ;  /* 0x001d0400015f7983 */ /* 0x000ee20000300800 */
[----:B------:R-:W-:-:S03]  /*466e0*/  IMAD.MOV.U32 R239, RZ, RZ, R107 ;  /* 0x000000ffffef7224 */ /* 0x000fc600078e006b */
[----:B------:R-:W3:Y:S01]  /*466f0*/  LDL.LU R107, [R1+0x1d00] ;  /* 0x001d0000016b7983 */ /* 0x000ee20000300800 */
[----:B------:R-:W-:Y:S03]  /*46700*/  HMMA.1688.F32.TF32 R44, R228, R22, R112 ;  /* 0x00000016e42c723c */ /* 0x000fe60000081070 */
[----:B------:R-:W-:Y:S04]  /*46710*/  LDS R224, [R2+0x87180] ;  /* 0x0871800002e07984 */ /* 0x000fe80000000800 */
[----:B------:R-:W-:Y:S01]  /*46720*/  LDS R226, [R2+0x87980] ;  /* 0x0879800002e27984 */ /* 0x000fe20000000800 */
[----:B----4-:R-:W-:Y:S03]  /*46730*/  HMMA.1688.F32.TF32 R64, R232, R34, R132 ;  /* 0x00000022e840723c */ /* 0x010fe60000081084 */
[----:B------:R-:W-:Y:S04]  /*46740*/  LDS R225, [R0+0x87180] ;  /* 0x0871800000e17984 */ /* 0x000fe80000000800 */
[----:B------:R-:W4:Y:S01]  /*46750*/  LDS R227, [R0+0x87980] ;  /* 0x0879800000e37984 */ /* 0x000f220000000800 */
[----:B------:R-:W-:Y:S08]  /*46760*/  HMMA.1688.F32.TF32 R48, R228, R18, R116 ;  /* 0x00000012e430723c */ /* 0x000ff00000081074 */
[C---:B------:R-:W-:Y:S08]  /*46770*/  HMMA.1688.F32.TF32 R52, R232.reuse, R14, R120 ;  /* 0x0000000ee834723c */ /* 0x040ff00000081078 */
[C---:B------:R-:W-:Y:S08]  /*46780*/  HMMA.1688.F32.TF32 R56, R232.reuse, R10, R124 ;  /* 0x0000000ae838723c */ /* 0x040ff0000008107c */
        /* <DEDUP_REMOVED lines=10> */
[----:B--2---:R-:W-:Y:S02]  /*46830*/  HMMA.1688.F32.TF32 R244, R228, R14, R88 ;  /* 0x0000000ee4f4723c */ /* 0x004fe40000081058 */
[----:B------:R-:W-:Y:S04]  /*46840*/  LDS R41, [R5+0x87180] ;  /* 0x0871800005297984 */ /* 0x000fe80000000800 */
[----:B------:R-:W-:Y:S01]  /*46850*/  LDS R43, [R5+0x87980] ;  /* 0x08798000052b7984 */ /* 0x000fe20000000800 */
[----:B------:R-:W-:Y:S01]  /*46860*/  MOV R88, R96 ;  /* 0x0000006000587202 */ /* 0x000fe20000000f00 */
[----:B------:R-:W-:-:S02]  /*46870*/  IMAD.MOV.U32 R89, RZ, RZ, R97 ;  /* 0x000000ffff597224 */ /* 0x000fc400078e0061 */
[----:B------:R-:W2:Y:S01]  /*46880*/  LDL.LU R96, [R1+0x1cfc] ;  /* 0x001cfc0001607983 */ /* 0x000ea20000300800 */
[----:B------:R-:W-:Y:S02]  /*46890*/  IMAD.MOV.U32 R90, RZ, RZ, R98 ;  /* 0x000000ffff5a7224 */ /* 0x000fe400078e0062 */
[----:B------:R-:W-:Y:S01]  /*468a0*/  IMAD.MOV.U32 R91, RZ, RZ, R99 ;  /* 0x000000ffff5b7224 */ /* 0x000fe200078e0063 */
[----:B------:R-:W2:Y:S04]  /*468b0*/  LDL.LU R97, [R1+0x1cf8] ;  /* 0x001cf80001617983 */ /* 0x000ea80000300800 */
[----:B------:R-:W2:Y:S04]  /*468c0*/  LDL.LU R98, [R1+0x1cf4] ;  /* 0x001cf40001627983 */ /* 0x000ea80000300800 */
[----:B------:R-:W2:Y:S01]  /*468d0*/  LDL.LU R99, [R1+0x1cf0] ;  /* 0x001cf00001637983 */ /* 0x000ea20000300800 */
[----:B---3--:R-:W-:Y:S11]  /*468e0*/  HMMA.1688.F32.TF32 R92, R228, R10, R92 ;  /* 0x0000000ae45c723c */ /* 0x008ff6000008105c */
[----:B------:R-:W-:Y:S11]  /*468f0*/  @!UPT UIADD3 URZ, URZ, URZ, URZ ;  /* 0x0000003f3f3ff290 */ /* 0x000ff6000fffe03f */
[----:B------:R-:W-:Y:S01]  /*46900*/  @!UPT UIADD3 URZ, URZ, URZ, URZ ;  /* 0x0000003f3f3ff290 */ /* 0x000fe2000fffe03f */
[----:B------:R3:W-:Y:S04]  /*46910*/  STL [R1+0x1c94], R92 ;  /* 0x001c945c01007387 */ /* 0x0007e80000100800 */
[----:B------:R1:W-:Y:S04]  /*46920*/  STL [R1+0x1c90], R93 ;  /* 0x001c905d01007387 */ /* 0x0003e80000100800 */
[----:B------:R4:W-:Y:S01]  /*46930*/  STL [R1+0x1c8c], R94 ;  /* 0x001c8c5e01007387 */ /* 0x0009e20000100800 */
[----:B---3--:R-:W-:-:S03]  /*46940*/  IMAD.MOV.U32 R92, RZ, RZ, R100 ;  /* 0x000000ffff5c7224 */ /* 0x008fc600078e0064 */
[----:B------:R3:W-:Y:S01]  /*46950*/  STL [R1+0x1c88], R95 ;  /* 0x001c885f01007387 */ /* 0x0007e20000100800 */
[----:B-1----:R-:W-:-:S03]  /*46960*/  IMAD.MOV.U32 R93, RZ, RZ, R101 ;  /* 0x000000ffff5d7224 */ /* 0x002fc600078e0065 */
[----:B------:R-:W2:Y:S01]  /*46970*/  LDL.LU R100, [R1+0x1cec] ;  /* 0x001cec0001647983 */ /* 0x000ea20000300800 */
[----:B----4-:R-:W-:-:S03]  /*46980*/  IMAD.MOV.U32 R94, RZ, RZ, R102 ;  /* 0x000000ffff5e7224 */ /* 0x010fc600078e0066 */
[----:B------:R-:W2:Y:S01]  /*46990*/  LDL.LU R101, [R1+0x1ce8] ;  /* 0x001ce80001657983 */ /* 0x000ea20000300800 */
[----:B---3--:R-:W-:-:S03]  /*469a0*/  IMAD.MOV.U32 R95, RZ, RZ, R103 ;  /* 0x000000ffff5f7224 */ /* 0x008fc600078e0067 */
[----:B------:R-:W2:Y:S04]  /*469b0*/  LDL.LU R102, [R1+0x1ce4] ;  /* 0x001ce40001667983 */ /* 0x000ea80000300800 */
[----:B------:R-:W2:Y:S02]  /*469c0*/  LDL.LU R103, [R1+0x1ce0] ;  /* 0x001ce00001677983 */ /* 0x000ea40000300800 */
[C---:B--2---:R-:W-:Y:S11]  /*469d0*/  HMMA.1688.F32.TF32 R96, R228.reuse, R38, R96 ;  /* 0x00000026e460723c */ /* 0x044ff60000081060 */
[----:B------:R-:W-:Y:S11]  /*469e0*/  @!UPT UIADD3 URZ, URZ, URZ, URZ ;  /* 0x0000003f3f3ff290 */ /* 0x000ff6000fffe03f */
[----:B------:R-:W-:Y:S01]  /*469f0*/  @!UPT UIADD3 URZ, URZ, URZ, URZ ;  /* 0x0000003f3f3ff290 */ /* 0x000fe2000fffe03f */
[----:B------:R1:W-:Y:S04]  /*46a00*/  STL [R1+0x1c68], R96 ;  /* 0x001c686001007387 */ /* 0x0003e80000100800 */
[----:B------:R2:W-:Y:S04]  /*46a10*/  STL [R1+0x1c64], R97 ;  /* 0x001c646101007387 */ /* 0x0005e80000100800 */
[----:B------:R3:W-:Y:S04]  /*46a20*/  STL [R1+0x1c60], R98 ;  /* 0x001c606201007387 */ /* 0x0007e80000100800 */
[----:B------:R2:W-:Y:S04]  /*46a30*/  STL [R1+0x1c5c], R99 ;  /* 0x001c5c6301007387 */ /* 0x0005e80000100800 */
[----:B-1----:R-:W4:Y:S04]  /*46a40*/  LDL.LU R96, [R1+0xe0] ;  /* 0x0000e00001607983 */ /* 0x002f280000300800 */
[----:B--2---:R-:W4:Y:S04]  /*46a50*/  LDL.LU R97, [R1+0xe4] ;  /* 0x0000e40001617983 */ /* 0x004f280000300800 */
[----:B---3--:R-:W4:Y:S04]  /*46a60*/  LDL.LU R98, [R1+0xe8] ;  /* 0x0000e80001627983 */ /* 0x008f280000300800 */
[----:B------:R-:W4:Y:S01]  /*46a70*/  LDL.LU R99, [R1+0xec] ;  /* 0x0000ec0001637983 */ /* 0x000f220000300800 */
[C---:B------:R-:W-:Y:S08]  /*46a80*/  HMMA.1688.F32.TF32 R104, R228.reuse, R30, R104 ;  /* 0x0000001ee468723c */ /* 0x040ff00000081068 */
[----:B------:R-:W-:Y:S01]  /*46a90*/  HMMA.1688.F32.TF32 R100, R228, R34, R100 ;  /* 0x00000022e464723c */ /* 0x000fe20000081064 */
[----:B------:R-:W-:Y:S04]  /*46aa0*/  LDS R228, [R4+0x87100] ;  /* 0x0871000004e47984 */ /* 0x000fe80000000800 */
[----:B------:R-:W-:Y:S04]  /*46ab0*/  LDS R230, [R4+0x87900] ;  /* 0x0879000004e67984 */ /* 0x000fe80000000800 */
[----:B------:R-:W-:Y:S04]  /*46ac0*/  LDS R229, [R5+0x87100] ;  /* 0x0871000005e57984 */ /* 0x000fe80000000800 */
[----:B------:R-:W1:Y:S10]  /*46ad0*/  LDS R231, [R5+0x87900] ;  /* 0x0879000005e77984 */ /* 0x000e740000000800 */
        /* <DEDUP_REMOVED lines=16> */
[C---:B--2---:R-:W-:Y:S02]  /*46be0*/  HMMA.1688.F32.TF32 R44, R84.reuse, R10, R92 ;  /* 0x0000000a542c723c */ /* 0x044fe4000008105c */
[----:B------:R-:W-:Y:S11]  /*46bf0*/  STL [R1+0x1c7c], R48 ;  /* 0x001c7c3001007387 */ /* 0x000ff60000100800 */
[----:B------:R-:W-:Y:S11]  /*46c00*/  @!UPT UIADD3 URZ, URZ, URZ, URZ ;  /* 0x0000003f3f3ff290 */ /* 0x000ff6000fffe03f */
[----:B------:R-:W-:Y:S02]  /*46c10*/  IMAD.MOV.U32 R107, RZ, RZ, R44 ;  /* 0x000000ffff6b7224 */ /* 0x000fe400078e002c */
[----:B------:R-:W-:Y:S02]  /*46c20*/  IMAD.MOV.U32 R111, RZ, RZ, R45 ;  /* 0x000000ffff6f7224 */ /* 0x000fe400078e002d */
[----:B------:R-:W-:Y:S02]  /*46c30*/  IMAD.MOV.U32 R135, RZ, RZ, R46 ;  /* 0x000000ffff877224 */ /* 0x000fe400078e002e */
[----:B------:R-:W-:Y:S02]  /*46c40*/  IMAD.MOV.U32 R134, RZ, RZ, R47 ;  /* 0x000000ffff867224 */ /* 0x000fe400078e002f */
[C---:B------:R-:W-:Y:S01]  /*46c50*/  HMMA.1688.F32.TF32 R44, R84.reuse, R38, R88 ;  /* 0x00000026542c723c */ /* 0x040fe20000081058 */
[----:B------:R-:W-:Y:S04]  /*46c60*/  STL [R1+0x1c78], R49 ;  /* 0x001c783101007387 */ /* 0x000fe80000100800 */
[----:B------:R-:W-:Y:S04]  /*46c70*/  STL [R1+0x1c74], R50 ;  /* 0x001c743201007387 */ /* 0x000fe80000100800 */
[----:B------:R2:W-:Y:S02]  /*46c80*/  STL [R1+0x1c70], R51 ;  /* 0x001c703301007387 */ /* 0x0005e40000100800 */
[C---:B--2---:R-:W-:Y:S11]  /*46c90*/  HMMA.1688.F32.TF32 R48, R84.reuse, R30, R240 ;  /* 0x0000001e5430723c */ /* 0x044ff600000810f0 */
[----:B------:R-:W-:Y:S02]  /*46ca0*/  @!UPT UIADD3 URZ, URZ, URZ, URZ ;  /* 0x0000003f3f3ff290 */ /* 0x000fe4000fffe03f */
[----:B------:R-:W-:Y:S01]  /*46cb0*/  MOV R100, R44 ;  /* 0x0000002c00647202 */ /* 0x000fe20000000f00 */
[----:B------:R-:W-:Y:S02]  /*46cc0*/  IMAD.MOV.U32 R101, RZ, RZ, R45 ;  /* 0x000000ffff657224 */ /* 0x000fe400078e002d */
[----:B------:R-:W-:Y:S02]  /*46cd0*/  IMAD.MOV.U32 R102, RZ, RZ, R46 ;  /* 0x000000ffff667224 */ /* 0x000fe400078e002e */
[----:B------:R-:W-:Y:S02]  /*46ce0*/  IMAD.MOV.U32 R103, RZ, RZ, R47 ;  /* 0x000000ffff677224 */ /* 0x000fe400078e002f */
[----:B------:R-:W-:Y:S01]  /*46cf0*/  HMMA.1688.F32.TF32 R44, R84, R34, R236 ;  /* 0x00000022542c723c */ /* 0x000fe200000810ec */
[----:B------:R2:W-:Y:S04]  /*46d00*/  STL [R1+0x1c84], R54 ;  /* 0x001c843601007387 */ /* 0x0005e80000100800 */
[----:B------:R3:W-:Y:S04]  /*46d10*/  STL [R1+0x1c80], R55 ;  /* 0x001c803701007387 */ /* 0x0007e80000100800 */
[----:B------:R-:W2:Y:S04]  /*46d20*/  LDL.LU R240, [R1] ;  /* 0x0000000001f07983 */ /* 0x000ea80000300800 */
[----:B------:R-:W2:Y:S04]  /*46d30*/  LDL.LU R241, [R1+0x4] ;  /* 0x0000040001f17983 */ /* 0x000ea80000300800 */
[----:B------:R-:W2:Y:S04]  /*46d40*/  LDL.LU R242, [R1+0x8] ;  /* 0x0000080001f27983 */ /* 0x000ea80000300800 */
[----:B------:R-:W2:Y:S03]  /*46d50*/  LDL.LU R243, [R1+0xc] ;  /* 0x00000c0001f37983 */ /* 0x000ea60000300800 */
[----:B------:R-:W-:Y:S01]  /*46d60*/  IMAD.MOV.U32 R105, RZ, RZ, R46 ;  /* 0x000000ffff697224 */ /* 0x000fe200078e002e */
[----:B------:R-:W-:Y:S01]  /*46d70*/  MOV R46, R48 ;  /* 0x00000030002e7202 */ /* 0x000fe20000000f00 */
[----:B------:R-:W-:-:S02]  /*46d80*/  IMAD.MOV.U32 R106, RZ, RZ, R47 ;  /* 0x000000ffff6a7224 */ /* 0x000fc400078e002f */
[----:B------:R-:W-:Y:S02]  /*46d90*/  IMAD.MOV.U32 R47, RZ, RZ, R49 ;  /* 0x000000ffff2f7224 */ /* 0x000fe400078e0031 */
[----:B------:R-:W-:Y:S02]  /*46da0*/  IMAD.MOV.U32 R108, RZ, RZ, R50 ;  /* 0x000000ffff6c7224 */ /* 0x000fe400078e0032 */
[----:B------:R-:W-:Y:S01]  /*46db0*/  IMAD.MOV.U32 R109, RZ, RZ, R51 ;  /* 0x000000ffff6d7224 */ /* 0x000fe200078e0033 */
[----:B----4-:R-:W-:Y:S11]  /*46dc0*/  HMMA.1688.F32.TF32 R96, R84, R14, R96 ;  /* 0x0000000e5460723c */ /* 0x010ff60000081060 */
[----:B------:R-:W-:Y:S11]  /*46dd0*/  @!UPT UIADD3 URZ, URZ, URZ, URZ ;  /* 0x0000003f3f3ff290 */ /* 0x000ff6000fffe03f */
[----:B------:R-:W-:Y:S02]  /*46de0*/  @!UPT UIADD3 URZ, URZ, URZ, URZ ;  /* 0x0000003f3f3ff290 */ /* 0x000fe4000fffe03f */
[----:B------:R-:W-:Y:S01]  /*46df0*/  MOV R133, R96 ;  /* 0x0000006000857202 */ /* 0x000fe20000000f00 */
        /* <DEDUP_REMOVED lines=38> */
[----:B------:R-:W4:Y:S01]  /*47060*/  LDL.LU R91, [R1+0x2c] ;  /* 0x00002c00015b7983 */ /* 0x000f220000300800 */
[C---:B------:R-:W-:Y:S08]  /*47070*/  HMMA.1688.F32.TF32 R140, R224.reuse, R10, R160 ;  /* 0x0000000ae08c723c */ /* 0x040ff000000810a0 */
[----:B------:R-:W-:Y:S07]  /*47080*/  HMMA.1688.F32.TF32 R160, R224, R22, R180 ;  /* 0x00000016e0a0723c */ /* 0x000fee00000810b4 */
[----:B------:R-:W-:Y:S01]  /*47090*/  MOV R180, R189 ;  /* 0x000000bd00b47202 */ /* 0x000fe20000000f00 */
[----:B------:R-:W-:-:S02]  /*470a0*/  IMAD.MOV.U32 R181, RZ, RZ, R190 ;  /* 0x000000ffffb57224 */ /* 0x000fc400078e00be */
[----:B------:R-:W-:Y:S01]  /*470b0*/  IMAD.MOV.U32 R182, RZ, RZ, R191 ;  /* 0x000000ffffb67224 */ /* 0x000fe200078e00bf */
[C---:B-1----:R-:W-:Y:S08]  /*470c0*/  HMMA.1688.F32.TF32 R232, R228.reuse, R10, R120 ;  /* 0x0000000ae4e8723c */ /* 0x042ff00000081078 */
[C---:B--2---:R-:W-:Y:S08]  /*470d0*/  HMMA.1688.F32.TF32 R112, R228.reuse, R38, R112 ;  /* 0x00000026e470723c */ /* 0x044ff00000081070 */
[----:B---3--:R-:W-:Y:S07]  /*470e0*/  HMMA.1688.F32.TF32 R116, R228, R34, R116 ;  /* 0x00000022e474723c */ /* 0x008fee0000081074 */
[----:B------:R1:W-:Y:S04]  /*470f0*/  STL [R1+0x1c10], R232 ;  /* 0x001c10e801007387 */ /* 0x0003e80000100800 */
[----:B------:R2:W-:Y:S04]  /*47100*/  STL [R1+0x1c0c], R233 ;  /* 0x001c0ce901007387 */ /* 0x0005e80000100800 */
[----:B------:R3:W-:Y:S04]  /*47110*/  STL [R1+0x1c08], R234 ;  /* 0x001c08ea01007387 */ /* 0x0007e80000100800 */
[----:B------:R1:W-:Y:S04]  /*47120*/  STL [R1+0x1c04], R235 ;  /* 0x001c04eb01007387 */ /* 0x0003e80000100800 */
[----:B------:R-:W-:Y:S04]  /*47130*/  STL [R1+0x1c1c], R113 ;  /* 0x001c1c7101007387 */ /* 0x000fe80000100800 */
[----:B------:R-:W-:Y:S04]  /*47140*/  STL [R1+0x1c18], R114 ;  /* 0x001c187201007387 */ /* 0x000fe80000100800 */
[----:B------:R-:W-:Y:S04]  /*47150*/  STL [R1+0x1c14], R115 ;  /* 0x001c147301007387 */ /* 0x000fe80000100800 */
[----:B------:R-:W-:Y:S04]  /*47160*/  STL [R1+0x1c00], R119 ;  /* 0x001c007701007387 */ /* 0x000fe80000100800 */
[----:B------:R-:W2:Y:S04]  /*47170*/  LDL.LU R189, [R1+0x1cdc] ;  /* 0x001cdc0001bd7983 */ /* 0x000ea80000300800 */
[----:B------:R-:W2:Y:S04]  /*47180*/  LDL.LU R190, [R1+0x1cd8] ;  /* 0x001cd80001be7983 */ /* 0x000ea80000300800 */
[----:B------:R-:W2:Y:S01]  /*47190*/  LDL.LU R191, [R1+0x1cd4] ;  /* 0x001cd40001bf7983 */ /* 0x000ea20000300800 */
[C---:B----4-:R-:W-:Y:S01]  /*471a0*/  HMMA.1688.F32.TF32 R128, R84.reuse, R26, R96 ;  /* 0x0000001a5480723c */ /* 0x050fe20000081060 */
[----:B------:R-:W-:Y:S11]  /*471b0*/  IMAD.MOV.U32 R104, RZ, RZ, R45 ;  /* 0x000000ffff687224 */ /* 0x000ff600078e002d */
[----:B------:R-:W-:Y:S11]  /*471c0*/  @!UPT UIADD3 URZ, URZ, URZ, URZ ;  /* 0x0000003f3f3ff290 */ /* 0x000ff6000fffe03f */
[----:B------:R-:W-:Y:S01]  /*471d0*/  @!UPT UIADD3 URZ, URZ, URZ, URZ ;  /* 0x0000003f3f3ff290 */ /* 0x000fe2000fffe03f */
[----:B------:R-:W-:Y:S02]  /*471e0*/  IMAD.MOV.U32 R97, RZ, RZ, R128 ;  /* 0x000000ffff617224 */ /* 0x000fe400078e0080 */
[----:B------:R-:W-:Y:S02]  /*471f0*/  IMAD.MOV.U32 R98, RZ, RZ, R129 ;  /* 0x000000ffff627224 */ /* 0x000fe400078e0081 */
[----:B------:R-:W-:Y:S02]  /*47200*/  IMAD.MOV.U32 R99, RZ, RZ, R130 ;  /* 0x000000ffff637224 */ /* 0x000fe400078e0082 */
[----:B------:R-:W-:Y:S02]  /*47210*/  IMAD.MOV.U32 R45, RZ, RZ, R131 ;  /* 0x000000ffff2d7224 */ /* 0x000fe400078e0083 */
[C---:B------:R-:W-:Y:S08]  /*47220*/  HMMA.1688.F32.TF32 R128, R84.reuse, R22, R48 ;  /* 0x000000165480723c */ /* 0x040ff00000081030 */
[----:B------:R-:W-:Y:S01]  /*47230*/  HMMA.1688.F32.TF32 R84, R84, R18, R124 ;  /* 0x000000125454723c */ /* 0x000fe2000008107c */
[----:B------:R-:W-:-:S02]  /*47240*/  IMAD.MOV.U32 R110, RZ, RZ, R44 ;  /* 0x000000ffff6e7224 */ /* 0x000fc400078e002c */
[----:B------:R-:W-:Y:S02]  /*47250*/  IMAD.MOV.U32 R183, RZ, RZ, R198 ;  /* 0x000000ffffb77224 */ /* 0x000fe400078e00c6 */
[----:B------:R-:W4:Y:S03]  /*47260*/  LDL.LU R198, [R1+0x1cd0] ;  /* 0x001cd00001c67983 */ /* 0x000f260000300800 */
[----:B------:R-:W-:Y:S08]  /*47270*/  HMMA.1688.F32.TF32 R120, R228, R30, R88 ;  /* 0x0000001ee478723c */ /* 0x000ff00000081058 */
[----:B------:R-:W-:Y:S01]  /*47280*/  HMMA.1688.F32.TF32 R136, R224, R14, R156 ;  /* 0x0000000ee088723c */ /* 0x000fe2000008109c */
[----:B------:R-:W-:Y:S01]  /*47290*/  MOV R50, R128 ;  /* 0x0000008000327202 */ /* 0x000fe20000000f00 */
[----:B------:R-:W-:Y:S01]  /*472a0*/  IMAD.MOV.U32 R51, RZ, RZ, R129 ;  /* 0x000000ffff337224 */ /* 0x000fe200078e0081 */
[----:B------:R-:W-:Y:S01]  /*472b0*/  LDS R88, [R2+0x88080] ;  /* 0x0880800002587984 */ /* 0x000fe20000000800 */
[----:B------:R-:W-:-:S02]  /*472c0*/  IMAD.MOV.U32 R44, RZ, RZ, R130 ;  /* 0x000000ffff2c7224 */ /* 0x000fc400078e0082 */
[----:B------:R-:W-:Y:S01]  /*472d0*/  IMAD.MOV.U32 R96, RZ, RZ, R131 ;  /* 0x000000ffff607224 */ /* 0x000fe200078e0083 */
[----:B------:R-:W-:Y:S01]  /*472e0*/  LDS R90, [R2+0x88880] ;  /* 0x08888000025a7984 */ /* 0x000fe20000000800 */
[----:B------:R-:W-:Y:S01]  /*472f0*/  IMAD.MOV.U32 R54, RZ, RZ, R84 ;  /* 0x000000ffff367224 */ /* 0x000fe200078e0054 */
[C---:B------:R-:W-:Y:S01]  /*47300*/  HMMA.1688.F32.TF32 R124, R228.reuse, R26, R236 ;  /* 0x0000001ae47c723c */ /* 0x040fe200000810ec */
[----:B------:R-:W-:Y:S01]  /*47310*/  IMAD.MOV.U32 R55, RZ, RZ, R85 ;  /* 0x000000ffff377224 */ /* 0x000fe200078e0055 */
[----:B------:R-:W-:Y:S01]  /*47320*/  LDS R89, [R0+0x88080] ;  /* 0x0880800000597984 */ /* 0x000fe20000000800 */
[----:B------:R-:W-:Y:S02]  /*47330*/  IMAD.MOV.U32 R48, RZ, RZ, R86 ;  /* 0x000000ffff307224 */ /* 0x000fe400078e0056 */
[----:B------:R-:W-:Y:S01]  /*47340*/  IMAD.MOV.U32 R49, RZ, RZ, R87 ;  /* 0x000000ffff317224 */ /* 0x000fe200078e0057 */
[----:B------:R-:W-:Y:S02]  /*47350*/  LDS R91, [R0+0x88880] ;  /* 0x08888000005b7984 */ /* 0x000fe40000000800 */
[C---:B------:R-:W-:Y:S08]  /*47360*/  HMMA.1688.F32.TF32 R84, R228.reuse, R14, R92 ;  /* 0x0000000ee454723c */ /* 0x040ff0000008105c */
[C---:B------:R-:W-:Y:S08]  /*47370*/  HMMA.1688.F32.TF32 R128, R228.reuse, R22, R240 ;  /* 0x00000016e480723c */ /* 0x040ff000000810f0 */
[----:B------:R-:W-:Y:S08]  /*47380*/  HMMA.1688.F32.TF32 R228, R228, R18, R152 ;  /* 0x00000012e4e4723c */ /* 0x000ff00000081098 */
[C---:B------:R-:W-:Y:S08]  /*47390*/  HMMA.1688.F32.TF32 R144, R224.reuse, R38, R164 ;  /* 0x00000026e090723c */ /* 0x040ff000000810a4 */
[C---:B------:R-:W-:Y:S08]  /*473a0*/  HMMA.1688.F32.TF32 R148, R224.reuse, R34, R168 ;  /* 0x00000022e094723c */ /* 0x040ff000000810a8 */
[C---:B------:R-:W-:Y:S08]  /*473b0*/  HMMA.1688.F32.TF32 R152, R224.reuse, R30, R172 ;  /* 0x0000001ee098723c */ /* 0x040ff000000810ac */
[C---:B------:R-:W-:Y:S08]  /*473c0*/  HMMA.1688.F32.TF32 R156, R224.reuse, R26, R176 ;  /* 0x0000001ae09c723c */ /* 0x040ff000000810b0 */
[----:B------:R-:W-:Y:S07]  /*473d0*/  HMMA.1688.F32.TF32 R224, R224, R18, R184 ;  /* 0x00000012e0e0723c */ /* 0x000fee00000810b8 */
[----:B------:R-:W-:-:S02]  /*473e0*/  IMAD.MOV.U32 R184, RZ, RZ, R199 ;  /* 0x000000ffffb87224 */ /* 0x000fc400078e00c7 */
[----:B------:R-:W4:Y:S01]  /*473f0*/  LDL.LU R199, [R1+0x1ccc] ;  /* 0x001ccc0001c77983 */ /* 0x000f220000300800 */
[----:B------:R-:W-:Y:S02]  /*47400*/  IMAD.MOV.U32 R185, RZ, RZ, R192 ;  /* 0x000000ffffb97224 */ /* 0x000fe400078e00c0 */
[----:B------:R-:W-:Y:S01]  /*47410*/  IMAD.MOV.U32 R186, RZ, RZ, R193 ;  /* 0x000000ffffba7224 */ /* 0x000fe200078e00c1 */
[----:B------:R-:W4:Y:S01]  /*47420*/  LDL.LU R192, [R1+0x1cc8] ;  /* 0x001cc80001c07983 */ /* 0x000f220000300800 */
[----:B------:R-:W-:-:S03]  /*47430*/  IMAD.MOV.U32 R187, RZ, RZ, R194 ;  /* 0x000000ffffbb7224 */ /* 0x000fc600078e00c2 */
[----:B------:R-:W4:Y:S04]  /*47440*/  LDL.LU R193, [R1+0x1cc4] ;  /* 0x001cc40001c17983 */ /* 0x000f280000300800 */
[----:B------:R-:W4:Y:S01]  /*47450*/  LDL.LU R194, [R1+0x1cc0] ;  /* 0x001cc00001c27983 */ /* 0x000f220000300800 */
[C---:B--2---:R-:W-:Y:S07]  /*47460*/  HMMA.1688.F32.TF32 R168, R40.reuse, R14, R188 ;  /* 0x0000000e28a8723c */ /* 0x044fee00000810bc */
[----:B------:R-:W-:Y:S01]  /*47470*/  MOV R188, R195 ;  /* 0x000000c300bc7202 */ /* 0x000fe20000000f00 */
[----:B------:R-:W-:Y:S01]  /*47480*/  IMAD.MOV.U32 R189, RZ, RZ, R6 ;  /* 0x000000ffffbd7224 */ /* 0x000fe200078e0006 */
[----:B------:R-:W2:Y:S04]  /*47490*/  LDL.LU R195, [R1+0x1cbc] ;  /* 0x001cbc0001c37983 */ /* 0x000ea80000300800 */
[----:B------:R-:W2:Y:S01]  /*474a0*/  LDL.LU R6, [R1+0x1cb8] ;  /* 0x001cb80001067983 */ /* 0x000ea20000300800 */
[----:B------:R-:W-:Y:S01]  /*474b0*/  IMAD.MOV.U32 R242, RZ, RZ, R33 ;  /* 0x000000fffff27224 */ /* 0x000fe200078e0021 */
[----:B------:R-:W-:Y:S01]  /*474c0*/  HMMA.1688.F32.TF32 R200, R40, R34, R200 ;  /* 0x0000002228c8723c */ /* 0x000fe200000810c8 */
[----:B------:R-:W-:Y:S01]  /*474d0*/  IMAD.MOV.U32 R243, RZ, RZ, R32 ;  /* 0x000000fffff37224 */ /* 0x000fe200078e0020 */
[----:B------:R-:W-:Y:S01]  /*474e0*/  LDS R34, [R2+0x88800] ;  /* 0x0888000002227984 */ /* 0x000fe20000000800 */
[----:B-1----:R-:W-:-:S02]  /*474f0*/  IMAD.MOV.U32 R232, RZ, RZ, R21 ;  /* 0x000000ffffe87224 */ /* 0x002fc400078e0015 */
[----:B------:R-:W-:Y:S01]  /*47500*/  IMAD.MOV.U32 R233, RZ, RZ, R20 ;  /* 0x000000ffffe97224 */ /* 0x000fe200078e0014 */
[----:B------:R-:W-:Y:S01]  /*47510*/  LDS R32, [R2+0x88000] ;  /* 0x0880000002207984 */ /* 0x000fe20000000800 */
[----:B---3--:R-:W-:Y:S01]  /*47520*/  IMAD.MOV.U32 R234, RZ, RZ, R17 ;  /* 0x000000ffffea7224 */ /* 0x008fe200078e0011 */
[C---:B------:R-:W-:Y:S01]  /*47530*/  HMMA.1688.F32.TF32 R212, R40.reuse, R22, R212 ;  /* 0x0000001628d4723c */ /* 0x040fe200000810d4 */
[----:B------:R-:W-:Y:S01]  /*47540*/  IMAD.MOV.U32 R235, RZ, RZ, R16 ;  /* 0x000000ffffeb7224 */ /* 0x000fe200078e0010 */
[----:B------:R-:W-:Y:S04]  /*47550*/  LDS R33, [R0+0x88000] ;  /* 0x0880000000217984 */ /* 0x000fe80000000800 */
[----:B------:R-:W-:Y:S01]  /*47560*/  LDS R35, [R0+0x88800] ;  /* 0x0888000000237984 */ /* 0x000fe20000000800 */
[----:B------:R-:W-:Y:S01]  /*47570*/  IMAD.MOV.U32 R238, RZ, RZ, R25 ;  /* 0x000000ffffee7224 */ /* 0x000fe200078e0019 */
[----:B------:R-:W-:Y:S01]  /*47580*/  HMMA.1688.F32.TF32 R208, R40, R26, R208 ;  /* 0x0000001a28d0723c */ /* 0x000fe200000810d0 */
[----:B------:R-:W-:-:S02]  /*47590*/  IMAD.MOV.U32 R239, RZ, RZ, R24 ;  /* 0x000000ffffef7224 */ /* 0x000fc400078e0018 */
[----:B------:R-:W-:Y:S02]  /*475a0*/  IMAD.MOV.U32 R164, RZ, RZ, R223 ;  /* 0x000000ffffa47224 */ /* 0x000fe400078e00df */
[----:B------:R-:W-:Y:S02]  /*475b0*/  IMAD.MOV.U32 R165, RZ, RZ, R222 ;  /* 0x000000ffffa57224 */ /* 0x000fe400078e00de */
[----:B------:R-:W-:Y:S02]  /*475c0*/  IMAD.MOV.U32 R166, RZ, RZ, R221 ;  /* 0x000000ffffa67224 */ /* 0x000fe400078e00dd */
[----:B------:R-:W-:Y:S01]  /*475d0*/  IMAD.MOV.U32 R167, RZ, RZ, R220 ;  /* 0x000000ffffa77224 */ /* 0x000fe200078e00dc */
[----:B------:R-:W-:Y:S01]  /*475e0*/  MOV R236, R29 ;  /* 0x0000001d00ec7202 */ /* 0x000fe20000000f00 */
[----:B------:R-:W-:Y:S01]  /*475f0*/  IMAD.MOV.U32 R237, RZ, RZ, R28 ;  /* 0x000000ffffed7224 */ /* 0x000fe200078e001c */
[----:B------:R-:W-:Y:S01]  /*47600*/  HMMA.1688.F32.TF32 R204, R40, R30, R204 ;  /* 0x0000001e28cc723c */ /* 0x000fe200000810cc */
[----:B------:R-:W-:-:S02]  /*47610*/  IMAD.MOV.U32 R240, RZ, RZ, R249 ;  /* 0x000000fffff07224 */ /* 0x000fc400078e00f9 */
[----:B------:R-:W-:Y:S01]  /*47620*/  IMAD.MOV.U32 R241, RZ, RZ, R248 ;  /* 0x000000fffff17224 */ /* 0x000fe200078e00f8 */
[----:B------:R-:W-:Y:S01]  /*47630*/  LDS R249, [R5+0x88000] ;  /* 0x0880000005f97984 */ /* 0x000fe20000000800 */
[----:B------:R-:W-:Y:S02]  /*47640*/  IMAD.MOV.U32 R190, RZ, RZ, R251 ;  /* 0x000000ffffbe7224 */ /* 0x000fe400078e00fb */
[----:B------:R-:W-:Y:S01]  /*47650*/  IMAD.MOV.U32 R191, RZ, RZ, R250 ;  /* 0x000000ffffbf7224 */ /* 0x000fe200078e00fa */
[----:B------:R-:W-:Y:S04]  /*47660*/  LDS R248, [R4+0x88000] ;  /* 0x0880000004f87984 */ /* 0x000fe80000000800 */
[----:B------:R-:W-:Y:S04]  /*47670*/  LDS R250, [R4+0x88800] ;  /* 0x0888000004fa7984 */ /* 0x000fe80000000800 */
[----:B------:R-:W-:Y:S01]  /*47680*/  LDS R251, [R5+0x88800] ;  /* 0x0888000005fb7984 */ /* 0x000fe20000000800 */
[C---:B----4-:R-:W-:Y:S08]  /*47690*/  HMMA.1688.F32.TF32 R176, R40.reuse, R38, R196 ;  /* 0x0000002628b0723c */ /* 0x050ff000000810c4 */
[C---:B------:R-:W-:Y:S01]  /*476a0*/  HMMA.1688.F32.TF32 R196, R40.reuse, R18, R216 ;  /* 0x0000001228c4723c */ /* 0x040fe200000810d8 */
[----:B--2---:R-:W1:Y:S04]  /*476b0*/  LDSM.16.M88.4 R16, [R6+0x100] ;  /* 0x000100000610783b */ /* 0x004e680000000200 */
[----:B------:R-:W2:Y:S03]  /*476c0*/  LDSM.16.M88.4 R20, [R6+0x4100] ;  /* 0x004100000614783b */ /* 0x000ea60000000200 */
[----:B------:R-:W-:Y:S01]  /*476d0*/  HMMA.1688.F32.TF32 R172, R40, R10, R192 ;  /* 0x0000000a28ac723c */ /* 0x000fe200000810c0 */
[----:B------:R-:W3:Y:S06]  /*476e0*/  LDSM.16.M88.4 R24, [R6+0xc100] ;  /* 0x00c100000618783b */ /* 0x000eec0000000200 */
[----:B------:R-:W-:Y:S01]  /*476f0*/  MOV R192, R13 ;  /* 0x0000000d00c07202 */ /* 0x000fe20000000f00 */
[----:B------:R-:W-:Y:S01]  /*47700*/  IMAD.MOV.U32 R193, RZ, RZ, R12 ;  /* 0x000000ffffc17224 */ /* 0x000fe200078e000c */
[----:B------:R-:W-:Y:S01]  /*47710*/  LDSM.16.M88.4 R216, [R6+0x18100] ;  /* 0x0181000006d8783b */ /* 0x000fe20000000200 */
[----:B------:R-:W-:-:S02]  /*47720*/  IMAD.MOV.U32 R194, RZ, RZ, R9 ;  /* 0x000000ffffc27224 */ /* 0x000fc400078e0009 */
[----:B------:R-:W-:Y:S01]  /*47730*/  IMAD.MOV.U32 R195, RZ, RZ, R8 ;  /* 0x000000ffffc37224 */ /* 0x000fe200078e0008 */
[----:B------:R-:W4:Y:S04]  /*47740*/  LDSM.16.M88.4 R12, [R6+0x10100] ;  /* 0x01010000060c783b */ /* 0x000f280000000200 */
[----:B------:R-:W4:Y:S04]  /*47750*/  LDSM.16.M88.4 R8, [R6+0x14100] ;  /* 0x014100000608783b */ /* 0x000f280000000200 */
[----:B------:R-:W4:Y:S04]  /*47760*/  LDSM.16.M88.4 R220, [R6+0x1c100] ;  /* 0x01c1000006dc783b */ /* 0x000f280000000200 */
[----:B------:R-:W4:Y:S01]  /*47770*/  LDSM.16.M88.4 R28, [R6+0x8100] ;  /* 0x00810000061c783b */ /* 0x000f220000000200 */
[C---:B-1----:R-:W-:Y:S08]  /*47780*/  HMMA.1688.F32.TF32 R192, R32.reuse, R16, R192 ;  /* 0x0000001020c0723c */ /* 0x042ff000000810c0 */
[----:B--2---:R-:W-:Y:S01]  /*47790*/  HMMA.1688.F32.TF32 R40, R32, R20, R232 ;  /* 0x000000142028723c */ /* 0x004fe200000810e8 */
[----:B---3--:R-:W-:Y:S04]  /*477a0*/  STL [R1+0x1bc8], R26 ;  /* 0x001bc81a01007387 */ /* 0x008fe80000100800 */
[----:B------:R-:W-:Y:S04]  /*477b0*/  STL [R1+0x1bc4], R27 ;  /* 0x001bc41b01007387 */ /* 0x000fe80000100800 */
[----:B----4-:R-:W-:Y:S04]  /*477c0*/  STL [R1+0x1bbc], R14 ;  /* 0x001bbc0e01007387 */ /* 0x010fe80000100800 */
[----:B------:R-:W-:Y:S04]  /*477d0*/  STL [R1+0x1bb8], R15 ;  /* 0x001bb80f01007387 */ /* 0x000fe80000100800 */
[----:B------:R-:W-:Y:S04]  /*477e0*/  STL [R1+0x1bb4], R10 ;  /* 0x001bb40a01007387 */ /* 0x000fe80000100800 */
[----:B------:R-:W-:Y:S04]  /*477f0*/  STL [R1+0x1bb0], R11 ;  /* 0x001bb00b01007387 */ /* 0x000fe80000100800 */
[----:B------:R-:W-:Y:S04]  /*47800*/  STL [R1+0x1bcc], R218 ;  /* 0x001bccda01007387 */ /* 0x000fe80000100800 */
[----:B------:R-:W-:Y:S04]  /*47810*/  STL [R1+0x1bc0], R219 ;  /* 0x001bc0db01007387 */ /* 0x000fe80000100800 */
[----:B------:R-:W-:Y:S01]  /*47820*/  STL [R1+0x1bd4], R222 ;  /* 0x001bd4de01007387 */ /* 0x000fe20000100800 */
[----:B------:R-:W-:-:S03]  /*47830*/  IMAD.MOV.U32 R233, RZ, RZ, R40 ;  /* 0x000000ffffe97224 */ /* 0x000fc600078e0028 */
[----:B------:R-:W-:Y:S01]  /*47840*/  STL [R1+0x1bd0], R223 ;  /* 0x001bd0df01007387 */ /* 0x000fe20000100800 */
[----:B------:R-:W-:-:S03]  /*47850*/  IMAD.MOV.U32 R234, RZ, RZ, R41 ;  /* 0x000000ffffea7224 */ /* 0x000fc600078e0029 */
[----:B------:R-:W-:Y:S01]  /*47860*/  STL [R1+0x196c], R6 ;  /* 0x00196c0601007387 */ /* 0x000fe20000100800 */
[----:B------:R-:W-:-:S03]  /*47870*/  IMAD.MOV.U32 R235, RZ, RZ, R42 ;  /* 0x000000ffffeb7224 */ /* 0x000fc600078e002a */
[----:B------:R1:W-:Y:S01]  /*47880*/  STL.64 [R1+0xe0], R192 ;  /* 0x0000e0c001007387 */ /* 0x0003e20000100a00 */
[----:B------:R-:W-:-:S03]  /*47890*/  IMAD.MOV.U32 R119, RZ, RZ, R43 ;  /* 0x000000ffff777224 */ /* 0x000fc600078e002b */
[----:B------:R2:W-:Y:S04]  /*478a0*/  STL.64 [R1+0xe8], R194 ;  /* 0x0000e8c201007387 */ /* 0x0005e80000100a00 */
[----:B------:R-:W3:Y:S04]  /*478b0*/  LDL.LU R40, [R1+0x160] ;  /* 0x0001600001287983 */ /* 0x000ee80000300800 */
[----:B------:R-:W3:Y:S04]  /*478c0*/  LDL.LU R41, [R1+0x164] ;  /* 0x0001640001297983 */ /* 0x000ee80000300800 */
[----:B------:R-:W3:Y:S04]  /*478d0*/  LDL.LU R42, [R1+0x168] ;  /* 0x00016800012a7983 */ /* 0x000ee80000300800 */
[----:B------:R-:W3:Y:S01]  /*478e0*/  LDL.LU R43, [R1+0x16c] ;  /* 0x00016c00012b7983 */ /* 0x000ee20000300800 */
[C---:B------:R-:W-:Y:S03]  /*478f0*/  HMMA.1688.F32.TF32 R236, R32.reuse, R28, R236 ;  /* 0x0000001c20ec723c */ /* 0x040fe600000810ec */
[----:B-1----:R-:W4:Y:S04]  /*47900*/  LDL.LU R192, [R1+0x150] ;  /* 0x0001500001c07983 */ /* 0x002f280000300800 */
[----:B------:R-:W4:Y:S01]  /*47910*/  LDL.LU R193, [R1+0x154] ;  /* 0x0001540001c17983 */ /* 0x000f220000300800 */
[C---:B------:R-:W-:Y:S03]  /*47920*/  HMMA.1688.F32.TF32 R240, R32.reuse, R24, R240 ;  /* 0x0000001820f0723c */ /* 0x040fe600000810f0 */
[----:B--2---:R-:W4:Y:S04]  /*47930*/  LDL.LU R194, [R1+0x158] ;  /* 0x0001580001c27983 */ /* 0x004f280000300800 */
[----:B------:R-:W4:Y:S01]  /*47940*/  LDL.LU R195, [R1+0x15c] ;  /* 0x00015c0001c37983 */ /* 0x000f220000300800 */
[C---:B------:R-:W-:Y:S08]  /*47950*/  HMMA.1688.F32.TF32 R188, R32.reuse, R12, R188 ;  /* 0x0000000c20bc723c */ /* 0x040ff000000810bc */
[----:B------:R-:W-:Y:S01]  /*47960*/  HMMA.1688.F32.TF32 R184, R32, R8, R184 ;  /* 0x0000000820b8723c */ /* 0x000fe200000810b8 */
[----:B------:R-:W-:Y:S01]  /*47970*/  IMAD.MOV.U32 R115, RZ, RZ, R238 ;  /* 0x000000ffff737224 */ /* 0x000fe200078e00ee */
[----:B------:R-:W-:Y:S01]  /*47980*/  MOV R113, R236 ;  /* 0x000000ec00717202 */ /* 0x000fe20000000f00 */
[----:B------:R-:W-:-:S02]  /*47990*/  IMAD.MOV.U32 R232, RZ, RZ, R239 ;  /* 0x000000ffffe87224 */ /* 0x000fc400078e00ef */
[----:B------:R-:W-:Y:S01]  /*479a0*/  IMAD.MOV.U32 R114, RZ, RZ, R237 ;  /* 0x000000ffff727224 */ /* 0x000fe200078e00ed */
[----:B------:R-:W2:Y:S04]  /*479b0*/  LDL.LU.64 R238, [R1+0x1cb0] ;  /* 0x001cb00001ee7983 */ /* 0x000ea80000300a00 */
[----:B------:R-:W2:Y:S04]  /*479c0*/  LDL.LU.64 R236, [R1+0x1ca8] ;  /* 0x001ca80001ec7983 */ /* 0x000ea80000300a00 */
[----:B------:R-:W-:Y:S04]  /*479d0*/  STL.64 [R1+0xb0], R240 ;  /* 0x0000b0f001007387 */ /* 0x000fe80000100a00 */
[----:B------:R1:W-:Y:S01]  /*479e0*/  STL.64 [R1+0xb8], R242 ;  /* 0x0000b8f201007387 */ /* 0x0003e20000100a00 */
[C---:B------:R-:W-:Y:S03]  /*479f0*/  HMMA.1688.F32.TF32 R180, R32.reuse, R216, R180 ;  /* 0x000000d820b4723c */ /* 0x040fe600000810b4 */
[----:B-1----:R-:W2:Y:S04]  /*47a00*/  LDL.LU.64 R242, [R1+0x1ca0] ;  /* 0x001ca00001f27983 */ /* 0x002ea80000300a00 */
[----:B------:R-:W2:Y:S04]  /*47a10*/  LDL.LU.64 R240, [R1+0x1c98] ;  /* 0x001c980001f07983 */ /* 0x000ea80000300a00 */
[----:B------:R1:W-:Y:S04]  /*47a20*/  STL.64 [R1+0xa0], R188 ;  /* 0x0000a0bc01007387 */ /* 0x0003e80000100a00 */
[----:B------:R1:W-:Y:S01]  /*47a30*/  STL.64 [R1+0xa8], R190 ;  /* 0x0000a8be01007387 */ /* 0x0003e20000100a00 */
[----:B------:R-:W-:Y:S03]  /*47a40*/  HMMA.1688.F32.TF32 R32, R32, R220, R164 ;  /* 0x000000dc2020723c */ /* 0x000fe600000810a4 */
[----:B-1----:R-:W2:Y:S04]  /*47a50*/  LDL.LU R188, [R1+0x140] ;  /* 0x0001400001bc7983 */ /* 0x002ea80000300800 */
[----:B------:R1:W-:Y:S04]  /*47a60*/  STL.64 [R1+0x90], R184 ;  /* 0x000090b801007387 */ /* 0x0003e80000100a00 */
[----:B------:R1:W-:Y:S04]  /*47a70*/  STL.64 [R1+0x98], R186 ;  /* 0x000098ba01007387 */ /* 0x0003e80000100a00 */
[----:B------:R-:W2:Y:S04]  /*47a80*/  LDL.LU R189, [R1+0x144] ;  /* 0x0001440001bd7983 */ /* 0x000ea80000300800 */
[----:B------:R-:W2:Y:S04]  /*47a90*/  LDL.LU R190, [R1+0x148] ;  /* 0x0001480001be7983 */ /* 0x000ea80000300800 */
[----:B------:R-:W2:Y:S04]  /*47aa0*/  LDL.LU R191, [R1+0x14c] ;  /* 0x00014c0001bf7983 */ /* 0x000ea80000300800 */
[----:B-1----:R-:W2:Y:S04]  /*47ab0*/  LDL.LU R184, [R1+0x130] ;  /* 0x0001300001b87983 */ /* 0x002ea80000300800 */
[----:B------:R1:W-:Y:S04]  /*47ac0*/  STL.64 [R1+0x80], R180 ;  /* 0x000080b401007387 */ /* 0x0003e80000100a00 */
[----:B------:R1:W-:Y:S04]  /*47ad0*/  STL.64 [R1+0x88], R182 ;  /* 0x000088b601007387 */ /* 0x0003e80000100a00 */
[----:B------:R-:W-:Y:S04]  /*47ae0*/  STL.64 [R1+0x70], R32 ;  /* 0x0000702001007387 */ /* 0x000fe80000100a00 */
[----:B------:R3:W-:Y:S04]  /*47af0*/  STL.64 [R1+0x78], R34 ;  /* 0x0000782201007387 */ /* 0x0007e80000100a00 */
[----:B------:R-:W2:Y:S04]  /*47b00*/  LDL.LU R185, [R1+0x134] ;  /* 0x0001340001b97983 */ /* 0x000ea80000300800 */
[----:B------:R-:W2:Y:S04]  /*47b10*/  LDL.LU R186, [R1+0x138] ;  /* 0x0001380001ba7983 */ /* 0x000ea80000300800 */
[----:B------:R-:W2:Y:S04]  /*47b20*/  LDL.LU R187, [R1+0x13c] ;  /* 0x00013c0001bb7983 */ /* 0x000ea80000300800 */
[----:B-1----:R-:W2:Y:S04]  /*47b30*/  LDL.LU R180, [R1+0x120] ;  /* 0x0001200001b47983 */ /* 0x002ea80000300800 */
[----:B------:R-:W2:Y:S04]  /*47b40*/  LDL.LU R181, [R1+0x124] ;  /* 0x0001240001b57983 */ /* 0x000ea80000300800 */
[----:B------:R-:W2:Y:S04]  /*47b50*/  LDL.LU R182, [R1+0x128] ;  /* 0x0001280001b67983 */ /* 0x000ea80000300800 */
[----:B------:R-:W2:Y:S04]  /*47b60*/  LDL.LU R183, [R1+0x12c] ;  /* 0x00012c0001b77983 */ /* 0x000ea80000300800 */
[----:B------:R-:W2:Y:S01]  /*47b70*/  LDL.LU R164, [R1+0x110] ;  /* 0x0001100001a47983 */ /* 0x000ea20000300800 */
[----:B------:R-:W-:-:S02]  /*47b80*/  IMAD.MOV.U32 R165, RZ, RZ, R252 ;  /* 0x000000ffffa57224 */ /* 0x000fc400078e00fc */
[----:B------:R-:W-:Y:S02]  /*47b90*/  IMAD.MOV.U32 R166, RZ, RZ, R7 ;  /* 0x000000ffffa67224 */ /* 0x000fe400078e0007 */
[----:B------:R-:W-:Y:S01]  /*47ba0*/  IMAD.MOV.U32 R167, RZ, RZ, R3 ;  /* 0x000000ffffa77224 */ /* 0x000fe200078e0003 */
[C---:B---3--:R-:W-:Y:S11]  /*47bb0*/  HMMA.1688.F32.TF32 R32, R248.reuse, R16, R40 ;  /* 0x00000010f820723c */ /* 0x048ff60000081028 */
[----:B------:R-:W-:Y:S11]  /*47bc0*/  @!UPT UIADD3 URZ, URZ, URZ, URZ ;  /* 0x0000003f3f3ff290 */ /* 0x000ff6000fffe03f */
[----:B------:R-:W-:Y:S01]  /*47bd0*/  @!UPT UIADD3 URZ, URZ, URZ, URZ ;  /* 0x0000003f3f3ff290 */ /* 0x000fe2000fffe03f */
[----:B------:R4:W-:Y:S01]  /*47be0*/  STL [R1+0x60], R32 ;  /* 0x0000602001007387 */ /* 0x0009e20000100800 */
[----:B------:R-:W-:Y:S01]  /*47bf0*/  IMAD.MOV.U32 R222, RZ, RZ, R33 ;  /* 0x000000ffffde7224 */ /* 0x000fe200078e0021 */
[----:B------:R-:W-:Y:S01]  /*47c00*/  MOV R223, R34 ;  /* 0x0000002200df7202 */ /* 0x000fe20000000f00 */
[----:B------:R-:W-:Y:S02]  /*47c10*/  IMAD.MOV.U32 R218, RZ, RZ, R35 ;  /* 0x000000ffffda7224 */ /* 0x000fe400078e0023 */
[----:B----4-:R-:W-:Y:S03]  /*47c20*/  HMMA.1688.F32.TF32 R32, R248, R20, R192 ;  /* 0x00000014f820723c */ /* 0x010fe600000810c0 */
[----:B------:R1:W-:Y:S04]  /*47c30*/  STL [R1+0x1be0], R218 ;  /* 0x001be0da01007387 */ /* 0x0003e80000100800 */
[----:B------:R-:W-:Y:S01]  /*47c40*/  STL [R1+0x1bdc], R223 ;  /* 0x001bdcdf01007387 */ /* 0x000fe20000100800 */
[----:B------:R-:W-:Y:S01]  /*47c50*/  MOV R92, R84 ;  /* 0x00000054005c7202 */ /* 0x000fe20000000f00 */
[----:B------:R-:W-:-:S02]  /*47c60*/  IMAD.MOV.U32 R93, RZ, RZ, R85 ;  /* 0x000000ffff5d7224 */ /* 0x000fc400078e0055 */
[----:B------:R-:W-:Y:S02]  /*47c70*/  IMAD.MOV.U32 R94, RZ, RZ, R86 ;  /* 0x000000ffff5e7224 */ /* 0x000fe400078e0056 */
[----:B------:R-:W-:Y:S01]  /*47c80*/  IMAD.MOV.U32 R95, RZ, RZ, R87 ;  /* 0x000000ffff5f7224 */ /* 0x000fe200078e0057 */
[----:B------:R-:W-:Y:S01]  /*47c90*/  HMMA.1688.F32.TF32 R244, R88, R16, R244 ;  /* 0x0000001058f4723c */ /* 0x000fe200000810f4 */
[----:B------:R-:W-:Y:S04]  /*47ca0*/  LDS R192, [R4+0x88180] ;  /* 0x0881800004c07984 */ /* 0x000fe80000000800 */
[----:B------:R-:W-:Y:S04]  /*47cb0*/  LDS R194, [R4+0x88980] ;  /* 0x0889800004c27984 */ /* 0x000fe80000000800 */
[----:B------:R-:W-:Y:S01]  /*47cc0*/  LDS R193, [R5+0x88180] ;  /* 0x0881800005c17984 */ /* 0x000fe20000000800 */
[----:B------:R-:W-:-:S03]  /*47cd0*/  IMAD.MOV.U32 R26, RZ, RZ, R32 ;  /* 0x000000ffff1a7224 */ /* 0x000fc600078e0020 */
[----:B------:R-:W-:Y:S01]  /*47ce0*/  LDS R195, [R5+0x88980] ;  /* 0x0889800005c37984 */ /* 0x000fe20000000800 */
[----:B------:R-:W-:Y:S02]  /*47cf0*/  IMAD.MOV.U32 R27, RZ, RZ, R33 ;  /* 0x000000ffff1b7224 */ /* 0x000fe400078e0021 */
[----:B------:R-:W-:Y:S02]  /*47d00*/  IMAD.MOV.U32 R219, RZ, RZ, R34 ;  /* 0x000000ffffdb7224 */ /* 0x000fe400078e0022 */
[----:B------:R-:W-:Y:S01]  /*47d10*/  IMAD.MOV.U32 R14, RZ, RZ, R35 ;  /* 0x000000ffff0e7224 */ /* 0x000fe200078e0023 */
[----:B------:R3:W-:Y:S04]  /*47d20*/  STL [R1+0x1bd8], R222 ;  /* 0x001bd8de01007387 */ /* 0x0007e80000100800 */
[----:B------:R-:W-:Y:S04]  /*47d30*/  STL [R1+0x1bf0], R14 ;  /* 0x001bf00e01007387 */ /* 0x000fe80000100800 */
[----:B------:R-:W-:Y:S04]  /*47d40*/  STL [R1+0x1bec], R219 ;  /* 0x001becdb01007387 */ /* 0x000fe80000100800 */
[----:B------:R-:W-:Y:S04]  /*47d50*/  LDS R84, [R4+0x88080] ;  /* 0x0880800004547984 */ /* 0x000fe80000000800 */
[----:B------:R-:W-:Y:S04]  /*47d60*/  LDS R86, [R4+0x88880] ;  /* 0x0888800004567984 */ /* 0x000fe80000000800 */
[----:B------:R-:W-:Y:S04]  /*47d70*/  LDS R85, [R5+0x88080] ;  /* 0x0880800005557984 */ /* 0x000fe80000000800 */
[----:B------:R-:W4:Y:S01]  /*47d80*/  LDS R87, [R5+0x88880] ;  /* 0x0888800005577984 */ /* 0x000f220000000800 */
[C---:B--2---:R-:W-:Y:S03]  /*47d90*/  HMMA.1688.F32.TF32 R32, R248.reuse, R28, R188 ;  /* 0x0000001cf820723c */ /* 0x044fe600000810bc */
[----:B------:R-:W-:Y:S04]  /*47da0*/  STL [R1+0x1be8], R27 ;  /* 0x001be81b01007387 */ /* 0x000fe80000100800 */
[----:B------:R-:W-:Y:S11]  /*47db0*/  STL [R1+0x1be4], R26 ;  /* 0x001be41a01007387 */ /* 0x000ff60000100800 */
[----:B------:R-:W-:Y:S05]  /*47dc0*/  @!UPT UIADD3 URZ, URZ, URZ, URZ ;  /* 0x0000003f3f3ff290 */ /* 0x000fea000fffe03f */
[----:B------:R2:W-:Y:S01]  /*47dd0*/  STL [R1+0x40], R32 ;  /* 0x0000402001007387 */ /* 0x0005e20000100800 */
[----:B-1----:R-:W-:Y:S01]  /*47de0*/  IMAD.MOV.U32 R218, RZ, RZ, R33 ;  /* 0x000000ffffda7224 */ /* 0x002fe200078e0021 */
[----:B---3--:R-:W-:Y:S01]  /*47df0*/  MOV R222, R35 ;  /* 0x0000002300de7202 */ /* 0x008fe20000000f00 */
[----:B------:R-:W-:Y:S02]  /*47e00*/  IMAD.MOV.U32 R223, RZ, RZ, R34 ;  /* 0x000000ffffdf7224 */ /* 0x000fe400078e0022 */
[C---:B--2---:R-:W-:Y:S02]  /*47e10*/  HMMA.1688.F32.TF32 R32, R248.reuse, R24, R184 ;  /* 0x00000018f820723c */ /* 0x044fe400000810b8 */
[----:B------:R1:W-:Y:S11]  /*47e20*/  STL [R1+0x1bfc], R222 ;  /* 0x001bfcde01007387 */ /* 0x0003f60000100800 */
[----:B------:R-:W-:Y:S11]  /*47e30*/  @!UPT UIADD3 URZ, URZ, URZ, URZ ;  /* 0x0000003f3f3ff290 */ /* 0x000ff6000fffe03f */
[----:B------:R-:W-:Y:S02]  /*47e40*/  IMAD.MOV.U32 R14, RZ, RZ, R32 ;  /* 0x000000ffff0e7224 */ /* 0x000fe400078e0020 */
[----:B------:R-:W-:Y:S02]  /*47e50*/  IMAD.MOV.U32 R219, RZ, RZ, R33 ;  /* 0x000000ffffdb7224 */ /* 0x000fe400078e0021 */
[----:B------:R-:W-:Y:S02]  /*47e60*/  IMAD.MOV.U32 R27, RZ, RZ, R34 ;  /* 0x000000ffff1b7224 */ /* 0x000fe400078e0022 */
[----:B------:R-:W-:Y:S02]  /*47e70*/  IMAD.MOV.U32 R26, RZ, RZ, R35 ;  /* 0x000000ffff1a7224 */ /* 0x000fe400078e0023 */
[C---:B------:R-:W-:Y:S01]  /*47e80*/  HMMA.1688.F32.TF32 R32, R248.reuse, R12, R180 ;  /* 0x0000000cf820723c */ /* 0x040fe200000810b4 */
[----:B------:R2:W-:Y:S04]  /*47e90*/  STL [R1+0x1bf8], R223 ;  /* 0x001bf8df01007387 */ /* 0x0005e80000100800 */
[----:B------:R3:W-:Y:S11]  /*47ea0*/  STL [R1+0x1bf4], R218 ;  /* 0x001bf4da01007387 */ /* 0x0007f60000100800 */
[----:B------:R-:W-:Y:S07]  /*47eb0*/  @!UPT UIADD3 URZ, URZ, URZ, URZ ;  /* 0x0000003f3f3ff290 */ /* 0x000fee000fffe03f */
[----:B------:R4:W-:Y:S01]  /*47ec0*/  STL [R1+0x20], R32 ;  /* 0x0000202001007387 */ /* 0x0009e20000100800 */
[----:B-1----:R-:W-:Y:S02]  /*47ed0*/  IMAD.MOV.U32 R222, RZ, RZ, R33 ;  /* 0x000000ffffde7224 */ /* 0x002fe400078e0021 */
[----:B--2---:R-:W-:Y:S02]  /*47ee0*/  IMAD.MOV.U32 R223, RZ, RZ, R34 ;  /* 0x000000ffffdf7224 */ /* 0x004fe400078e0022 */
[----:B---3--:R-:W-:Y:S02]  /*47ef0*/  IMAD.MOV.U32 R218, RZ, RZ, R35 ;  /* 0x000000ffffda7224 */ /* 0x008fe400078e0023 */
[----:B----4-:R-:W-:Y:S01]  /*47f00*/  HMMA.1688.F32.TF32 R32, R248, R8, R164 ;  /* 0x00000008f820723c */ /* 0x010fe200000810a4 */
[----:B------:R-:W-:Y:S01]  /*47f10*/  IMAD.MOV.U32 R184, RZ, RZ, R46 ;  /* 0x000000ffffb87224 */ /* 0x000fe200078e002e */
[----:B------:R-:W-:Y:S01]  /*47f20*/  MOV R185, R47 ;  /* 0x0000002f00b97202 */ /* 0x000fe20000000f00 */
[----:B------:R-:W-:-:S02]  /*47f30*/  IMAD.MOV.U32 R186, RZ, RZ, R108 ;  /* 0x000000ffffba7224 */ /* 0x000fc400078e006c */
[----:B------:R-:W-:Y:S01]  /*47f40*/  IMAD.MOV.U32 R187, RZ, RZ, R109 ;  /* 0x000000ffffbb7224 */ /* 0x000fe200078e006d */
[----:B------:R-:W-:Y:S01]  /*47f50*/  MOV R181, R101 ;  /* 0x0000006500b57202 */ /* 0x000fe20000000f00 */
[----:B------:R-:W-:Y:S01]  /*47f60*/  IMAD.MOV.U32 R180, RZ, RZ, R100 ;  /* 0x000000ffffb47224 */ /* 0x000fe200078e0064 */
[----:B------:R-:W-:Y:S01]  /*47f70*/  MOV R189, R132 ;  /* 0x0000008400bd7202 */ /* 0x000fe20000000f00 */
[----:B------:R-:W-:Y:S01]  /*47f80*/  IMAD.MOV.U32 R182, RZ, RZ, R102 ;  /* 0x000000ffffb67224 */ /* 0x000fe200078e0066 */
[----:B------:R-:W-:Y:S01]  /*47f90*/  LDS R132, [R4+0x88100] ;  /* 0x0881000004847984 */ /* 0x000fe20000000800 */
[----:B------:R-:W-:Y:S02]  /*47fa0*/  IMAD.MOV.U32 R183, RZ, RZ, R103 ;  /* 0x000000ffffb77224 */ /* 0x000fe400078e0067 */
[----:B------:R-:W-:Y:S01]  /*47fb0*/  IMAD.MOV.U32 R188, RZ, RZ, R133 ;  /* 0x000000ffffbc7224 */ /* 0x000fe200078e0085 */
[----:B------:R-:W-:Y:S01]  /*47fc0*/  HMMA.1688.F32.TF32 R56, R84, R20, R56 ;  /* 0x000000145438723c */ /* 0x000fe20000081038 */
[----:B------:R-:W-:Y:S01]  /*47fd0*/  LDS R133, [R5+0x88100] ;  /* 0x0881000005857984 */ /* 0x000fe20000000800 */
[----:B------:R-:W-:-:S02]  /*47fe0*/  IMAD.MOV.U32 R190, RZ, RZ, R37 ;  /* 0x000000ffffbe7224 */ /* 0x000fc400078e0025 */
[----:B------:R-:W-:Y:S01]  /*47ff0*/  IMAD.MOV.U32 R191, RZ, RZ, R36 ;  /* 0x000000ffffbf7224 */ /* 0x000fe200078e0024 */
[----:B------:R-:W-:Y:S03]  /*48000*/  LDS R164, [R2+0x88180] ;  /* 0x0881800002a47984 */ /* 0x000fe60000000800 */
[----:B------:R-:W-:Y:S01]  /*48010*/  HMMA.1688.F32.TF32 R60, R84, R28, R60 ;  /* 0x0000001c543c723c */ /* 0x000fe2000008103c */
[----:B------:R-:W-:Y:S01]  /*48020*/  LDS R166, [R2+0x88980] ;  /* 0x0889800002a67984 */ /* 0x000fe20000000800 */
[----:B------:R-:W-:Y:S01]  /*48030*/  MOV R15, R32 ;  /* 0x00000020000f7202 */ /* 0x000fe20000000f00 */
[----:B------:R-:W-:Y:S02]  /*48040*/  IMAD.MOV.U32 R10, RZ, RZ, R33 ;  /* 0x000000ffff0a7224 */ /* 0x000fe400078e0021 */
[----:B------:R-:W-:Y:S01]  /*48050*/  IMAD.MOV.U32 R11, RZ, RZ, R34 ;  /* 0x000000ffff0b7224 */ /* 0x000fe200078e0022 */
[----:B------:R-:W-:Y:S01]  /*48060*/  LDS R165, [R0+0x88180] ;  /* 0x0881800000a57984 */ /* 0x000fe20000000800 */
[----:B------:R-:W-:-:S02]  /*48070*/  IMAD.MOV.U32 R7, RZ, RZ, R35 ;  /* 0x000000ffff077224 */ /* 0x000fc400078e0023 */
[C---:B------:R-:W-:Y:S01]  /*48080*/  HMMA.1688.F32.TF32 R32, R248.reuse, R216, R240 ;  /* 0x000000d8f820723c */ /* 0x040fe200000810f0 */
[----:B------:R-:W-:Y:S07]  /*48090*/  LDS R167, [R0+0x88980] ;  /* 0x0889800000a77984 */ /* 0x000fee0000000800 */
[----:B------:R-:W-:Y:S11]  /*480a0*/  HMMA.1688.F32.TF32 R248, R248, R220, R236 ;  /* 0x000000dcf8f8723c */ /* 0x000ff600000810ec */
[----:B------:R-:W-:Y:S04]  /*480b0*/  @!UPT UIADD3 URZ, URZ, URZ, URZ ;  /* 0x0000003f3f3ff290 */ /* 0x000fe8000fffe03f */
[----:B------:R-:W-:Y:S08]  /*480c0*/  STL [R1], R32 ;  /* 0x0000002001007387 */ /* 0x000ff00000100800 */
[----:B------:R1:W-:Y:S04]  /*480d0*/  STL.64 [R1+0x1b28], R250 ;  /* 0x001b28fa01007387 */ /* 0x0003e80000100a00 */
[----:B------:R2:W-:Y:S01]  /*480e0*/  STL.64 [R1+0x1b20], R248 ;  /* 0x001b20f801007387 */ /* 0x0005e20000100a00 */
[----:B-1----:R-:W-:-:S02]  /*480f0*/  IMAD.MOV.U32 R250, RZ, RZ, R94 ;  /* 0x000000fffffa7224 */ /* 0x002fc400078e005e */
[----:B--2---:R-:W-:Y:S01]  /*48100*/  IMAD.MOV.U32 R248, RZ, RZ, R92 ;  /* 0x000000fffff87224 */ /* 0x004fe200078e005c */
[----:B------:R-:W-:Y:S01]  /*48110*/  MOV R249, R93 ;  /* 0x0000005d00f97202 */ /* 0x000fe20000000f00 */
[----:B------:R-:W2:Y:S01]  /*48120*/  LDL.LU R92, [R1+0x1c94] ;  /* 0x001c9400015c7983 */ /* 0x000ea20000300800 */
[----:B------:R-:W-:-:S03]  /*48130*/  IMAD.MOV.U32 R251, RZ, RZ, R95 ;  /* 0x000000fffffb7224 */ /* 0x000fc600078e005f */
[----:B------:R-:W2:Y:S04]  /*48140*/  LDL.LU R93, [R1+0x1c90] ;  /* 0x001c9000015d7983 */ /* 0x000ea80000300800 */
[----:B------:R-:W2:Y:S04]  /*48150*/  LDL.LU R94, [R1+0x1c8c] ;  /* 0x001c8c00015e7983 */ /* 0x000ea80000300800 */
[----:B------:R-:W2:Y:S04]  /*48160*/  LDL.LU R95, [R1+0x1c88] ;  /* 0x001c8800015f7983 */ /* 0x000ea80000300800 */
[----:B------:R1:W-:Y:S04]  /*48170*/  STL.64 [R1+0x1b38], R246 ;  /* 0x001b38f601007387 */ /* 0x0003e80000100a00 */
[----:B------:R3:W-:Y:S01]  /*48180*/  STL.64 [R1+0x1b30], R244 ;  /* 0x001b30f401007387 */ /* 0x0007e20000100a00 */
[----:B-1----:R-:W-:-:S02]  /*48190*/  IMAD.MOV.U32 R246, RZ, RZ, R48 ;  /* 0x000000fffff67224 */ /* 0x002fc400078e0030 */
[----:B---3--:R-:W-:Y:S02]  /*481a0*/  IMAD.MOV.U32 R244, RZ, RZ, R54 ;  /* 0x000000fffff47224 */ /* 0x008fe400078e0036 */
[----:B------:R-:W3:Y:S01]  /*481b0*/  LDL.LU R54, [R1+0x1c84] ;  /* 0x001c840001367983 */ /* 0x000ee20000300800 */
[----:B------:R-:W-:Y:S02]  /*481c0*/  IMAD.MOV.U32 R245, RZ, RZ, R55 ;  /* 0x000000fffff57224 */ /* 0x000fe400078e0037 */
[----:B------:R-:W-:Y:S01]  /*481d0*/  IMAD.MOV.U32 R247, RZ, RZ, R49 ;  /* 0x000000fffff77224 */ /* 0x000fe200078e0031 */
[----:B------:R-:W3:Y:S04]  /*481e0*/  LDL.LU R55, [R1+0x1c80] ;  /* 0x001c800001377983 */ /* 0x000ee80000300800 */
[----:B------:R-:W4:Y:S04]  /*481f0*/  LDL.LU R48, [R1+0x1c7c] ;  /* 0x001c7c0001307983 */ /* 0x000f280000300800 */
[----:B------:R-:W4:Y:S01]  /*48200*/  LDL.LU R49, [R1+0x1c78] ;  /* 0x001c780001317983 */ /* 0x000f220000300800 */
[----:B--2---:R-:W-:Y:S07]  /*48210*/  HMMA.1688.F32.TF32 R240, R88, R20, R92 ;  /* 0x0000001458f0723c */ /* 0x004fee000008105c */
[----:B------:R-:W-:-:S02]  /*48220*/  IMAD.MOV.U32 R92, RZ, RZ, R97 ;  /* 0x000000ffff5c7224 */ /* 0x000fc400078e0061 */
[----:B------:R-:W-:Y:S02]  /*48230*/  IMAD.MOV.U32 R93, RZ, RZ, R98 ;  /* 0x000000ffff5d7224 */ /* 0x000fe400078e0062 */
[----:B------:R-:W-:Y:S11]  /*48240*/  IMAD.MOV.U32 R94, RZ, RZ, R99 ;  /* 0x000000ffff5e7224 */ /* 0x000ff600078e0063 */
[----:B------:R-:W-:Y:S01]  /*48250*/  @!UPT UIADD3 URZ, URZ, URZ, URZ ;  /* 0x0000003f3f3ff290 */ /* 0x000fe2000fffe03f */
[----:B------:R1:W-:Y:S04]  /*48260*/  STL.64 [R1+0x1b48], R242 ;  /* 0x001b48f201007387 */ /* 0x0003e80000100a00 */
[----:B------:R2:W-:Y:S01]  /*48270*/  STL.64 [R1+0x1b40], R240 ;  /* 0x001b40f001007387 */ /* 0x0005e20000100a00 */
[----:B-1----:R-:W-:Y:S02]  /*48280*/  IMAD.MOV.U32 R242, RZ, RZ, R44 ;  /* 0x000000fffff27224 */ /* 0x002fe400078e002c */
[----:B--2---:R-:W-:Y:S01]  /*48290*/  IMAD.MOV.U32 R240, RZ, RZ, R50 ;  /* 0x000000fffff07224 */ /* 0x004fe200078e0032 */
[----:B------:R-:W-:Y:S01]  /*482a0*/  MOV R241, R51 ;  /* 0x0000003300f17202 */ /* 0x000fe20000000f00 */
[----:B------:R-:W4:Y:S01]  /*482b0*/  LDL.LU R50, [R1+0x1c74] ;  /* 0x001c740001327983 */ /* 0x000f220000300800 */
[----:B------:R-:W-:-:S03]  /*482c0*/  IMAD.MOV.U32 R243, RZ, RZ, R96 ;  /* 0x000000fffff37224 */ /* 0x000fc600078e0060 */
[----:B------:R-:W4:Y:S04]  /*482d0*/  LDL.LU R51, [R1+0x1c70] ;  /* 0x001c700001337983 */ /* 0x000f280000300800 */
[----:B------:R-:W2:Y:S04]  /*482e0*/  LDL.LU R44, [R1+0x1c6c] ;  /* 0x001c6c00012c7983 */ /* 0x000ea80000300800 */
[----:B------:R-:W2:Y:S04]  /*482f0*/  LDL.LU R96, [R1+0x1c68] ;  /* 0x001c680001607983 */ /* 0x000ea80000300800 */
[----:B------:R-:W2:Y:S04]  /*48300*/  LDL.LU R97, [R1+0x1c64] ;  /* 0x001c640001617983 */ /* 0x000ea80000300800 */
[----:B------:R-:W2:Y:S04]  /*48310*/  LDL.LU R98, [R1+0x1c60] ;  /* 0x001c600001627983 */ /* 0x000ea80000300800 */
[----:B------:R-:W2:Y:S01]  /*48320*/  LDL.LU R99, [R1+0x1c5c] ;  /* 0x001c5c0001637983 */ /* 0x000ea20000300800 */
[----:B------:R-:W-:-:S03]  /*48330*/  IMAD.MOV.U32 R95, RZ, RZ, R45 ;  /* 0x000000ffff5f7224 */ /* 0x000fc600078e002d */
[----:B------:R-:W3:Y:S04]  /*48340*/  LDL.LU R45, [R1+0x1c58] ;  /* 0x001c5800012d7983 */ /* 0x000ee80000300800 */
[----:B------:R-:W3:Y:S04]  /*48350*/  LDL.LU R46, [R1+0x1c54] ;  /* 0x001c5400012e7983 */ /* 0x000ee80000300800 */
[----:B------:R-:W3:Y:S04]  /*48360*/  LDL.LU R47, [R1+0x1c50] ;  /* 0x001c5000012f7983 */ /* 0x000ee80000300800 */
[----:B------:R-:W3:Y:S04]  /*48370*/  LDL.LU R108, [R1+0x1c4c] ;  /* 0x001c4c00016c7983 */ /* 0x000ee80000300800 */
[----:B------:R-:W3:Y:S01]  /*48380*/  LDL.LU R109, [R1+0x1c48] ;  /* 0x001c4800016d7983 */ /* 0x000ee20000300800 */
        /* <DEDUP_REMOVED lines=13> */
[----:B------:R-:W-:Y:S04]  /*48460*/  STL.64 [R1+0x1b58], R238 ;  /* 0x001b58ee01007387 */ /* 0x000fe80000100a00 */
[----:B------:R1:W-:Y:S02]  /*48470*/  STL.64 [R1+0x1b50], R236 ;  /* 0x001b50ec01007387 */ /* 0x0003e40000100a00 */
[----:B-1----:R-:W-:-:S02]  /*48480*/  IMAD.MOV.U32 R236, RZ, RZ, R107 ;  /* 0x000000ffffec7224 */ /* 0x002fc400078e006b */
[----:B------:R-:W2:Y:S01]  /*48490*/  LDL.LU R107, [R1+0x1c24] ;  /* 0x001c2400016b7983 */ /* 0x000ea20000300800 */
[----:B------:R-:W-:-:S03]  /*484a0*/  IMAD.MOV.U32 R237, RZ, RZ, R111 ;  /* 0x000000ffffed7224 */ /* 0x000fc600078e006f */
[----:B------:R-:W2:Y:S01]  /*484b0*/  LDL.LU R111, [R1+0x1c20] ;  /* 0x001c2000016f7983 */ /* 0x000ea20000300800 */
[----:B------:R-:W-:Y:S02]  /*484c0*/  IMAD.MOV.U32 R238, RZ, RZ, R135 ;  /* 0x000000ffffee7224 */ /* 0x000fe400078e0087 */
[----:B------:R-:W-:Y:S01]  /*484d0*/  IMAD.MOV.U32 R239, RZ, RZ, R134 ;  /* 0x000000ffffef7224 */ /* 0x000fe200078e0086 */
[----:B------:R-:W-:Y:S01]  /*484e0*/  LDS R135, [R5+0x88900] ;  /* 0x0889000005877984 */ /* 0x000fe20000000800 */
[----:B------:R-:W-:Y:S02]  /*484f0*/  IMAD.MOV.U32 R252, RZ, RZ, R33 ;  /* 0x000000fffffc7224 */ /* 0x000fe400078e0021 */
[----:B------:R-:W-:Y:S01]  /*48500*/  IMAD.MOV.U32 R6, RZ, RZ, R34 ;  /* 0x000000ffff067224 */ /* 0x000fe200078e0022 */
[----:B------:R-:W1:Y:S01]  /*48510*/  LDS R134, [R4+0x88900] ;  /* 0x0889000004867984 */ /* 0x000e620000000800 */
[----:B------:R-:W-:Y:S01]  /*48520*/  IMAD.MOV.U32 R3, RZ, RZ, R35 ;  /* 0x000000ffff037224 */ /* 0x000fe200078e0023 */
[C---:B---3--:R-:W-:Y:S08]  /*48530*/  HMMA.1688.F32.TF32 R44, R88.reuse, R216, R44 ;  /* 0x000000d8582c723c */ /* 0x048ff0000008102c */
[----:B----4-:R-:W-:Y:S08]  /*48540*/  HMMA.1688.F32.TF32 R48, R88, R220, R48 ;  /* 0x000000dc5830723c */ /* 0x010ff00000081030 */
[C---:B------:R-:W-:Y:S08]  /*48550*/  HMMA.1688.F32.TF32 R52, R84.reuse, R16, R52 ;  /* 0x000000105434723c */ /* 0x040ff00000081034 */
[C---:B------:R-:W-:Y:S08]  /*48560*/  HMMA.1688.F32.TF32 R64, R84.reuse, R24, R64 ;  /* 0x000000185440723c */ /* 0x040ff00000081040 */
        /* <DEDUP_REMOVED lines=8> */
[----:B------:R-:W2:Y:S01]  /*485f0*/  LDS R103, [R0+0x88900] ;  /* 0x0889000000677984 */ /* 0x000ea20000000800 */
[C---:B------:R-:W-:Y:S08]  /*48600*/  HMMA.1688.F32.TF32 R36, R88.reuse, R12, R104 ;  /* 0x0000000c5824723c */ /* 0x040ff00000081068 */
[----:B------:R-:W-:Y:S01]  /*48610*/  HMMA.1688.F32.TF32 R40, R88, R8, R108 ;  /* 0x000000085828723c */ /* 0x000fe2000008106c */
[----:B------:R-:W-:Y:S04]  /*48620*/  STL.64 [R1+0x1b68], R34 ;  /* 0x001b682201007387 */ /* 0x000fe80000100a00 */
[----:B------:R-:W-:Y:S03]  /*48630*/  STL.64 [R1+0x1b60], R32 ;  /* 0x001b602001007387 */ /* 0x000fe60000100a00 */
[----:B-1----:R-:W-:Y:S07]  /*48640*/  HMMA.1688.F32.TF32 R104, R132, R16, R248 ;  /* 0x000000108468723c */ /* 0x002fee00000810f8 */
[----:B------:R-:W-:Y:S04]  /*48650*/  STL.64 [R1+0x1b78], R38 ;  /* 0x001b782601007387 */ /* 0x000fe80000100a00 */
[----:B------:R-:W-:Y:S04]  /*48660*/  STL.64 [R1+0x1b70], R36 ;  /* 0x001b702401007387 */ /* 0x000fe80000100a00 */
[----:B------:R-:W-:Y:S04]  /*48670*/  STL.64 [R1+0x1b88], R42 ;  /* 0x001b882a01007387 */ /* 0x000fe80000100a00 */
[----:B------:R-:W-:Y:S01]  /*48680*/  STL.64 [R1+0x1b80], R40 ;  /* 0x001b802801007387 */ /* 0x000fe20000100a00 */
[----:B------:R-:W-:-:S03]  /*48690*/  IMAD.MOV.U32 R248, RZ, RZ, R113 ;  /* 0x000000fffff87224 */ /* 0x000fc600078e0071 */
[----:B------:R-:W-:Y:S01]  /*486a0*/  STL.64 [R1+0x1b98], R46 ;  /* 0x001b982e01007387 */ /* 0x000fe20000100a00 */
[----:B--2---:R-:W-:Y:S03]  /*486b0*/  HMMA.1688.F32.TF32 R88, R100, R24, R96 ;  /* 0x000000186458723c */ /* 0x004fe60000081060 */
[----:B------:R-:W-:Y:S01]  /*486c0*/  STL.64 [R1+0x1b90], R44 ;  /* 0x001b902c01007387 */ /* 0x000fe20000100a00 */
[----:B------:R-:W-:-:S03]  /*486d0*/  IMAD.MOV.U32 R249, RZ, RZ, R114 ;  /* 0x000000fffff97224 */ /* 0x000fc600078e0072 */
[----:B------:R-:W-:Y:S01]  /*486e0*/  STL.64 [R1+0x1ba8], R50 ;  /* 0x001ba83201007387 */ /* 0x000fe20000100a00 */
[----:B------:R-:W-:Y:S01]  /*486f0*/  HMMA.1688.F32.TF32 R188, R100, R16, R188 ;  /* 0x0000001064bc723c */ /* 0x000fe200000810bc */
[----:B------:R-:W-:Y:S02]  /*48700*/  IMAD.MOV.U32 R250, RZ, RZ, R115 ;  /* 0x000000fffffa7224 */ /* 0x000fe400078e0073 */
[----:B------:R-:W-:Y:S01]  /*48710*/  STL.64 [R1+0x1ba0], R48 ;  /* 0x001ba03001007387 */ /* 0x000fe20000100a00 */
[----:B------:R-:W-:-:S03]  /*48720*/  IMAD.MOV.U32 R251, RZ, RZ, R232 ;  /* 0x000000fffffb7224 */ /* 0x000fc600078e00e8 */
[----:B------:R-:W2:Y:S01]  /*48730*/  LDL.LU R113, [R1+0x1c1c] ;  /* 0x001c1c0001717983 */ /* 0x000ea20000300800 */
[C---:B------:R-:W-:Y:S03]  /*48740*/  HMMA.1688.F32.TF32 R84, R100.reuse, R20, R236 ;  /* 0x000000146454723c */ /* 0x040fe600000810ec */
[----:B------:R-:W2:Y:S04]  /*48750*/  LDL.LU R114, [R1+0x1c18] ;  /* 0x001c180001727983 */ /* 0x000ea80000300800 */
[----:B------:R-:W2:Y:S01]  /*48760*/  LDL.LU R115, [R1+0x1c14] ;  /* 0x001c140001737983 */ /* 0x000ea20000300800 */
[C---:B------:R-:W-:Y:S03]  /*48770*/  HMMA.1688.F32.TF32 R180, R100.reuse, R28, R180 ;  /* 0x0000001c64b4723c */ /* 0x040fe600000810b4 */
[----:B------:R-:W3:Y:S05]  /*48780*/  LDL.LU R232, [R1+0x1c10] ;  /* 0x001c100001e87983 */ /* 0x000eea0000300800 */
[C---:B------:R-:W-:Y:S08]  /*48790*/  HMMA.1688.F32.TF32 R184, R100.reuse, R12, R184 ;  /* 0x0000000c64b8723c */ /* 0x040ff000000810b8 */
[C---:B------:R-:W-:Y:S08]  /*487a0*/  HMMA.1688.F32.TF32 R92, R100.reuse, R8, R92 ;  /* 0x00000008645c723c */ /* 0x040ff0000008105c */
[C---:B------:R-:W-:Y:S08]  /*487b0*/  HMMA.1688.F32.TF32 R96, R100.reuse, R216, R240 ;  /* 0x000000d86460723c */ /* 0x040ff000000810f0 */
[----:B------:R-:W-:Y:S07]  /*487c0*/  HMMA.1688.F32.TF32 R100, R100, R220, R244 ;  /* 0x000000dc6464723c */ /* 0x000fee00000810f4 */
[----:B------:R-:W-:Y:S01]  /*487d0*/  IMAD.MOV.U32 R244, RZ, RZ, R233 ;  /* 0x000000fffff47224 */ /* 0x000fe200078e00e9 */
[----:B------:R-:W-:Y:S01]  /*487e0*/  MOV R245, R234 ;  /* 0x000000ea00f57202 */ /* 0x000fe20000000f00 */
[----:B------:R-:W3:Y:S01]  /*487f0*/  LDL.LU R233, [R1+0x1c0c] ;  /* 0x001c0c0001e97983 */ /* 0x000ee20000300800 */
[----:B------:R-:W-:-:S02]  /*48800*/  IMAD.MOV.U32 R246, RZ, RZ, R235 ;  /* 0x000000fffff67224 */ /* 0x000fc400078e00eb */
[----:B------:R-:W-:Y:S01]  /*48810*/  IMAD.MOV.U32 R247, RZ, RZ, R119 ;  /* 0x000000fffff77224 */ /* 0x000fe200078e0077 */
[----:B------:R-:W3:Y:S04]  /*48820*/  LDL.LU R234, [R1+0x1c08] ;  /* 0x001c080001ea7983 */ /* 0x000ee80000300800 */
[----:B------:R-:W3:Y:S04]  /*48830*/  LDL.LU R235, [R1+0x1c04] ;  /* 0x001c040001eb7983 */ /* 0x000ee80000300800 */
[----:B------:R-:W4:Y:S04]  /*48840*/  LDL.LU R119, [R1+0x1c00] ;  /* 0x001c000001777983 */ /* 0x000f280000300800 */
[----:B------:R-:W4:Y:S04]  /*48850*/  LDL.LU R240, [R1+0xe0] ;  /* 0x0000e00001f07983 */ /* 0x000f280000300800 */
[----:B------:R-:W4:Y:S04]  /*48860*/  LDL.LU R241, [R1+0xe4] ;  /* 0x0000e40001f17983 */ /* 0x000f280000300800 */
[----:B------:R-:W4:Y:S04]  /*48870*/  LDL.LU R242, [R1+0xe8] ;  /* 0x0000e80001f27983 */ /* 0x000f280000300800 */
[----:B------:R-:W4:Y:S01]  /*48880*/  LDL.LU R243, [R1+0xec] ;  /* 0x0000ec0001f37983 */ /* 0x000f220000300800 */
        /* <DEDUP_REMOVED lines=15> */
[C---:B------:R-:W-:Y:S01]  /*48980*/  HMMA.1688.F32.TF32 R224, R192.reuse, R12, R204 ;  /* 0x0000000cc0e0723c */ /* 0x040fe200000810cc */
[----:B------:R-:W-:Y:S04]  /*48990*/  LDS R204, [R4+0x89000] ;  /* 0x0890000004cc7984 */ /* 0x000fe80000000800 */
[----:B------:R-:W-:Y:S03]  /*489a0*/  LDS R206, [R4+0x89800] ;  /* 0x0898000004ce7984 */ /* 0x000fe60000000800 */
[----:B------:R-:W-:Y:S01]  /*489b0*/  HMMA.1688.F32.TF32 R196, R192, R220, R196 ;  /* 0x000000dcc0c4723c */ /* 0x000fe200000810c4 */
        /* <DEDUP_REMOVED lines=9> */
[C---:B--2---:R-:W-:Y:S08]  /*48a50*/  HMMA.1688.F32.TF32 R112, R132.reuse, R28, R112 ;  /* 0x0000001c8470723c */ /* 0x044ff00000081070 */
[C---:B---3--:R-:W-:Y:S01]  /*48a60*/  HMMA.1688.F32.TF32 R108, R132.reuse, R20, R232 ;  /* 0x00000014846c723c */ /* 0x048fe200000810e8 */
[----:B------:R-:W-:Y:S04]  /*48a70*/  LDS R205, [R5+0x89000] ;  /* 0x0890000005cd7984 */ /* 0x000fe80000000800 */
[----:B------:R-:W-:Y:S03]  /*48a80*/  LDS R207, [R5+0x89800] ;  /* 0x0898000005cf7984 */ /* 0x000fe60000000800 */
[C---:B----4-:R-:W-:Y:S08]  /*48a90*/  HMMA.1688.F32.TF32 R116, R132.reuse, R24, R116 ;  /* 0x000000188474723c */ /* 0x050ff00000081074 */
[----:B------:R-:W-:Y:S08]  /*48aa0*/  HMMA.1688.F32.TF32 R132, R132, R220, R228 ;  /* 0x000000dc8484723c */ /* 0x000ff000000810e4 */
[C---:B------:R-:W-:Y:S01]  /*48ab0*/  HMMA.1688.F32.TF32 R228, R192.reuse, R8, R208 ;  /* 0x00000008c0e4723c */ /* 0x040fe200000810d0 */
[----:B------:R-:W-:Y:S07]  /*48ac0*/  STL [R1+0x1b18], R226 ;  /* 0x001b18e201007387 */ /* 0x000fee0000100800 */
[----:B------:R-:W-:Y:S01]  /*48ad0*/  HMMA.1688.F32.TF32 R232, R192, R216, R212 ;  /* 0x000000d8c0e8723c */ /* 0x000fe200000810d4 */
[----:B------:R-:W-:Y:S04]  /*48ae0*/  LDS R192, [R2+0x89000] ;  /* 0x0890000002c07984 */ /* 0x000fe80000000800 */
[----:B------:R-:W-:Y:S04]  /*48af0*/  LDS R194, [R2+0x89800] ;  /* 0x0898000002c27984 */ /* 0x000fe80000000800 */
[----:B------:R-:W-:Y:S04]  /*48b00*/  LDS R193, [R0+0x89000] ;  /* 0x0890000000c17984 */ /* 0x000fe80000000800 */
[----:B------:R-:W1:Y:S04]  /*48b10*/  LDS R195, [R0+0x89800] ;  /* 0x0898000000c37984 */ /* 0x000e680000000800 */
[----:B------:R2:W-:Y:S04]  /*48b20*/  STL [R1+0x1b14], R227 ;  /* 0x001b14e301007387 */ /* 0x0005e80000100800 */
[----:B------:R-:W-:Y:S04]  /*48b30*/  LDS R208, [R2+0x89080] ;  /* 0x0890800002d07984 */ /* 0x000fe80000000800 */
[----:B------:R-:W-:Y:S04]  /*48b40*/  LDS R210, [R2+0x89880] ;  /* 0x0898800002d27984 */ /* 0x000fe80000000800 */
[----:B------:R-:W-:Y:S04]  /*48b50*/  LDS R209, [R0+0x89080] ;  /* 0x0890800000d17984 */ /* 0x000fe80000000800 */
[----:B------:R-:W3:Y:S04]  /*48b60*/  LDS R211, [R0+0x89880] ;  /* 0x0898800000d37984 */ /* 0x000ee80000000800 */
[----:B------:R-:W-:Y:S04]  /*48b70*/  LDS R212, [R4+0x89080] ;  /* 0x0890800004d47984 */ /* 0x000fe80000000800 */
[----:B------:R-:W-:Y:S04]  /*48b80*/  LDS R214, [R4+0x89880] ;  /* 0x0898800004d67984 */ /* 0x000fe80000000800 */
[----:B------:R-:W-:Y:S04]  /*48b90*/  LDS R213, [R5+0x89080] ;  /* 0x0890800005d57984 */ /* 0x000fe80000000800 */
[----:B------:R-:W4:Y:S01]  /*48ba0*/  LDS R215, [R5+0x89880] ;  /* 0x0898800005d77984 */ /* 0x000f220000000800 */
[C---:B-1----:R-:W-:Y:S11]  /*48bb0*/  HMMA.1688.F32.TF32 R32, R192.reuse, R18, R240 ;  /* 0x00000012c020723c */ /* 0x042ff600000810f0 */
[----:B------:R-:W-:Y:S11]  /*48bc0*/  @!UPT UIADD3 URZ, URZ, URZ, URZ ;  /* 0x0000003f3f3ff290 */ /* 0x000ff6000fffe03f */
[----:B------:R-:W-:Y:S02]  /*48bd0*/  @!UPT UIADD3 URZ, URZ, URZ, URZ ;  /* 0x0000003f3f3ff290 */ /* 0x000fe4000fffe03f */
[----:B------:R-:W-:Y:S02]  /*48be0*/  IMAD.MOV.U32 R13, RZ, RZ, R32 ;  /* 0x000000ffff0d7224 */ /* 0x000fe400078e0020 */
[----:B------:R-:W-:Y:S02]  /*48bf0*/  IMAD.MOV.U32 R12, RZ, RZ, R33 ;  /* 0x000000ffff0c7224 */ /* 0x000fe400078e0021 */
[----:B------:R-:W-:Y:S02]  /*48c00*/  IMAD.MOV.U32 R9, RZ, RZ, R34 ;  /* 0x000000ffff097224 */ /* 0x000fe400078e0022 */
[----:B------:R-:W-:Y:S02]  /*48c10*/  IMAD.MOV.U32 R8, RZ, RZ, R35 ;  /* 0x000000ffff087224 */ /* 0x000fe400078e0023 */
[----:B------:R-:W-:Y:S01]  /*48c20*/  HMMA.1688.F32.TF32 R32, R192, R22, R244 ;  /* 0x00000016c020723c */ /* 0x000fe200000810f4 */
[----:B------:R-:W2:Y:S06]  /*48c30*/  LDL.LU R244, [R1+0x20] ;  /* 0x0000200001f47983 */ /* 0x000eac0000300800 */
[----:B------:R-:W-:Y:S01]  /*48c40*/  IMAD.MOV.U32 R245, RZ, RZ, R222 ;  /* 0x000000fffff57224 */ /* 0x000fe200078e00de */
[----:B------:R-:W-:Y:S01]  /*48c50*/  MOV R246, R223 ;  /* 0x000000df00f67202 */ /* 0x000fe20000000f00 */
[----:B------:R-:W2:Y:S01]  /*48c60*/  LDL.LU R222, [R1+0x1bfc] ;  /* 0x001bfc0001de7983 */ /* 0x000ea20000300800 */
[----:B------:R-:W-:-:S03]  /*48c70*/  IMAD.MOV.U32 R247, RZ, RZ, R218 ;  /* 0x000000fffff77224 */ /* 0x000fc600078e00da */
[----:B------:R-:W3:Y:S04]  /*48c80*/  LDL.LU R223, [R1+0x1bf8] ;  /* 0x001bf80001df7983 */ /* 0x000ee80000300800 */
[----:B------:R-:W4:Y:S01]  /*48c90*/  LDL.LU R218, [R1+0x1bf4] ;  /* 0x001bf40001da7983 */ /* 0x000f220000300800 */
        /* <DEDUP_REMOVED lines=17> */
[----:B--2---:R-:W-:Y:S01]  /*48db0*/  MOV R239, R222 ;  /* 0x000000de00ef7202 */ /* 0x004fe20000000f00 */
[----:B---3--:R-:W-:-:S02]  /*48dc0*/  IMAD.MOV.U32 R238, RZ, RZ, R223 ;  /* 0x000000ffffee7224 */ /* 0x008fc400078e00df */
[----:B----4-:R-:W-:Y:S02]  /*48dd0*/  IMAD.MOV.U32 R237, RZ, RZ, R218 ;  /* 0x000000ffffed7224 */ /* 0x010fe400078e00da */
[----:B------:R-:W2:Y:S04]  /*48de0*/  LDL.LU R218, [R1+0x1be0] ;  /* 0x001be00001da7983 */ /* 0x000ea80000300800 */
[----:B------:R-:W3:Y:S04]  /*48df0*/  LDL.LU R223, [R1+0x1bdc] ;  /* 0x001bdc0001df7983 */ /* 0x000ee80000300800 */
[----:B------:R-:W4:Y:S01]  /*48e00*/  LDL.LU R222, [R1+0x1bd8] ;  /* 0x001bd80001de7983 */ /* 0x000f220000300800 */
[----:B------:R-:W-:Y:S01]  /*48e10*/  IMAD.MOV.U32 R21, RZ, RZ, R32 ;  /* 0x000000ffff157224 */ /* 0x000fe200078e0020 */
[----:B------:R-:W-:Y:S01]  /*48e20*/  MOV R20, R33 ;  /* 0x0000002100147202 */ /* 0x000fe20000000f00 */
[----:B------:R-:W-:Y:S01]  /*48e30*/  IMAD.MOV.U32 R17, RZ, RZ, R34 ;  /* 0x000000ffff117224 */ /* 0x000fe200078e0022 */
[----:B------:R-:W4:Y:S01]  /*48e40*/  LDL.LU R48, [R1+0x90] ;  /* 0x0000900001307983 */ /* 0x000f220000300800 */
[----:B------:R-:W-:-:S02]  /*48e50*/  IMAD.MOV.U32 R16, RZ, RZ, R35 ;  /* 0x000000ffff107224 */ /* 0x000fc400078e0023 */
[----:B------:R-:W-:Y:S01]  /*48e60*/  HMMA.1688.F32.TF32 R32, R192, R30, R248 ;  /* 0x0000001ec020723c */ /* 0x000fe200000810f8 */
        /* <DEDUP_REMOVED lines=11> */
[----:B------:R-:W4:Y:S01]  /*48f20*/  LDL.LU R43, [R1+0x7c] ;  /* 0x00007c00012b7983 */ /* 0x000f220000300800 */
[----:B------:R-:W-:-:S03]  /*48f30*/  IMAD.MOV.U32 R28, RZ, RZ, R33 ;  /* 0x000000ffff1c7224 */ /* 0x000fc600078e0021 */
[----:B------:R-:W4:Y:S01]  /*48f40*/  LDL.LU R36, [R1+0x60] ;  /* 0x0000600001247983 */ /* 0x000f220000300800 */
        /* <DEDUP_REMOVED lines=9> */
[----:B--2---:R-:W-:Y:S02]  /*48fe0*/  IMAD.MOV.U32 R39, RZ, RZ, R218 ;  /* 0x000000ffff277224 */ /* 0x004fe400078e00da */
[----:B---3--:R-:W-:Y:S02]  /*48ff0*/  IMAD.MOV.U32 R38, RZ, RZ, R223 ;  /* 0x000000ffff267224 */ /* 0x008fe400078e00df */
[----:B----4-:R-:W-:Y:S02]  /*49000*/  IMAD.MOV.U32 R37, RZ, RZ, R222 ;  /* 0x000000ffff257224 */ /* 0x010fe400078e00de */
[----:B------:R-:W2:Y:S04]  /*49010*/  LDL.LU R222, [R1+0x1bd4] ;  /* 0x001bd40001de7983 */ /* 0x000ea80000300800 */
[----:B------:R-:W2:Y:S04]  /*49020*/  LDL.LU R223, [R1+0x1bd0] ;  /* 0x001bd00001df7983 */ /* 0x000ea80000300800 */
[----:B------:R-:W3:Y:S04]  /*49030*/  LDL.LU R218, [R1+0x1bcc] ;  /* 0x001bcc0001da7983 */ /* 0x000ee80000300800 */
[----:B------:R-:W4:Y:S04]  /*49040*/  LDL.LU R26, [R1+0x1bc8] ;  /* 0x001bc800011a7983 */ /* 0x000f280000300800 */
[----:B------:R-:W4:Y:S04]  /*49050*/  LDL.LU R27, [R1+0x1bc4] ;  /* 0x001bc400011b7983 */ /* 0x000f280000300800 */
[----:B------:R-:W3:Y:S04]  /*49060*/  LDL.LU R219, [R1+0x1bc0] ;  /* 0x001bc00001db7983 */ /* 0x000ee80000300800 */
[----:B------:R-:W2:Y:S04]  /*49070*/  LDL.LU R14, [R1+0x1bbc] ;  /* 0x001bbc00010e7983 */ /* 0x000ea80000300800 */
[----:B------:R-:W2:Y:S04]  /*49080*/  LDL.LU R15, [R1+0x1bb8] ;  /* 0x001bb800010f7983 */ /* 0x000ea80000300800 */
[----:B------:R-:W2:Y:S04]  /*49090*/  LDL.LU R10, [R1+0x1bb4] ;  /* 0x001bb400010a7983 */ /* 0x000ea80000300800 */
[----:B------:R-:W2:Y:S01]  /*490a0*/  LDL.LU R11, [R1+0x1bb0] ;  /* 0x001bb000010b7983 */ /* 0x000ea20000300800 */
[----:B------:R-:W-:Y:S01]  /*490b0*/  HMMA.1688.F32.TF32 R32, R204, R22, R32 ;  /* 0x00000016cc20723c */ /* 0x000fe20000081020 */
[----:B------:R-:W-:-:S07]  /*490c0*/  IMAD.MOV.U32 R251, RZ, RZ, R7 ;  /* 0x000000fffffb7224 */ /* 0x000fce00078e0007 */
[C---:B------:R-:W-:Y:S08]  /*490d0*/  HMMA.1688.F32.TF32 R36, R204.reuse, R18, R36 ;  /* 0x00000012cc24723c */ /* 0x040ff00000081024 */
[----:B------:R-:W-:Y:S08]  /*490e0*/  HMMA.1688.F32.TF32 R236, R204, R30, R236 ;  /* 0x0000001eccec723c */ /* 0x000ff000000810ec */
[C---:B----4-:R-:W-:Y:S08]  /*490f0*/  HMMA.1688.F32.TF32 R200, R192.reuse, R26, R200 ;  /* 0x0000001ac0c8723c */ /* 0x050ff000000810c8 */
[C---:B---3--:R-:W-:Y:S08]  /*49100*/  HMMA.1688.F32.TF32 R44, R192.reuse, R218, R44 ;  /* 0x000000dac02c723c */ /* 0x048ff0000008102c */
[----:B--2---:R-:W-:Y:S08]  /*49110*/  HMMA.1688.F32.TF32 R48, R192, R10, R48 ;  /* 0x0000000ac030723c */ /* 0x004ff00000081030 */
[----:B------:R-:W-:-:S02]  /*49120*/  IMAD.MOV.U32 R221, RZ, RZ, R200 ;  /* 0x000000ffffdd7224 */ /* 0x000fc400078e00c8 */
[----:B------:R-:W-:Y:S02]  /*49130*/  IMAD.MOV.U32 R220, RZ, RZ, R201 ;  /* 0x000000ffffdc7224 */ /* 0x000fe400078e00c9 */
[----:B------:R-:W-:Y:S02]  /*49140*/  IMAD.MOV.U32 R217, RZ, RZ, R202 ;  /* 0x000000ffffd97224 */ /* 0x000fe400078e00ca */
[----:B------:R-:W-:Y:S02]  /*49150*/  IMAD.MOV.U32 R216, RZ, RZ, R203 ;  /* 0x000000ffffd87224 */ /* 0x000fe400078e00cb */
[C---:B------:R-:W-:Y:S08]  /*49160*/  HMMA.1688.F32.TF32 R200, R192.reuse, R14, R176 ;  /* 0x0000000ec0c8723c */ /* 0x040ff000000810b0 */
[----:B------:R-:W-:Y:S01]  /*49170*/  HMMA.1688.F32.TF32 R192, R192, R222, R40 ;  /* 0x000000dec0c0723c */ /* 0x000fe20000081028 */
[----:B------:R-:W-:-:S02]  /*49180*/  IMAD.MOV.U32 R227, RZ, RZ, R46 ;  /* 0x000000ffffe37224 */ /* 0x000fc400078e002e */
[----:B------:R-:W-:Y:S01]  /*49190*/  IMAD.MOV.U32 R176, RZ, RZ, R51 ;  /* 0x000000ffffb07224 */ /* 0x000fe200078e0033 */
[----:B------:R-:W-:-:S04]  /*491a0*/  MOV R225, R44 ;  /* 0x0000002c00e17202 */ /* 0x000fc80000000f00 */
[----:B------:R-:W-:Y:S01]  /*491b0*/  HMMA.1688.F32.TF32 R240, R204, R26, R240 ;  /* 0x0000001accf0723c */ /* 0x000fe200000810f0 */
[----:B------:R-:W-:-:S07]  /*491c0*/  IMAD.MOV.U32 R226, RZ, RZ, R45 ;  /* 0x000000ffffe27224 */ /* 0x000fce00078e002d */
[----:B------:R-:W-:Y:S01]  /*491d0*/  IMAD.MOV.U32 R7, RZ, RZ, R203 ;  /* 0x000000ffff077224 */ /* 0x000fe200078e00cb */
[----:B------:R-:W-:Y:S01]  /*491e0*/  MOV R177, R200 ;  /* 0x000000c800b17202 */ /* 0x000fe20000000f00 */
[----:B------:R-:W-:Y:S02]  /*491f0*/  IMAD.MOV.U32 R178, RZ, RZ, R201 ;  /* 0x000000ffffb27224 */ /* 0x000fe400078e00c9 */
[----:B------:R-:W-:Y:S02]  /*49200*/  IMAD.MOV.U32 R179, RZ, RZ, R202 ;  /* 0x000000ffffb37224 */ /* 0x000fe400078e00ca */
[----:B------:R-:W-:Y:S02]  /*49210*/  IMAD.MOV.U32 R203, RZ, RZ, R50 ;  /* 0x000000ffffcb7224 */ /* 0x000fe400078e0032 */
[----:B------:R-:W-:Y:S01]  /*49220*/  IMAD.MOV.U32 R201, RZ, RZ, R48 ;  /* 0x000000ffffc97224 */ /* 0x000fe200078e0030 */
[----:B------:R-:W2:Y:S01]  /*49230*/  LDL.LU.64 R50, [R1+0x1ba8] ;  /* 0x001ba80001327983 */ /* 0x000ea20000300a00 */
[----:B------:R-:W-:-:S02]  /*49240*/  IMAD.MOV.U32 R202, RZ, RZ, R49 ;  /* 0x000000ffffca7224 */ /* 0x000fc400078e0031 */
[----:B------:R-:W-:Y:S01]  /*49250*/  IMAD.MOV.U32 R200, RZ, RZ, R47 ;  /* 0x000000ffffc87224 */ /* 0x000fe200078e002f */
[----:B------:R-:W2:Y:S01]  /*49260*/  LDL.LU.64 R48, [R1+0x1ba0] ;  /* 0x001ba00001307983 */ /* 0x000ea20000300a00 */
[C---:B------:R-:W-:Y:S03]  /*49270*/  HMMA.1688.F32.TF32 R244, R204.reuse, R14, R244 ;  /* 0x0000000eccf4723c */ /* 0x040fe600000810f4 */
[----:B------:R-:W3:Y:S04]  /*49280*/  LDL.LU.64 R46, [R1+0x1b98] ;  /* 0x001b9800012e7983 */ /* 0x000ee80000300a00 */
[----:B------:R-:W3:Y:S01]  /*49290*/  LDL.LU.64 R44, [R1+0x1b90] ;  /* 0x001b9000012c7983 */ /* 0x000ee20000300a00 */
[----:B------:R-:W-:Y:S03]  /*492a0*/  HMMA.1688.F32.TF32 R248, R204, R10, R248 ;  /* 0x0000000accf8723c */ /* 0x000fe600000810f8 */
[----:B------:R-:W4:Y:S04]  /*492b0*/  LDL.LU.64 R42, [R1+0x1b88] ;  /* 0x001b8800012a7983 */ /* 0x000f280000300a00 */
[----:B------:R-:W4:Y:S04]  /*492c0*/  LDL.LU.64 R40, [R1+0x1b80] ;  /* 0x001b800001287983 */ /* 0x000f280000300a00 */
[----:B------:R1:W-:Y:S04]  /*492d0*/  STL.64 [R1+0x70], R192 ;  /* 0x000070c001007387 */ /* 0x0003e80000100a00 */
[----:B------:R-:W-:Y:S04]  /*492e0*/  STL.64 [R1+0x78], R194 ;  /* 0x000078c201007387 */ /* 0x000fe80000100a00 */
[----:B-1----:R-:W2:Y:S04]  /*492f0*/  LDL.LU R192, [R1] ;  /* 0x0000000001c07983 */ /* 0x002ea80000300800 */
[----:B------:R-:W-:Y:S04]  /*49300*/  STL.64 [R1+0x60], R36 ;  /* 0x0000602401007387 */ /* 0x000fe80000100a00 */
[----:B------:R1:W-:Y:S04]  /*49310*/  STL.64 [R1+0x68], R38 ;  /* 0x0000682601007387 */ /* 0x0003e80000100a00 */
[----:B-1----:R-:W3:Y:S04]  /*49320*/  LDL.LU.64 R38, [R1+0x1b78] ;  /* 0x001b780001267983 */ /* 0x002ee80000300a00 */
[----:B------:R-:W3:Y:S04]  /*49330*/  LDL.LU.64 R36, [R1+0x1b70] ;  /* 0x001b700001247983 */ /* 0x000ee80000300a00 */
[----:B------:R-:W-:Y:S04]  /*49340*/  STL.64 [R1+0x50], R32 ;  /* 0x0000502001007387 */ /* 0x000fe80000100a00 */
[----:B------:R1:W-:Y:S04]  /*49350*/  STL.64 [R1+0x58], R34 ;  /* 0x0000582201007387 */ /* 0x0003e80000100a00 */
[----:B-1----:R-:W4:Y:S04]  /*49360*/  LDL.LU.64 R34, [R1+0x1b68] ;  /* 0x001b680001227983 */ /* 0x002f280000300a00 */
[----:B------:R-:W4:Y:S04]  /*49370*/  LDL.LU.64 R32, [R1+0x1b60] ;  /* 0x001b600001207983 */ /* 0x000f280000300a00 */
        /* <DEDUP_REMOVED lines=15> */
[----:B------:R-:W4:Y:S01]  /*49470*/  LDL.LU.64 R248, [R1+0x1b20] ;  /* 0x001b200001f87983 */ /* 0x000f220000300a00 */
[----:B------:R-:W-:-:S02]  /*49480*/  IMAD.MOV.U32 R193, RZ, RZ, R252 ;  /* 0x000000ffffc17224 */ /* 0x000fc400078e00fc */
[----:B------:R-:W-:Y:S02]  /*49490*/  IMAD.MOV.U32 R194, RZ, RZ, R6 ;  /* 0x000000ffffc27224 */ /* 0x000fe400078e0006 */
[----:B------:R-:W-:-:S07]  /*494a0*/  IMAD.MOV.U32 R195, RZ, RZ, R3 ;  /* 0x000000ffffc37224 */ /* 0x000fce00078e0003 */
[----:B--2---:R-:W-:Y:S11]  /*494b0*/  HMMA.1688.F32.TF32 R192, R204, R218, R192 ;  /* 0x000000daccc0723c */ /* 0x004ff600000810c0 */
[----:B------:R-:W-:Y:S11]  /*494c0*/  @!UPT UIADD3 URZ, URZ, URZ, URZ ;  /* 0x0000003f3f3ff290 */ /* 0x000ff6000fffe03f */
[----:B------:R-:W-:Y:S01]  /*494d0*/  @!UPT UIADD3 URZ, URZ, URZ, URZ ;  /* 0x0000003f3f3ff290 */ /* 0x000fe2000fffe03f */
[----:B------:R-:W-:Y:S04]  /*494e0*/  STL.64 [R1], R192 ;  /* 0x000000c001007387 */ /* 0x000fe80000100a00 */
[----:B------:R1:W-:Y:S01]  /*494f0*/  STL.64 [R1+0x8], R194 ;  /* 0x000008c201007387 */ /* 0x0003e20000100a00 */
[C---:B---3--:R-:W-:Y:S08]  /*49500*/  HMMA.1688.F32.TF32 R36, R208.reuse, R14, R36 ;  /* 0x0000000ed024723c */ /* 0x048ff00000081024 */
[C---:B----4-:R-:W-:Y:S08]  /*49510*/  HMMA.1688.F32.TF32 R32, R208.reuse, R26, R32 ;  /* 0x0000001ad020723c */ /* 0x050ff00000081020 */
[C---:B------:R-:W-:Y:S08]  /*49520*/  HMMA.1688.F32.TF32 R240, R208.reuse, R22, R240 ;  /* 0x00000016d0f0723c */ /* 0x040ff000000810f0 */
[----:B------:R-:W-:Y:S08]  /*49530*/  HMMA.1688.F32.TF32 R244, R208, R18, R244 ;  /* 0x00000012d0f4723c */ /* 0x000ff000000810f4 */
[----:B-1----:R-:W-:Y:S11]  /*49540*/  HMMA.1688.F32.TF32 R192, R204, R222, R248 ;  /* 0x000000deccc0723c */ /* 0x002ff600000810f8 */
[----:B------:R-:W-:Y:S04]  /*49550*/  @!UPT UIADD3 URZ, URZ, URZ, URZ ;  /* 0x0000003f3f3ff290 */ /* 0x000fe8000fffe03f */
[----:B------:R-:W-:Y:S01]  /*49560*/  STL [R1+0x1ad4], R244 ;  /* 0x001ad4f401007387 */ /* 0x000fe20000100800 */
[----:B------:R-:W-:-:S03]  /*49570*/  IMAD.MOV.U32 R6, RZ, RZ, R36 ;  /* 0x000000ffff067224 */ /* 0x000fc600078e0024 */
[----:B------:R-:W-:Y:S04]  /*49580*/  LDS R248, [R4+0x8a000] ;  /* 0x08a0000004f87984 */ /* 0x000fe80000000800 */
[----:B------:R-:W-:Y:S04]  /*49590*/  LDS R250, [R4+0x8a800] ;  /* 0x08a8000004fa7984 */ /* 0x000fe80000000800 */
[----:B------:R-:W-:Y:S04]  /*495a0*/  LDS R249, [R5+0x8a000] ;  /* 0x08a0000005f97984 */ /* 0x000fe80000000800 */
[----:B------:R-:W-:Y:S04]  /*495b0*/  LDS R251, [R5+0x8a800] ;  /* 0x08a8000005fb7984 */ /* 0x000fe80000000800 */
[----:B------:R-:W-:Y:S04]  /*495c0*/  STL.64 [R1+0x250], R192 ;  /* 0x000250c001007387 */ /* 0x000fe80000100a00 */
[----:B------:R1:W-:Y:S02]  /*495d0*/  STL.64 [R1+0x258], R194 ;  /* 0x000258c201007387 */ /* 0x0003e40000100a00 */
[C---:B-1----:R-:W-:Y:S02]  /*495e0*/  HMMA.1688.F32.TF32 R192, R208.reuse, R30, R236 ;  /* 0x0000001ed0c0723c */ /* 0x042fe400000810ec */
[----:B------:R-:W-:Y:S04]  /*495f0*/  STL [R1+0x1ad0], R245 ;  /* 0x001ad0f501007387 */ /* 0x000fe80000100800 */
[----:B------:R-:W-:Y:S04]  /*49600*/  STL [R1+0x1acc], R246 ;  /* 0x001accf601007387 */ /* 0x000fe80000100800 */
[----:B------:R-:W-:Y:S04]  /*49610*/  STL [R1+0x1ac8], R247 ;  /* 0x001ac8f701007387 */ /* 0x000fe80000100800 */
[----:B------:R-:W-:Y:S04]  /*49620*/  STL [R1+0x1ae4], R240 ;  /* 0x001ae4f001007387 */ /* 0x000fe80000100800 */
[----:B------:R-:W-:Y:S04]  /*49630*/  STL [R1+0x1ae0], R241 ;  /* 0x001ae0f101007387 */ /* 0x000fe80000100800 */
[----:B------:R-:W-:Y:S04]  /*49640*/  STL [R1+0x1adc], R242 ;  /* 0x001adcf201007387 */ /* 0x000fe80000100800 */
[----:B------:R-:W-:Y:S04]  /*49650*/  STL [R1+0x1ad8], R243 ;  /* 0x001ad8f301007387 */ /* 0x000fe80000100800 */
[----:B------:R-:W-:Y:S04]  /*49660*/  STL.64 [R1+0x240], R192 ;  /* 0x000240c001007387 */ /* 0x000fe80000100a00 */
[----:B------:R-:W-:Y:S04]  /*49670*/  STL.64 [R1+0x248], R194 ;  /* 0x000248c201007387 */ /* 0x000fe80000100a00 */
[----:B------:R-:W-:Y:S04]  /*49680*/  STL [R1+0x1a4], R37 ;  /* 0x0001a42501007387 */ /* 0x000fe80000100800 */
[----:B------:R-:W-:Y:S04]  /*49690*/  STL.64 [R1+0x1b0], R32 ;  /* 0x0001b02001007387 */ /* 0x000fe80000100a00 */
[----:B------:R1:W-:Y:S02]  /*496a0*/  STL.64 [R1+0x1b8], R34 ;  /* 0x0001b82201007387 */ /* 0x0003e40000100a00 */
[----:B-1----:R-:W-:Y:S02]  /*496b0*/  HMMA.1688.F32.TF32 R32, R208, R10, R40 ;  /* 0x0000000ad020723c */ /* 0x002fe40000081028 */
[----:B------:R-:W-:Y:S04]  /*496c0*/  STL.64 [R1+0x1a8], R38 ;  /* 0x0001a82601007387 */ /* 0x000fe80000100a00 */
[----:B------:R-:W-:Y:S04]  /*496d0*/  LDS R40, [R2+0x89100] ;  /* 0x0891000002287984 */ /* 0x000fe80000000800 */
[----:B------:R-:W-:Y:S04]  /*496e0*/  LDS R42, [R2+0x89900] ;  /* 0x08990000022a7984 */ /* 0x000fe80000000800 */
[----:B------:R-:W-:Y:S04]  /*496f0*/  LDS R41, [R0+0x89100] ;  /* 0x0891000000297984 */ /* 0x000fe80000000800 */
[----:B------:R-:W1:Y:S05]  /*49700*/  LDS R43, [R0+0x89900] ;  /* 0x08990000002b7984 */ /* 0x000e6a0000000800 */
[----:B------:R2:W-:Y:S01]  /*49710*/  STL.64 [R1+0x190], R32 ;  /* 0x0001902001007387 */ /* 0x0005e20000100a00 */
[----:B------:R-:W-:Y:S01]  /*49720*/  MOV R240, R34 ;  /* 0x0000002200f07202 */ /* 0x000fe20000000f00 */
[----:B------:R-:W-:-:S02]  /*49730*/  IMAD.MOV.U32 R241, RZ, RZ, R35 ;  /* 0x000000fffff17224 */ /* 0x000fc400078e0023 */
[----:B--2---:R-:W-:Y:S03]  /*49740*/  HMMA.1688.F32.TF32 R32, R208, R222, R48 ;  /* 0x000000ded020723c */ /* 0x004fe60000081030 */
[----:B------:R2:W-:Y:S04]  /*49750*/  STL [R1+0x1aec], R241 ;  /* 0x001aecf101007387 */ /* 0x0005e80000100800 */
[----:B------:R3:W-:Y:S11]  /*49760*/  STL [R1+0x1ae8], R240 ;  /* 0x001ae8f001007387 */ /* 0x0007f60000100800 */
[----:B------:R-:W-:Y:S06]  /*49770*/  @!UPT UIADD3 URZ, URZ, URZ, URZ ;  /* 0x0000003f3f3ff290 */ /* 0x000fec000fffe03f */
[----:B------:R-:W-:Y:S02]  /*49780*/  IMAD.MOV.U32 R49, RZ, RZ, R35 ;  /* 0x000000ffff317224 */ /* 0x000fe400078e0023 */
[----:B------:R-:W-:Y:S02]  /*49790*/  IMAD.MOV.U32 R48, RZ, RZ, R34 ;  /* 0x000000ffff307224 */ /* 0x000fe400078e0022 */
[----:B--2---:R-:W-:Y:S02]  /*497a0*/  IMAD.MOV.U32 R241, RZ, RZ, R32 ;  /* 0x000000fffff17224 */ /* 0x004fe400078e0020 */
[----:B---3--:R-:W-:Y:S02]  /*497b0*/  IMAD.MOV.U32 R240, RZ, RZ, R33 ;  /* 0x000000fffff07224 */ /* 0x008fe400078e0021 */
[C---:B------:R-:W-:Y:S11]  /*497c0*/  HMMA.1688.F32.TF32 R32, R212.reuse, R18, R52 ;  /* 0x00000012d420723c */ /* 0x040ff60000081034 */
[----:B------:R-:W-:Y:S11]  /*497d0*/  @!UPT UIADD3 URZ, URZ, URZ, URZ ;  /* 0x0000003f3f3ff290 */ /* 0x000ff6000fffe03f */
[----:B------:R-:W-:Y:S02]  /*497e0*/  @!UPT UIADD3 URZ, URZ, URZ, URZ ;  /* 0x0000003f3f3ff290 */ /* 0x000fe4000fffe03f */
[----:B------:R-:W-:Y:S01]  /*497f0*/  IMAD.MOV.U32 R53, RZ, RZ, R32 ;  /* 0x000000ffff357224 */ /* 0x000fe200078e0020 */
[----:B------:R-:W-:Y:S01]  /*49800*/  MOV R51, R34 ;  /* 0x0000002200337202 */ /* 0x000fe20000000f00 */
[----:B------:R-:W-:Y:S02]  /*49810*/  IMAD.MOV.U32 R52, RZ, RZ, R33 ;  /* 0x000000ffff347224 */ /* 0x000fe400078e0021 */
[----:B------:R-:W-:Y:S02]  /*49820*/  IMAD.MOV.U32 R50, RZ, RZ, R35 ;  /* 0x000000ffff327224 */ /* 0x000fe400078e0023 */
[C---:B------:R-:W-:Y:S11]  /*49830*/  HMMA.1688.F32.TF32 R32, R212.reuse, R22, R56 ;  /* 0x00000016d420723c */ /* 0x040ff60000081038 */
[----:B------:R-:W-:Y:S11]  /*49840*/  @!UPT UIADD3 URZ, URZ, URZ, URZ ;  /* 0x0000003f3f3ff290 */ /* 0x000ff6000fffe03f */
[----:B------:R-:W-:Y:S02]  /*49850*/  @!UPT UIADD3 URZ, URZ, URZ, URZ ;  /* 0x0000003f3f3ff290 */ /* 0x000fe4000fffe03f */
[----:B------:R-:W-:Y:S02]  /*49860*/  IMAD.MOV.U32 R242, RZ, RZ, R32 ;  /* 0x000000fffff27224 */ /* 0x000fe400078e0020 */
        /* <DEDUP_REMOVED lines=17> */
[----:B------:R-:W-:Y:S08]  /*49980*/  HMMA.1688.F32.TF32 R32, R212, R14, R68 ;  /* 0x0000000ed420723c */ /* 0x000ff00000081044 */
[----:B------:R-:W-:Y:S01]  /*49990*/  HMMA.1688.F32.TF32 R36, R208, R218, R44 ;  /* 0x000000dad024723c */ /* 0x000fe2000008102c */
[----:B------:R-:W-:Y:S04]  /*499a0*/  LDS R44, [R4+0x89100] ;  /* 0x08910000042c7984 */ /* 0x000fe80000000800 */
[----:B------:R-:W-:Y:S03]  /*499b0*/  LDS R46, [R4+0x89900] ;  /* 0x08990000042e7984 */ /* 0x000fe60000000800 */
[----:B-1----:R-:W-:Y:S01]  /*499c0*/  HMMA.1688.F32.TF32 R60, R40, R22, R84 ;  /* 0x00000016283c723c */ /* 0x002fe20000081054 */
[----:B------:R-:W-:Y:S04]  /*499d0*/  LDS R45, [R5+0x89100] ;  /* 0x08910000052d7984 */ /* 0x000fe80000000800 */
[----:B------:R-:W-:Y:S03]  /*499e0*/  LDS R47, [R5+0x89900] ;  /* 0x08990000052f7984 */ /* 0x000fe60000000800 */
[----:B------:R-:W-:Y:S01]  /*499f0*/  IMAD.MOV.U32 R69, RZ, RZ, R32 ;  /* 0x000000ffff457224 */ /* 0x000fe200078e0020 */
[----:B------:R-:W-:Y:S01]  /*49a00*/  MOV R67, R34 ;  /* 0x0000002200437202 */ /* 0x000fe20000000f00 */
[----:B------:R-:W-:-:S02]  /*49a10*/  IMAD.MOV.U32 R68, RZ, RZ, R33 ;  /* 0x000000ffff447224 */ /* 0x000fc400078e0021 */
[----:B------:R-:W-:Y:S02]  /*49a20*/  IMAD.MOV.U32 R66, RZ, RZ, R35 ;  /* 0x000000ffff427224 */ /* 0x000fe400078e0023 */
[----:B------:R-:W-:Y:S08]  /*49a30*/  HMMA.1688.F32.TF32 R32, R212, R10, R72 ;  /* 0x0000000ad420723c */ /* 0x000ff00000081048 */
[----:B------:R-:W-:Y:S01]  /*49a40*/  HMMA.1688.F32.TF32 R72, R40, R18, R188 ;  /* 0x000000122848723c */ /* 0x000fe200000810bc */
[----:B------:R-:W-:Y:S04]  /*49a50*/  STL.64 [R1+0x180], R36 ;  /* 0x0001802401007387 */ /* 0x000fe80000100a00 */
[----:B------:R-:W-:Y:S03]  /*49a60*/  STL.64 [R1+0x188], R38 ;  /* 0x0001882601007387 */ /* 0x000fe60000100a00 */
[----:B------:R-:W-:Y:S01]  /*49a70*/  HMMA.1688.F32.TF32 R192, R212, R222, R80 ;  /* 0x000000ded4c0723c */ /* 0x000fe20000081050 */
[----:B------:R-:W-:Y:S04]  /*49a80*/  LDS R36, [R2+0x89180] ;  /* 0x0891800002247984 */ /* 0x000fe80000000800 */
[----:B------:R-:W-:Y:S03]  /*49a90*/  LDS R38, [R2+0x89980] ;  /* 0x0899800002267984 */ /* 0x000fe60000000800 */
[C---:B------:R-:W-:Y:S01]  /*49aa0*/  HMMA.1688.F32.TF32 R80, R40.reuse, R30, R180 ;  /* 0x0000001e2850723c */ /* 0x040fe200000810b4 */
[----:B------:R-:W-:Y:S04]  /*49ab0*/  LDS R37, [R0+0x89180] ;  /* 0x0891800000257984 */ /* 0x000fe80000000800 */
[----:B------:R-:W1:Y:S04]  /*49ac0*/  LDS R39, [R0+0x89980] ;  /* 0x0899800000277984 */ /* 0x000e680000000800 */
[----:B------:R-:W-:Y:S04]  /*49ad0*/  STL.64 [R1+0x340], R72 ;  /* 0x0003404801007387 */ /* 0x000fe80000100a00 */
[----:B------:R2:W-:Y:S04]  /*49ae0*/  STL.64 [R1+0x348], R74 ;  /* 0x0003484a01007387 */ /* 0x0005e80000100a00 */
[----:B------:R-:W-:Y:S04]  /*49af0*/  STL.64 [R1+0x330], R60 ;  /* 0x0003303c01007387 */ /* 0x000fe80000100a00 */
[----:B------:R3:W-:Y:S01]  /*49b00*/  STL.64 [R1+0x338], R62 ;  /* 0x0003383e01007387 */ /* 0x0007e20000100a00 */
[C---:B--2---:R-:W-:Y:S08]  /*49b10*/  HMMA.1688.F32.TF32 R72, R40.reuse, R26, R88 ;  /* 0x0000001a2848723c */ /* 0x044ff00000081058 */
[C---:B---3--:R-:W-:Y:S01]  /*49b20*/  HMMA.1688.F32.TF32 R60, R40.reuse, R14, R184 ;  /* 0x0000000e283c723c */ /* 0x048fe200000810b8 */
[----:B------:R-:W-:Y:S04]  /*49b30*/  STL.64 [R1+0x320], R80 ;  /* 0x0003205001007387 */ /* 0x000fe80000100a00 */
[----:B------:R2:W-:Y:S10]  /*49b40*/  STL.64 [R1+0x328], R82 ;  /* 0x0003285201007387 */ /* 0x0005f40000100a00 */
[----:B------:R-:W-:Y:S04]  /*49b50*/  STL.64 [R1+0x310], R72 ;  /* 0x0003104801007387 */ /* 0x000fe80000100a00 */
[----:B------:R3:W-:Y:S01]  /*49b60*/  STL.64 [R1+0x318], R74 ;  /* 0x0003184a01007387 */ /* 0x0007e20000100a00 */
[C---:B--2---:R-:W-:Y:S03]  /*49b70*/  HMMA.1688.F32.TF32 R80, R40.reuse, R10, R92 ;  /* 0x0000000a2850723c */ /* 0x044fe6000008105c */
[----:B------:R-:W-:Y:S04]  /*49b80*/  STL.64 [R1+0x300], R60 ;  /* 0x0003003c01007387 */ /* 0x000fe80000100a00 */
[----:B------:R2:W-:Y:S01]  /*49b90*/  STL.64 [R1+0x308], R62 ;  /* 0x0003083e01007387 */ /* 0x0005e20000100a00 */
[----:B---3--:R-:W-:Y:S08]  /*49ba0*/  HMMA.1688.F32.TF32 R72, R40, R218, R96 ;  /* 0x000000da2848723c */ /* 0x008ff00000081060 */
[----:B-1----:R-:W-:Y:S01]  /*49bb0*/  HMMA.1688.F32.TF32 R180, R36, R10, R156 ;  /* 0x0000000a24b4723c */ /* 0x002fe2000008109c */
[----:B------:R-:W-:Y:S01]  /*49bc0*/  IMAD.MOV.U32 R84, RZ, RZ, R177 ;  /* 0x000000ffff547224 */ /* 0x000fe200078e00b1 */
[----:B------:R-:W-:Y:S01]  /*49bd0*/  MOV R86, R179 ;  /* 0x000000b300567202 */ /* 0x000fe20000000f00 */
[----:B------:R-:W-:Y:S01]  /*49be0*/  IMAD.MOV.U32 R85, RZ, RZ, R178 ;  /* 0x000000ffff557224 */ /* 0x000fe200078e00b2 */
[----:B------:R-:W-:Y:S04]  /*49bf0*/  LDS R92, [R4+0x8a080] ;  /* 0x08a08000045c7984 */ /* 0x000fe80000000800 */
[----:B--2---:R-:W-:Y:S01]  /*49c00*/  HMMA.1688.F32.TF32 R60, R40, R222, R100 ;  /* 0x000000de283c723c */ /* 0x004fe20000081064 */
[----:B------:R-:W-:Y:S01]  /*49c10*/  IMAD.MOV.U32 R87, RZ, RZ, R7 ;  /* 0x000000ffff577224 */ /* 0x000fe200078e0007 */
[----:B------:R-:W-:Y:S01]  /*49c20*/  LDS R94, [R4+0x8a880] ;  /* 0x08a88000045e7984 */ /* 0x000fe20000000800 */
[----:B------:R-:W-:-:S02]  /*49c30*/  IMAD.MOV.U32 R246, RZ, RZ, R32 ;  /* 0x000000fffff67224 */ /* 0x000fc400078e0020 */
[----:B------:R-:W-:Y:S01]  /*49c40*/  IMAD.MOV.U32 R247, RZ, RZ, R33 ;  /* 0x000000fffff77224 */ /* 0x000fe200078e0021 */
[----:B------:R-:W-:Y:S02]  /*49c50*/  LDS R93, [R5+0x8a080] ;  /* 0x08a08000055d7984 */ /* 0x000fe40000000800 */
[----:B------:R-:W-:Y:S02]  /*49c60*/  HMMA.1688.F32.TF32 R40, R44, R18, R104 ;  /* 0x000000122c28723c */ /* 0x000fe40000081068 */
[----:B------:R-:W-:Y:S04]  /*49c70*/  STL.64 [R1+0x2f0], R80 ;  /* 0x0002f05001007387 */ /* 0x000fe80000100a00 */
[----:B------:R-:W-:Y:S04]  /*49c80*/  STL.64 [R1+0x2f8], R82 ;  /* 0x0002f85201007387 */ /* 0x000fe80000100a00 */
[----:B------:R1:W-:Y:S01]  /*49c90*/  STL.64 [R1+0x2e0], R72 ;  /* 0x0002e04801007387 */ /* 0x0003e20000100a00 */
[----:B------:R-:W-:-:S02]  /*49ca0*/  IMAD.MOV.U32 R252, RZ, RZ, R34 ;  /* 0x000000fffffc7224 */ /* 0x000fc400078e0022 */
[----:B------:R-:W-:Y:S01]  /*49cb0*/  IMAD.MOV.U32 R3, RZ, RZ, R35 ;  /* 0x000000ffff037224 */ /* 0x000fe200078e0023 */
[----:B------:R-:W-:Y:S01]  /*49cc0*/  HMMA.1688.F32.TF32 R184, R36, R218, R160 ;  /* 0x000000da24b8723c */ /* 0x000fe200000810a0 */
[----:B------:R-:W-:Y:S01]  /*49cd0*/  IMAD.MOV.U32 R90, RZ, RZ, R217 ;  /* 0x000000ffff5a7224 */ /* 0x000fe200078e00d9 */
[----:B------:R-:W-:Y:S08]  /*49ce0*/  LDS R95, [R5+0x8a880] ;  /* 0x08a88000055f7984 */ /* 0x000ff00000000800 */
[----:B------:R-:W-:Y:S01]  /*49cf0*/  IMAD.MOV.U32 R103, RZ, RZ, R40 ;  /* 0x000000ffff677224 */ /* 0x000fe200078e0028 */
[----:B------:R-:W-:Y:S01]  /*49d00*/  MOV R101, R42 ;  /* 0x0000002a00657202 */ /* 0x000fe20000000f00 */
[----:B------:R-:W-:-:S02]  /*49d10*/  IMAD.MOV.U32 R102, RZ, RZ, R41 ;  /* 0x000000ffff667224 */ /* 0x000fc400078e0029 */
[----:B------:R-:W-:Y:S02]  /*49d20*/  IMAD.MOV.U32 R100, RZ, RZ, R43 ;  /* 0x000000ffff647224 */ /* 0x000fe400078e002b */
[----:B------:R-:W-:Y:S01]  /*49d30*/  HMMA.1688.F32.TF32 R40, R44, R22, R108 ;  /* 0x000000162c28723c */ /* 0x000fe2000008106c */
[----:B------:R2:W-:Y:S01]  /*49d40*/  STL.64 [R1+0x2e8], R74 ;  /* 0x0002e84a01007387 */ /* 0x0005e20000100a00 */
[----:B-1----:R-:W-:-:S03]  /*49d50*/  IMAD.MOV.U32 R72, RZ, RZ, R225 ;  /* 0x000000ffff487224 */ /* 0x002fc600078e00e1 */
[----:B------:R1:W-:Y:S01]  /*49d60*/  STL.64 [R1+0x1ac0], R182 ;  /* 0x001ac0b601007387 */ /* 0x0003e20000100a00 */
[----:B------:R-:W-:-:S03]  /*49d70*/  IMAD.MOV.U32 R73, RZ, RZ, R226 ;  /* 0x000000ffff497224 */ /* 0x000fc600078e00e2 */
[----:B------:R-:W-:Y:S01]  /*49d80*/  STL.64 [R1+0x1ab8], R180 ;  /* 0x001ab8b401007387 */ /* 0x000fe20000100a00 */
[----:B------:R-:W-:-:S03]  /*49d90*/  IMAD.MOV.U32 R80, RZ, RZ, R201 ;  /* 0x000000ffff507224 */ /* 0x000fc600078e00c9 */
[----:B------:R-:W3:Y:S01]  /*49da0*/  LDL.LU R225, [R1+0x1b1c] ;  /* 0x001b1c0001e17983 */ /* 0x000ee20000300800 */
[----:B--2---:R-:W-:Y:S01]  /*49db0*/  MOV R74, R227 ;  /* 0x000000e3004a7202 */ /* 0x004fe20000000f00 */
[----:B------:R-:W-:Y:S02]  /*49dc0*/  IMAD.MOV.U32 R75, RZ, RZ, R200 ;  /* 0x000000ffff4b7224 */ /* 0x000fe400078e00c8 */
[----:B------:R-:W3:Y:S01]  /*49dd0*/  LDL.LU R226, [R1+0x1b18] ;  /* 0x001b180001e27983 */ /* 0x000ee20000300800 */
[----:B------:R-:W-:-:S03]  /*49de0*/  IMAD.MOV.U32 R81, RZ, RZ, R202 ;  /* 0x000000ffff517224 */ /* 0x000fc600078e00ca */
[----:B------:R-:W3:Y:S01]  /*49df0*/  LDL.LU R227, [R1+0x1b14] ;  /* 0x001b140001e37983 */ /* 0x000ee20000300800 */
[----:B------:R-:W-:-:S03]  /*49e00*/  IMAD.MOV.U32 R82, RZ, RZ, R203 ;  /* 0x000000ffff527224 */ /* 0x000fc600078e00cb */
[----:B------:R-:W2:Y:S01]  /*49e10*/  LDL.LU R200, [R1+0x1b10] ;  /* 0x001b100001c87983 */ /* 0x000ea20000300800 */
[----:B------:R-:W-:-:S03]  /*49e20*/  IMAD.MOV.U32 R83, RZ, RZ, R176 ;  /* 0x000000ffff537224 */ /* 0x000fc600078e00b0 */
[----:B------:R-:W2:Y:S04]  /*49e30*/  LDL.LU R201, [R1+0x1b0c] ;  /* 0x001b0c0001c97983 */ /* 0x000ea80000300800 */
[----:B------:R-:W2:Y:S04]  /*49e40*/  LDL.LU R202, [R1+0x1b08] ;  /* 0x001b080001ca7983 */ /* 0x000ea80000300800 */
[----:B------:R-:W2:Y:S01]  /*49e50*/  LDL.LU R203, [R1+0x1b04] ;  /* 0x001b040001cb7983 */ /* 0x000ea20000300800 */
[----:B------:R-:W-:-:S03]  /*49e60*/  IMAD.MOV.U32 R107, RZ, RZ, R40 ;  /* 0x000000ffff6b7224 */ /* 0x000fc600078e0028 */
[----:B------:R-:W4:Y:S01]  /*49e70*/  LDL.LU R176, [R1+0x1b00] ;  /* 0x001b000001b07983 */ /* 0x000f220000300800 */
[----:B------:R-:W-:-:S03]  /*49e80*/  IMAD.MOV.U32 R106, RZ, RZ, R41 ;  /* 0x000000ffff6a7224 */ /* 0x000fc600078e0029 */
[----:B------:R-:W4:Y:S01]  /*49e90*/  LDL.LU R177, [R1+0x1afc] ;  /* 0x001afc0001b17983 */ /* 0x000f220000300800 */
[----:B------:R-:W-:Y:S02]  /*49ea0*/  IMAD.MOV.U32 R105, RZ, RZ, R42 ;  /* 0x000000ffff697224 */ /* 0x000fe400078e002a */
[----:B------:R-:W-:Y:S01]  /*49eb0*/  IMAD.MOV.U32 R104, RZ, RZ, R43 ;  /* 0x000000ffff687224 */ /* 0x000fe200078e002b */
[----:B------:R-:W4:Y:S01]  /*49ec0*/  LDL.LU R178, [R1+0x1af8] ;  /* 0x001af80001b27983 */ /* 0x000f220000300800 */
[C---:B------:R-:W-:Y:S03]  /*49ed0*/  HMMA.1688.F32.TF32 R40, R44.reuse, R30, R112 ;  /* 0x0000001e2c28723c */ /* 0x040fe60000081070 */
[----:B------:R-:W4:Y:S04]  /*49ee0*/  LDL.LU R179, [R1+0x1af4] ;  /* 0x001af40001b37983 */ /* 0x000f280000300800 */
[----:B------:R-:W2:Y:S11]  /*49ef0*/  LDL.LU R7, [R1+0x1af0] ;  /* 0x001af00001077983 */ /* 0x000eb60000300800 */
[----:B------:R-:W-:Y:S06]  /*49f00*/  @!UPT UIADD3 URZ, URZ, URZ, URZ ;  /* 0x0000003f3f3ff290 */ /* 0x000fec000fffe03f */
        /* <DEDUP_REMOVED lines=32> */
[----:B------:R-:W-:Y:S11]  /*4a110*/  HMMA.1688.F32.TF32 R40, R44, R222, R132 ;  /* 0x000000de2c28723c */ /* 0x000ff60000081084 */
        /* <DEDUP_REMOVED lines=21> */
[----:B------:R-:W-:Y:S11]  /*4a270*/  HMMA.1688.F32.TF32 R32, R212, R218, R76 ;  /* 0x000000dad420723c */ /* 0x000ff6000008104c */
[----:B------:R-:W-:Y:S05]  /*4a280*/  @!UPT UIADD3 URZ, URZ, URZ, URZ ;  /* 0x0000003f3f3ff290 */ /* 0x000fea000fffe03f */
[----:B------:R-:W-:Y:S01]  /*4a290*/  IMAD.MOV.U32 R139, RZ, RZ, R40 ;  /* 0x000000ffff8b7224 */ /* 0x000fe200078e0028 */
[----:B------:R-:W-:Y:S01]  /*4a2a0*/  MOV R137, R42 ;  /* 0x0000002a00897202 */ /* 0x000fe20000000f00 */
[----:B------:R-:W-:Y:S02]  /*4a2b0*/  IMAD.MOV.U32 R138, RZ, RZ, R41 ;  /* 0x000000ffff8a7224 */ /* 0x000fe400078e0029 */
[----:B------:R-:W-:Y:S02]  /*4a2c0*/  IMAD.MOV.U32 R136, RZ, RZ, R43 ;  /* 0x000000ffff887224 */ /* 0x000fe400078e002b */
[----:B------:R-:W-:Y:S02]  /*4a2d0*/  HMMA.1688.F32.TF32 R40, R36, R26, R148 ;  /* 0x0000001a2428723c */ /* 0x000fe40000081094 */
[----:B------:R-:W-:Y:S01]  /*4a2e0*/  IMAD.MOV.U32 R79, RZ, RZ, R32 ;  /* 0x000000ffff4f7224 */ /* 0x000fe200078e0020 */
[----:B------:R-:W-:Y:S01]  /*4a2f0*/  MOV R77, R34 ;  /* 0x00000022004d7202 */ /* 0x000fe20000000f00 */
[----:B------:R-:W-:Y:S01]  /*4a300*/  IMAD.MOV.U32 R78, RZ, RZ, R33 ;  /* 0x000000ffff4e7224 */ /* 0x000fe200078e0021 */
[----:B------:R-:W-:Y:S01]  /*4a310*/  LDS R32, [R4+0x89180] ;  /* 0x0891800004207984 */ /* 0x000fe20000000800 */
[----:B------:R-:W-:-:S03]  /*4a320*/  IMAD.MOV.U32 R76, RZ, RZ, R35 ;  /* 0x000000ffff4c7224 */ /* 0x000fc600078e0023 */
[----:B------:R-:W-:Y:S04]  /*4a330*/  LDS R34, [R4+0x89980] ;  /* 0x0899800004227984 */ /* 0x000fe80000000800 */
[----:B------:R-:W-:Y:S04]  /*4a340*/  LDS R33, [R5+0x89180] ;  /* 0x0891800005217984 */ /* 0x000fe80000000800 */
[----:B------:R-:W1:Y:S07]  /*4a350*/  LDS R35, [R5+0x89980] ;  /* 0x0899800005237984 */ /* 0x000e6e0000000800 */
[----:B------:R-:W-:-:S02]  /*4a360*/  IMAD.MOV.U32 R143, RZ, RZ, R40 ;  /* 0x000000ffff8f7224 */ /* 0x000fc400078e0028 */
        /* <DEDUP_REMOVED lines=10> */
[----:B------:R-:W-:Y:S01]  /*4a410*/  HMMA.1688.F32.TF32 R40, R36, R222, R164 ;  /* 0x000000de2428723c */ /* 0x000fe200000810a4 */
[----:B-1----:R-:W-:Y:S02]  /*4a420*/  IMAD.MOV.U32 R182, RZ, RZ, R17 ;  /* 0x000000ffffb67224 */ /* 0x002fe400078e0011 */
[----:B------:R-:W-:-:S05]  /*4a430*/  IMAD.MOV.U32 R183, RZ, RZ, R16 ;  /* 0x000000ffffb77224 */ /* 0x000fca00078e0010 */
[----:B------:R-:W-:Y:S01]  /*4a440*/  HMMA.1688.F32.TF32 R36, R32, R18, R168 ;  /* 0x000000122024723c */ /* 0x000fe200000810a8 */
[----:B--2---:R-:W-:Y:S11]  /*4a450*/  LDSM.16.M88.4 R16, [R7+0x8100] ;  /* 0x008100000710783b */ /* 0x004ff60000000200 */
[----:B------:R-:W-:Y:S04]  /*4a460*/  @!UPT UIADD3 URZ, URZ, URZ, URZ ;  /* 0x0000003f3f3ff290 */ /* 0x000fe8000fffe03f */
[----:B------:R-:W-:Y:S02]  /*4a470*/  IMAD.MOV.U32 R151, RZ, RZ, R40 ;  /* 0x000000ffff977224 */ /* 0x000fe400078e0028 */
[----:B------:R-:W-:Y:S01]  /*4a480*/  IMAD.MOV.U32 R150, RZ, RZ, R41 ;  /* 0x000000ffff967224 */ /* 0x000fe200078e0029 */
[----:B------:R-:W-:Y:S01]  /*4a490*/  LDS R40, [R2+0x8a000] ;  /* 0x08a0000002287984 */ /* 0x000fe20000000800 */
[----:B------:R-:W-:Y:S02]  /*4a4a0*/  IMAD.MOV.U32 R149, RZ, RZ, R42 ;  /* 0x000000ffff957224 */ /* 0x000fe400078e002a */
[----:B------:R-:W-:Y:S01]  /*4a4b0*/  IMAD.MOV.U32 R148, RZ, RZ, R43 ;  /* 0x000000ffff947224 */ /* 0x000fe200078e002b */
[----:B------:R-:W-:Y:S04]  /*4a4c0*/  LDS R42, [R2+0x8a800] ;  /* 0x08a80000022a7984 */ /* 0x000fe80000000800 */
[----:B------:R-:W-:Y:S04]  /*4a4d0*/  LDS R41, [R0+0x8a000] ;  /* 0x08a0000000297984 */ /* 0x000fe80000000800 */
[----:B------:R-:W1:Y:S01]  /*4a4e0*/  LDS R43, [R0+0x8a800] ;  /* 0x08a80000002b7984 */ /* 0x000e620000000800 */
[----:B------:R-:W-:Y:S01]  /*4a4f0*/  IMAD.MOV.U32 R155, RZ, RZ, R36 ;  /* 0x000000ffff9b7224 */ /* 0x000fe200078e0024 */
[----:B------:R-:W-:Y:S01]  /*4a500*/  MOV R153, R38 ;  /* 0x0000002600997202 */ /* 0x000fe20000000f00 */
[----:B------:R-:W-:-:S02]  /*4a510*/  IMAD.MOV.U32 R154, RZ, RZ, R37 ;  /* 0x000000ffff9a7224 */ /* 0x000fc400078e0025 */
[----:B------:R-:W-:Y:S02]  /*4a520*/  IMAD.MOV.U32 R152, RZ, RZ, R39 ;  /* 0x000000ffff987224 */ /* 0x000fe400078e0027 */
[C---:B------:R-:W-:Y:S01]  /*4a530*/  HMMA.1688.F32.TF32 R36, R32.reuse, R22, R172 ;  /* 0x000000162024723c */ /* 0x040fe200000810ac */
[----:B------:R-:W-:Y:S02]  /*4a540*/  IMAD.MOV.U32 R180, RZ, RZ, R21 ;  /* 0x000000ffffb47224 */ /* 0x000fe400078e0015 */
[----:B------:R-:W-:Y:S02]  /*4a550*/  IMAD.MOV.U32 R181, RZ, RZ, R20 ;  /* 0x000000ffffb57224 */ /* 0x000fe400078e0014 */
[----:B------:R-:W2:Y:S01]  /*4a560*/  LDSM.16.M88.4 R20, [R7+0xc100] ;  /* 0x00c100000714783b */ /* 0x000ea20000000200 */
[----:B------:R-:W-:Y:S01]  /*4a570*/  IMAD.MOV.U32 R44, RZ, RZ, R29 ;  /* 0x000000ffff2c7224 */ /* 0x000fe200078e001d */
[----:B------:R-:W-:Y:S01]  /*4a580*/  MOV R46, R25 ;  /* 0x00000019002e7202 */ /* 0x000fe20000000f00 */
[----:B------:R-:W-:Y:S01]  /*4a590*/  IMAD.MOV.U32 R45, RZ, RZ, R28 ;  /* 0x000000ffff2d7224 */ /* 0x000fe200078e001c */
[----:B---3--:R-:W-:Y:S01]  /*4a5a0*/  HMMA.1688.F32.TF32 R208, R32, R14, R224 ;  /* 0x0000000e20d0723c */ /* 0x008fe200000810e0 */
[----:B------:R-:W-:-:S02]  /*4a5b0*/  IMAD.MOV.U32 R47, RZ, RZ, R24 ;  /* 0x000000ffff2f7224 */ /* 0x000fc400078e0018 */
[----:B------:R-:W-:Y:S02]  /*4a5c0*/  IMAD.MOV.U32 R160, RZ, RZ, R13 ;  /* 0x000000ffffa07224 */ /* 0x000fe400078e000d */
[----:B------:R-:W-:Y:S02]  /*4a5d0*/  IMAD.MOV.U32 R161, RZ, RZ, R12 ;  /* 0x000000ffffa17224 */ /* 0x000fe400078e000c */
[----:B------:R-:W3:Y:S01]  /*4a5e0*/  LDSM.16.M88.4 R12, [R7+0x4100] ;  /* 0x00410000070c783b */ /* 0x000ee20000000200 */
[----:B------:R-:W-:Y:S01]  /*4a5f0*/  IMAD.MOV.U32 R91, RZ, RZ, R216 ;  /* 0x000000ffff5b7224 */ /* 0x000fe200078e00d8 */
[----:B------:R-:W-:Y:S01]  /*4a600*/  HMMA.1688.F32.TF32 R204, R32, R26, R200 ;  /* 0x0000001a20cc723c */ /* 0x000fe200000810c8 */
[----:B------:R-:W-:Y:S01]  /*4a610*/  IMAD.MOV.U32 R88, RZ, RZ, R221 ;  /* 0x000000ffff587224 */ /* 0x000fe200078e00dd */
[----:B------:R-:W2:Y:S01]  /*4a620*/  LDSM.16.M88.4 R24, [R7+0x10100] ;  /* 0x010100000718783b */ /* 0x000ea20000000200 */
[----:B------:R-:W-:-:S05]  /*4a630*/  IMAD.MOV.U32 R89, RZ, RZ, R220 ;  /* 0x000000ffff597224 */ /* 0x000fca00078e00dc */
[----:B------:R-:W-:Y:S01]  /*4a640*/  HMMA.1688.F32.TF32 R216, R32, R218, R232 ;  /* 0x000000da20d8723c */ /* 0x000fe200000810e8 */
[----:B------:R-:W-:Y:S02]  /*4a650*/  IMAD.MOV.U32 R159, RZ, RZ, R36 ;  /* 0x000000ffff9f7224 */ /* 0x000fe400078e0024 */
[----:B------:R-:W-:-:S05]  /*4a660*/  IMAD.MOV.U32 R158, RZ, RZ, R37 ;  /* 0x000000ffff9e7224 */ /* 0x000fca00078e0025 */
[C---:B----4-:R-:W-:Y:S01]  /*4a670*/  HMMA.1688.F32.TF32 R236, R32.reuse, R30, R176 ;  /* 0x0000001e20ec723c */ /* 0x050fe200000810b0 */
[----:B------:R-:W4:Y:S01]  /*4a680*/  LDSM.16.M88.4 R28, [R7+0x14100] ;  /* 0x01410000071c783b */ /* 0x000f220000000200 */
[----:B------:R-:W-:Y:S02]  /*4a690*/  IMAD.MOV.U32 R157, RZ, RZ, R38 ;  /* 0x000000ffff9d7224 */ /* 0x000fe400078e0026 */
[----:B------:R-:W-:Y:S02]  /*4a6a0*/  IMAD.MOV.U32 R156, RZ, RZ, R39 ;  /* 0x000000ffff9c7224 */ /* 0x000fe400078e0027 */
[----:B------:R-:W-:Y:S02]  /*4a6b0*/  LDSM.16.M88.4 R36, [R7+0x1c100] ;  /* 0x01c100000724783b */ /* 0x000fe40000000200 */
[----:B------:R-:W-:Y:S08]  /*4a6c0*/  HMMA.1688.F32.TF32 R220, R32, R222, R196 ;  /* 0x000000de20dc723c */ /* 0x000ff000000810c4 */
[----:B-1----:R-:W-:Y:S08]  /*4a6d0*/  HMMA.1688.F32.TF32 R44, R40, R16, R44 ;  /* 0x00000010282c723c */ /* 0x002ff0000008102c */
[----:B------:R-:W-:Y:S01]  /*4a6e0*/  HMMA.1688.F32.TF32 R212, R32, R10, R228 ;  /* 0x0000000a20d4723c */ /* 0x000fe200000810e4 */
[----:B------:R-:W1:Y:S04]  /*4a6f0*/  LDSM.16.M88.4 R32, [R7+0x18100] ;  /* 0x018100000720783b */ /* 0x000e680000000200 */
[----:B------:R2:W-:Y:S04]  /*4a700*/  STL [R1+0x1ab4], R217 ;  /* 0x001ab4d901007387 */ /* 0x0005e80000100800 */
[----:B------:R3:W-:Y:S04]  /*4a710*/  STL [R1+0x1ab0], R218 ;  /* 0x001ab0da01007387 */ /* 0x0007e80000100800 */
[----:B------:R4:W-:Y:S03]  /*4a720*/  STL [R1+0x1aac], R219 ;  /* 0x001aacdb01007387 */ /* 0x0009e60000100800 */
[----:B--2---:R-:W-:Y:S01]  /*4a730*/  IMAD.MOV.U32 R217, RZ, RZ, R44 ;  /* 0x000000ffffd97224 */ /* 0x004fe200078e002c */
[----:B------:R2:W-:Y:S01]  /*4a740*/  STL [R1+0x1aa8], R223 ;  /* 0x001aa8df01007387 */ /* 0x0005e20000100800 */
[----:B---3--:R-:W-:-:S02]  /*4a750*/  IMAD.MOV.U32 R218, RZ, RZ, R45 ;  /* 0x000000ffffda7224 */ /* 0x008fc400078e002d */
[----:B----4-:R-:W-:Y:S02]  /*4a760*/  IMAD.MOV.U32 R219, RZ, RZ, R46 ;  /* 0x000000ffffdb7224 */ /* 0x010fe400078e002e */
[----:B--2---:R-:W-:Y:S02]  /*4a770*/  IMAD.MOV.U32 R223, RZ, RZ, R47 ;  /* 0x000000ffffdf7224 */ /* 0x004fe400078e002f */
[----:B------:R-:W-:Y:S01]  /*4a780*/  HMMA.1688.F32.TF32 R44, R40, R20, R88 ;  /* 0x00000014282c723c */ /* 0x000fe20000081058 */
[----:B------:R2:W-:Y:S04]  /*4a790*/  STL [R1+0x1aa4], R15 ;  /* 0x001aa40f01007387 */ /* 0x0005e80000100800 */
        /* <DEDUP_REMOVED lines=8> */
[----:B-1----:R-:W-:Y:S04]  /*4a820*/  STL [R1+0x1a90], R34 ;  /* 0x001a902201007387 */ /* 0x002fe80000100800 */
[----:B------:R-:W-:Y:S04]  /*4a830*/  STL [R1+0x1a84], R35 ;  /* 0x001a842301007387 */ /* 0x000fe80000100800 */
[----:B------:R-:W-:Y:S01]  /*4a840*/  STL [R1+0x1a78], R38 ;  /* 0x001a782601007387 */ /* 0x000fe20000100800 */
[----:B--2---:R-:W-:-:S03]  /*4a850*/  IMAD.MOV.U32 R15, RZ, RZ, R44 ;  /* 0x000000ffff0f7224 */ /* 0x004fc600078e002c */
[----:B------:R-:W-:Y:S01]  /*4a860*/  STL [R1+0x1a74], R39 ;  /* 0x001a742701007387 */ /* 0x000fe20000100800 */
[----:B---3--:R-:W-:-:S03]  /*4a870*/  IMAD.MOV.U32 R18, RZ, RZ, R47 ;  /* 0x000000ffff127224 */ /* 0x008fc600078e002f */
[----:B------:R-:W-:Y:S04]  /*4a880*/  STL [R1+0x1804], R7 ;  /* 0x0018040701007387 */ /* 0x000fe80000100800 */
[----:B------:R-:W-:Y:S04]  /*4a890*/  STL [R1+0xb4], R45 ;  /* 0x0000b42d01007387 */ /* 0x000fe80000100800 */
[----:B------:R1:W-:Y:S02]  /*4a8a0*/  STL [R1+0xb8], R46 ;  /* 0x0000b82e01007387 */ /* 0x0003e40000100800 */
[C---:B-1----:R-:W-:Y:S11]  /*4a8b0*/  HMMA.1688.F32.TF32 R44, R40.reuse, R24, R84 ;  /* 0x00000018282c723c */ /* 0x042ff60000081054 */
[----:B------:R-:W-:Y:S11]  /*4a8c0*/  @!UPT UIADD3 URZ, URZ, URZ, URZ ;  /* 0x0000003f3f3ff290 */ /* 0x000ff6000fffe03f */
[----:B------:R-:W-:Y:S01]  /*4a8d0*/  @!UPT UIADD3 URZ, URZ, URZ, URZ ;  /* 0x0000003f3f3ff290 */ /* 0x000fe2000fffe03f */
[----:B------:R-:W-:Y:S01]  /*4a8e0*/  STL [R1+0xa4], R45 ;  /* 0x0000a42d01007387 */ /* 0x000fe20000100800 */
[----:B------:R-:W-:Y:S01]  /*4a8f0*/  MOV R19, R44 ;  /* 0x0000002c00137202 */ /* 0x000fe20000000f00 */
[----:B------:R-:W-:Y:S02]  /*4a900*/  IMAD.MOV.U32 R22, RZ, RZ, R47 ;  /* 0x000000ffff167224 */ /* 0x000fe400078e002f */
[----:B------:R1:W-:Y:S02]  /*4a910*/  STL [R1+0xa8], R46 ;  /* 0x0000a82e01007387 */ /* 0x0003e40000100800 */
[----:B-1----:R-:W-:Y:S11]  /*4a920*/  HMMA.1688.F32.TF32 R44, R40, R28, R80 ;  /* 0x0000001c282c723c */ /* 0x002ff60000081050 */
[----:B------:R-:W-:Y:S11]  /*4a930*/  @!UPT UIADD3 URZ, URZ, URZ, URZ ;  /* 0x0000003f3f3ff290 */ /* 0x000ff6000fffe03f */
[----:B------:R-:W-:Y:S01]  /*4a940*/  @!UPT UIADD3 URZ, URZ, URZ, URZ ;  /* 0x0000003f3f3ff290 */ /* 0x000fe2000fffe03f */
[----:B------:R-:W-:Y:S01]  /*4a950*/  STL [R1+0x94], R45 ;  /* 0x0000942d01007387 */ /* 0x000fe20000100800 */
[----:B------:R-:W-:-:S03]  /*4a960*/  IMAD.MOV.U32 R23, RZ, RZ, R44 ;  /* 0x000000ffff177224 */ /* 0x000fc600078e002c */
[----:B------:R1:W-:Y:S02]  /*4a970*/  STL.64 [R1+0x98], R46 ;  /* 0x0000982e01007387 */ /* 0x0003e40000100a00 */
[----:B-1----:R-:W-:Y:S11]  /*4a980*/  HMMA.1688.F32.TF32 R44, R40, R32, R72 ;  /* 0x00000020282c723c */ /* 0x002ff60000081048 */
[----:B------:R-:W-:Y:S11]  /*4a990*/  @!UPT UIADD3 URZ, URZ, URZ, URZ ;  /* 0x0000003f3f3ff290 */ /* 0x000ff6000fffe03f */
[----:B------:R-:W-:Y:S01]  /*4a9a0*/  @!UPT UIADD3 URZ, URZ, URZ, URZ ;  /* 0x0000003f3f3ff290 */ /* 0x000fe2000fffe03f */
[----:B------:R-:W-:Y:S04]  /*4a9b0*/  STL [R1+0x80], R44 ;  /* 0x0000802c01007387 */ /* 0x000fe80000100800 */
        /* <DEDUP_REMOVED lines=12> */
[----:B------:R-:W-:Y:S01]  /*4aa80*/  MOV R162, R9 ;  /* 0x0000000900a27202 */ /* 0x000fe20000000f00 */
[----:B------:R-:W-:-:S02]  /*4aa90*/  IMAD.MOV.U32 R163, RZ, RZ, R8 ;  /* 0x000000ffffa37224 */ /* 0x000fc400078e0008 */
[----:B------:R-:W1:Y:S01]  /*4aaa0*/  LDSM.16.M88.4 R8, [R7+0x100] ;  /* 0x000100000708783b */ /* 0x000e620000000200 */
[----:B------:R-:W-:Y:S01]  /*4aab0*/  IMAD.MOV.U32 R72, RZ, RZ, R69 ;  /* 0x000000ffff487224 */ /* 0x000fe200078e0045 */
[----:B------:R-:W-:Y:S01]  /*4aac0*/  MOV R74, R67 ;  /* 0x00000043004a7202 */ /* 0x000fe20000000f00 */
[----:B------:R-:W-:Y:S02]  /*4aad0*/  IMAD.MOV.U32 R73, RZ, RZ, R68 ;  /* 0x000000ffff497224 */ /* 0x000fe400078e0044 */
[----:B------:R-:W-:Y:S02]  /*4aae0*/  IMAD.MOV.U32 R69, RZ, RZ, R64 ;  /* 0x000000ffff457224 */ /* 0x000fe400078e0040 */
[----:B------:R-:W-:Y:S01]  /*4aaf0*/  IMAD.MOV.U32 R75, RZ, RZ, R66 ;  /* 0x000000ffff4b7224 */ /* 0x000fe200078e0042 */
[----:B------:R-:W-:Y:S01]  /*4ab00*/  MOV R66, R55 ;  /* 0x0000003700427202 */ /* 0x000fe20000000f00 */
[----:B------:R-:W-:Y:S02]  /*4ab10*/  IMAD.MOV.U32 R68, RZ, RZ, R65 ;  /* 0x000000ffff447224 */ /* 0x000fe400078e0041 */
[----:B------:R-:W-:-:S02]  /*4ab20*/  IMAD.MOV.U32 R64, RZ, RZ, R57 ;  /* 0x000000ffff407224 */ /* 0x000fc400078e0039 */
[----:B------:R-:W-:Y:S02]  /*4ab30*/  IMAD.MOV.U32 R67, RZ, RZ, R54 ;  /* 0x000000ffff437224 */ /* 0x000fe400078e0036 */
[----:B------:R-:W-:Y:S01]  /*4ab40*/  IMAD.MOV.U32 R65, RZ, RZ, R56 ;  /* 0x000000ffff417224 */ /* 0x000fe200078e0038 */
[----:B------:R-:W4:Y:S01]  /*4ab50*/  LDL.LU R54, [R1+0x180] ;  /* 0x0001800001367983 */ /* 0x000f220000300800 */
[----:B------:R-:W-:Y:S02]  /*4ab60*/  IMAD.MOV.U32 R57, RZ, RZ, R52 ;  /* 0x000000ffff397224 */ /* 0x000fe400078e0034 */
[----:B------:R-:W-:Y:S01]  /*4ab70*/  IMAD.MOV.U32 R56, RZ, RZ, R53 ;  /* 0x000000ffff387224 */ /* 0x000fe200078e0035 */
[----:B------:R-:W4:Y:S01]  /*4ab80*/  LDL.LU R55, [R1+0x184] ;  /* 0x0001840001377983 */ /* 0x000f220000300800 */
[----:B------:R-:W-:Y:S02]  /*4ab90*/  IMAD.MOV.U32 R52, RZ, RZ, R48 ;  /* 0x000000ffff347224 */ /* 0x000fe400078e0030 */
[----:B------:R-:W-:Y:S01]  /*4aba0*/  IMAD.MOV.U32 R71, RZ, RZ, R58 ;  /* 0x000000ffff477224 */ /* 0x000fe200078e003a */
[----:B------:R-:W4:Y:S01]  /*4abb0*/  LDL.LU R48, [R1+0x188] ;  /* 0x0001880001307983 */ /* 0x000f220000300800 */
[----:B------:R-:W-:-:S02]  /*4abc0*/  IMAD.MOV.U32 R53, RZ, RZ, R49 ;  /* 0x000000ffff357224 */ /* 0x000fc400078e0031 */
[----:B------:R-:W-:Y:S01]  /*4abd0*/  IMAD.MOV.U32 R58, RZ, RZ, R51 ;  /* 0x000000ffff3a7224 */ /* 0x000fe200078e0033 */
[----:B------:R-:W4:Y:S04]  /*4abe0*/  LDL.LU R49, [R1+0x18c] ;  /* 0x00018c0001317983 */ /* 0x000f280000300800 */
[----:B------:R-:W4:Y:S01]  /*4abf0*/  LDL.LU R51, [R1+0x1a4] ;  /* 0x0001a40001337983 */ /* 0x000f220000300800 */
[C---:B-1----:R-:W-:Y:S01]  /*4ac00*/  HMMA.1688.F32.TF32 R160, R40.reuse, R8, R160 ;  /* 0x0000000828a0723c */ /* 0x042fe200000810a0 */
[----:B------:R-:W-:Y:S11]  /*4ac10*/  IMAD.MOV.U32 R70, RZ, RZ, R59 ;  /* 0x000000ffff467224 */ /* 0x000ff600078e003b */
[----:B------:R-:W-:Y:S11]  /*4ac20*/  @!UPT UIADD3 URZ, URZ, URZ, URZ ;  /* 0x0000003f3f3ff290 */ /* 0x000ff6000fffe03f */
[----:B------:R-:W-:Y:S01]  /*4ac30*/  @!UPT UIADD3 URZ, URZ, URZ, URZ ;  /* 0x0000003f3f3ff290 */ /* 0x000fe2000fffe03f */
[----:B------:R-:W-:Y:S02]  /*4ac40*/  IMAD.MOV.U32 R235, RZ, RZ, R160 ;  /* 0x000000ffffeb7224 */ /* 0x000fe400078e00a0 */
[----:B------:R-:W-:Y:S02]  /*4ac50*/  IMAD.MOV.U32 R234, RZ, RZ, R161 ;  /* 0x000000ffffea7224 */ /* 0x000fe400078e00a1 */
[----:B------:R-:W-:Y:S02]  /*4ac60*/  IMAD.MOV.U32 R233, RZ, RZ, R162 ;  /* 0x000000ffffe97224 */ /* 0x000fe400078e00a2 */
[----:B------:R-:W-:Y:S02]  /*4ac70*/  IMAD.MOV.U32 R232, RZ, RZ, R163 ;  /* 0x000000ffffe87224 */ /* 0x000fe400078e00a3 */
[----:B------:R-:W-:Y:S01]  /*4ac80*/  HMMA.1688.F32.TF32 R160, R40, R12, R180 ;  /* 0x0000000c28a0723c */ /* 0x000fe200000810b4 */
[----:B------:R-:W-:Y:S01]  /*4ac90*/  IMAD.MOV.U32 R59, RZ, RZ, R50 ;  /* 0x000000ffff3b7224 */ /* 0x000fe200078e0032 */
[----:B------:R-:W-:-:S05]  /*4aca0*/  MOV R50, R6 ;  /* 0x0000000600327202 */ /* 0x000fca0000000f00 */
[----:B------:R-:W-:Y:S02]  /*4acb0*/  IMAD.MOV.U32 R180, RZ, RZ, R241 ;  /* 0x000000ffffb47224 */ /* 0x000fe400078e00f1 */
[----:B------:R-:W-:Y:S01]  /*4acc0*/  IMAD.MOV.U32 R181, RZ, RZ, R240 ;  /* 0x000000ffffb57224 */ /* 0x000fe200078e00f0 */
[----:B--2---:R-:W-:Y:S11]  /*4acd0*/  HMMA.1688.F32.TF32 R40, R40, R36, R88 ;  /* 0x000000242828723c */ /* 0x004ff60000081058 */
        /* <DEDUP_REMOVED lines=8> */
[----:B------:R-:W-:Y:S01]  /*4ad60*/  @!UPT UIADD3 URZ, URZ, URZ, URZ ;  /* 0x0000003f3f3ff290 */ /* 0x000fe2000fffe03f */
[----:B------:R4:W-:Y:S01]  /*4ad70*/  STL.64 [R1+0x60], R40 ;  /* 0x0000602801007387 */ /* 0x0009e20000100a00 */
[----:B------:R-:W-:Y:S02]  /*4ad80*/  IMAD.MOV.U32 R38, RZ, RZ, R42 ;  /* 0x000000ffff267224 */ /* 0x000fe400078e002a */
[----:B------:R-:W-:Y:S02]  /*4ad90*/  IMAD.MOV.U32 R39, RZ, RZ, R43 ;  /* 0x000000ffff277224 */ /* 0x000fe400078e002b */
[----:B----4-:R-:W-:Y:S11]  /*4ada0*/  HMMA.1688.F32.TF32 R40, R248, R12, R80 ;  /* 0x0000000cf828723c */ /* 0x010ff60000081050 */
[----:B------:R-:W-:Y:S11]  /*4adb0*/  @!UPT UIADD3 URZ, URZ, URZ, URZ ;  /* 0x0000003f3f3ff290 */ /* 0x000ff6000fffe03f */
[----:B------:R-:W-:Y:S01]  /*4adc0*/  @!UPT UIADD3 URZ, URZ, URZ, URZ ;  /* 0x0000003f3f3ff290 */ /* 0x000fe2000fffe03f */
[----:B------:R-:W-:Y:S04]  /*4add0*/  STL.64 [R1+0x50], R40 ;  /* 0x0000502801007387 */ /* 0x000fe80000100a00 */
[----:B------:R1:W-:Y:S04]  /*4ade0*/  STL.64 [R1+0x58], R42 ;  /* 0x0000582a01007387 */ /* 0x0003e80000100a00 */
[----:B------:R-:W2:Y:S04]  /*4adf0*/  LDL.LU R241, [R1+0x1aec] ;  /* 0x001aec0001f17983 */ /* 0x000ea80000300800 */
[----:B------:R-:W3:Y:S01]  /*4ae00*/  LDL.LU R240, [R1+0x1ae8] ;  /* 0x001ae80001f07983 */ /* 0x000ee20000300800 */
        /* <DEDUP_REMOVED lines=19> */
[----:B------:R-:W4:Y:S04]  /*4af40*/  LDL.LU R172, [R1+0x10] ;  /* 0x0000100001ac7983 */ /* 0x000f280000300800 */
[----:B------:R-:W4:Y:S04]  /*4af50*/  LDL.LU R173, [R1+0x14] ;  /* 0x0000140001ad7983 */ /* 0x000f280000300800 */
[----:B------:R-:W4:Y:S04]  /*4af60*/  LDL.LU R174, [R1+0x18] ;  /* 0x0000180001ae7983 */ /* 0x000f280000300800 */
[----:B------:R-:W4:Y:S04]  /*4af70*/  LDL.LU R175, [R1+0x1c] ;  /* 0x00001c0001af7983 */ /* 0x000f280000300800 */
        /* <DEDUP_REMOVED lines=12> */
[----:B------:R-:W4:Y:S04]  /*4b040*/  LDL.LU R168, [R1] ;  /* 0x0000000001a87983 */ /* 0x000f280000300800 */
[----:B------:R-:W4:Y:S04]  /*4b050*/  LDL.LU R169, [R1+0x4] ;  /* 0x0000040001a97983 */ /* 0x000f280000300800 */
[----:B------:R-:W4:Y:S04]  /*4b060*/  LDL.LU R170, [R1+0x8] ;  /* 0x0000080001aa7983 */ /* 0x000f280000300800 */
[----:B------:R-:W4:Y:S04]  /*4b070*/  LDL.LU R171, [R1+0xc] ;  /* 0x00000c0001ab7983 */ /* 0x000f280000300800 */
[----:B------:R-:W4:Y:S04]  /*4b080*/  LDL.LU R164, [R1+0x250] ;  /* 0x0002500001a47983 */ /* 0x000f280000300800 */
[----:B------:R-:W4:Y:S04]  /*4b090*/  LDL.LU R165, [R1+0x254] ;  /* 0x0002540001a57983 */ /* 0x000f280000300800 */
[----:B------:R-:W4:Y:S04]  /*4b0a0*/  LDL.LU R166, [R1+0x258] ;  /* 0x0002580001a67983 */ /* 0x000f280000300800 */
[----:B------:R-:W4:Y:S01]  /*4b0b0*/  LDL.LU R167, [R1+0x25c] ;  /* 0x00025c0001a77983 */ /* 0x000f220000300800 */
[----:B------:R-:W-:Y:S01]  /*4b0c0*/  IMAD.MOV.U32 R231, RZ, RZ, R160 ;  /* 0x000000ffffe77224 */ /* 0x000fe200078e00a0 */
[----:B------:R-:W-:Y:S01]  /*4b0d0*/  MOV R229, R162 ;  /* 0x000000a200e57202 */ /* 0x000fe20000000f00 */
[----:B------:R-:W-:Y:S01]  /*4b0e0*/  IMAD.MOV.U32 R230, RZ, RZ, R161 ;  /* 0x000000ffffe67224 */ /* 0x000fe200078e00a1 */
[----:B------:R-:W4:Y:S01]  /*4b0f0*/  LDL.LU R160, [R1+0x240] ;  /* 0x0002400001a07983 */ /* 0x000f220000300800 */
[----:B------:R-:W-:-:S02]  /*4b100*/  IMAD.MOV.U32 R80, RZ, RZ, R72 ;  /* 0x000000ffff507224 */ /* 0x000fc400078e0048 */
[----:B------:R-:W-:Y:S01]  /*4b110*/  IMAD.MOV.U32 R228, RZ, RZ, R163 ;  /* 0x000000ffffe47224 */ /* 0x000fe200078e00a3 */
[----:B------:R-:W4:Y:S01]  /*4b120*/  LDL.LU R161, [R1+0x244] ;  /* 0x0002440001a17983 */ /* 0x000f220000300800 */
[----:B------:R-:W-:Y:S02]  /*4b130*/  IMAD.MOV.U32 R81, RZ, RZ, R73 ;  /* 0x000000ffff517224 */ /* 0x000fe400078e0049 */
[----:B------:R-:W-:Y:S01]  /*4b140*/  IMAD.MOV.U32 R72, RZ, RZ, R64 ;  /* 0x000000ffff487224 */ /* 0x000fe200078e0040 */
[----:B------:R-:W4:Y:S01]  /*4b150*/  LDL.LU R162, [R1+0x248] ;  /* 0x0002480001a27983 */ /* 0x000f220000300800 */
[----:B------:R-:W-:Y:S01]  /*4b160*/  IMAD.MOV.U32 R73, RZ, RZ, R65 ;  /* 0x000000ffff497224 */ /* 0x000fe200078e0041 */
[----:B------:R-:W-:Y:S01]  /*4b170*/  MOV R65, R57 ;  /* 0x0000003900417202 */ /* 0x000fe20000000f00 */
[----:B------:R-:W-:Y:S01]  /*4b180*/  IMAD.MOV.U32 R64, RZ, RZ, R56 ;  /* 0x000000ffff407224 */ /* 0x000fe200078e0038 */
        /* <DEDUP_REMOVED lines=8> */
[----:B------:R-:W-:Y:S01]  /*4b210*/  IMAD.MOV.U32 R90, RZ, RZ, R77 ;  /* 0x000000ffff5a7224 */ /* 0x000fe200078e004d */
[----:B------:R-:W-:Y:S01]  /*4b220*/  MOV R89, R78 ;  /* 0x0000004e00597202 */ /* 0x000fe20000000f00 */
[----:B------:R-:W-:Y:S01]  /*4b230*/  IMAD.MOV.U32 R76, RZ, RZ, R68 ;  /* 0x000000ffff4c7224 */ /* 0x000fe200078e0044 */
[----:B------:R-:W-:Y:S01]  /*4b240*/  MOV R77, R69 ;  /* 0x00000045004d7202 */ /* 0x000fe20000000f00 */
        /* <DEDUP_REMOVED lines=8> */
[----:B------:R-:W-:Y:S02]  /*4b2d0*/  IMAD.MOV.U32 R85, RZ, RZ, R247 ;  /* 0x000000ffff557224 */ /* 0x000fe400078e00f7 */
[----:B--2---:R-:W-:-:S02]  /*4b2e0*/  IMAD.MOV.U32 R55, RZ, RZ, R241 ;  /* 0x000000ffff377224 */ /* 0x004fc400078e00f1 */
[----:B---3--:R-:W-:Y:S02]  /*4b2f0*/  IMAD.MOV.U32 R54, RZ, RZ, R240 ;  /* 0x000000ffff367224 */ /* 0x008fe400078e00f0 */
        /* <DEDUP_REMOVED lines=8> */
[----:B------:R-:W-:-:S02]  /*4b380*/  IMAD.MOV.U32 R86, RZ, RZ, R252 ;  /* 0x000000ffff567224 */ /* 0x000fc400078e00fc */
[----:B------:R-:W-:Y:S01]  /*4b390*/  IMAD.MOV.U32 R87, RZ, RZ, R3 ;  /* 0x000000ffff577224 */ /* 0x000fe200078e0003 */
[----:B-1----:R-:W-:Y:S01]  /*4b3a0*/  HMMA.1688.F32.TF32 R40, R248, R16, R224 ;  /* 0x00000010f828723c */ /* 0x002fe200000810e0 */
[----:B------:R-:W-:Y:S01]  /*4b3b0*/  IMAD.MOV.U32 R99, RZ, RZ, R60 ;  /* 0x000000ffff637224 */ /* 0x000fe200078e003c */
[----:B------:R-:W-:Y:S01]  /*4b3c0*/  LDS R224, [R4+0x8a180] ;  /* 0x08a1800004e07984 */ /* 0x000fe20000000800 */
[----:B------:R-:W-:Y:S02]  /*4b3d0*/  IMAD.MOV.U32 R98, RZ, RZ, R61 ;  /* 0x000000ffff627224 */ /* 0x000fe400078e003d */
[----:B------:R-:W-:Y:S01]  /*4b3e0*/  IMAD.MOV.U32 R97, RZ, RZ, R62 ;  /* 0x000000ffff617224 */ /* 0x000fe200078e003e */
[----:B------:R-:W-:Y:S01]  /*4b3f0*/  LDS R60, [R2+0x8a080] ;  /* 0x08a08000023c7984 */ /* 0x000fe20000000800 */
[----:B------:R-:W-:-:S03]  /*4b400*/  IMAD.MOV.U32 R96, RZ, RZ, R63 ;  /* 0x000000ffff607224 */ /* 0x000fc600078e003f */
[----:B------:R-:W-:Y:S04]  /*4b410*/  LDS R62, [R2+0x8a880] ;  /* 0x08a88000023e7984 */ /* 0x000fe80000000800 */
[----:B------:R-:W-:Y:S01]  /*4b420*/  LDS R61, [R0+0x8a080] ;  /* 0x08a08000003d7984 */ /* 0x000fe20000000800 */
[C---:B----4-:R-:W-:Y:S03]  /*4b430*/  HMMA.1688.F32.TF32 R176, R248.reuse, R24, R176 ;  /* 0x00000018f8b0723c */ /* 0x050fe600000810b0 */
[----:B------:R-:W1:Y:S04]  /*4b440*/  LDS R63, [R0+0x8a880] ;  /* 0x08a88000003f7984 */ /* 0x000e680000000800 */
[----:B------:R-:W-:Y:S02]  /*4b450*/  LDS R226, [R4+0x8a980] ;  /* 0x08a9800004e27984 */ /* 0x000fe40000000800 */
[----:B------:R-:W-:Y:S01]  /*4b460*/  IMAD.MOV.U32 R252, RZ, RZ, R41 ;  /* 0x000000fffffc7224 */ /* 0x000fe200078e0029 */
[----:B------:R-:W-:Y:S01]  /*4b470*/  MOV R7, R42 ;  /* 0x0000002a00077202 */ /* 0x000fe20000000f00 */
[----:B------:R4:W-:Y:S01]  /*4b480*/  STL [R1+0x40], R40 ;  /* 0x0000402801007387 */ /* 0x0009e20000100800 */
[----:B------:R-:W-:Y:S01]  /*4b490*/  IMAD.MOV.U32 R3, RZ, RZ, R43 ;  /* 0x000000ffff037224 */ /* 0x000fe200078e002b */
[C---:B------:R-:W-:Y:S02]  /*4b4a0*/  HMMA.1688.F32.TF32 R196, R248.reuse, R20, R200 ;  /* 0x00000014f8c4723c */ /* 0x040fe400000810c8 */
[----:B------:R-:W-:Y:S04]  /*4b4b0*/  LDS R225, [R5+0x8a180] ;  /* 0x08a1800005e17984 */ /* 0x000fe80000000800 */
[----:B------:R-:W1:Y:S02]  /*4b4c0*/  LDS R227, [R5+0x8a980] ;  /* 0x08a9800005e37984 */ /* 0x000e640000000800 */
[----:B----4-:R-:W-:Y:S02]  /*4b4d0*/  HMMA.1688.F32.TF32 R40, R248, R28, R172 ;  /* 0x0000001cf828723c */ /* 0x010fe400000810ac */
[----:B------:R4:W-:Y:S04]  /*4b4e0*/  STL [R1+0x1a70], R3 ;  /* 0x001a700301007387 */ /* 0x0009e80000100800 */
[----:B------:R4:W-:Y:S04]  /*4b4f0*/  STL [R1+0x1a6c], R252 ;  /* 0x001a6cfc01007387 */ /* 0x0009e80000100800 */
[----:B------:R-:W-:Y:S05]  /*4b500*/  STL [R1+0x1a68], R7 ;  /* 0x001a680701007387 */ /* 0x000fea0000100800 */
[----:B------:R-:W-:Y:S04]  /*4b510*/  STL.64 [R1+0x30], R196 ;  /* 0x000030c401007387 */ /* 0x000fe80000100a00 */
[----:B------:R-:W-:Y:S04]  /*4b520*/  STL.64 [R1+0x38], R198 ;  /* 0x000038c601007387 */ /* 0x000fe80000100a00 */
[----:B------:R-:W-:Y:S01]  /*4b530*/  STL.64 [R1+0x20], R176 ;  /* 0x000020b001007387 */ /* 0x000fe20000100a00 */
[----:B----4-:R-:W-:-:S02]  /*4b540*/  IMAD.MOV.U32 R3, RZ, RZ, R42 ;  /* 0x000000ffff037224 */ /* 0x010fc400078e002a */
[----:B------:R-:W-:Y:S01]  /*4b550*/  IMAD.MOV.U32 R252, RZ, RZ, R43 ;  /* 0x000000fffffc7224 */ /* 0x000fe200078e002b */
[----:B------:R-:W-:Y:S04]  /*4b560*/  STL.64 [R1+0x28], R178 ;  /* 0x000028b201007387 */ /* 0x000fe80000100a00 */
[----:B------:R4:W-:Y:S02]  /*4b570*/  STL.64 [R1+0x10], R40 ;  /* 0x0000102801007387 */ /* 0x0009e40000100a00 */
[C---:B----4-:R-:W-:Y:S08]  /*4b580*/  HMMA.1688.F32.TF32 R40, R248.reuse, R32, R168 ;  /* 0x00000020f828723c */ /* 0x050ff000000810a8 */
[----:B------:R-:W-:Y:S01]  /*4b590*/  HMMA.1688.F32.TF32 R248, R248, R36, R164 ;  /* 0x00000024f8f8723c */ /* 0x000fe200000810a4 */
[----:B------:R-:W-:Y:S01]  /*4b5a0*/  IMAD.MOV.U32 R176, RZ, RZ, R147 ;  /* 0x000000ffffb07224 */ /* 0x000fe200078e0093 */
[----:B------:R-:W-:Y:S01]  /*4b5b0*/  MOV R147, R112 ;  /* 0x0000007000937202 */ /* 0x000fe20000000f00 */
[----:B------:R-:W-:-:S02]  /*4b5c0*/  IMAD.MOV.U32 R177, RZ, RZ, R146 ;  /* 0x000000ffffb17224 */ /* 0x000fc400078e0092 */
[----:B------:R-:W-:-:S10]  /*4b5d0*/  IMAD.MOV.U32 R178, RZ, RZ, R145 ;  /* 0x000000ffffb27224 */ /* 0x000fd400078e0091 */
[----:B------:R-:W-:Y:S04]  /*4b5e0*/  STL [R1+0x4], R41 ;  /* 0x0000042901007387 */ /* 0x000fe80000100800 */
[----:B------:R-:W-:Y:S04]  /*4b5f0*/  STL.64 [R1+0x8], R42 ;  /* 0x0000082a01007387 */ /* 0x000fe80000100a00 */
[----:B------:R4:W-:Y:S04]  /*4b600*/  STL.64 [R1+0x1a60], R250 ;  /* 0x001a60fa01007387 */ /* 0x0009e80000100a00 */
[----:B------:R1:W-:Y:S01]  /*4b610*/  STL.64 [R1+0x1a58], R248 ;  /* 0x001a58f801007387 */ /* 0x0003e20000100a00 */
[----:B------:R-:W-:-:S02]  /*4b620*/  IMAD.MOV.U32 R146, RZ, RZ, R113 ;  /* 0x000000ffff927224 */ /* 0x000fc400078e0071 */
[----:B------:R-:W-:Y:S02]  /*4b630*/  IMAD.MOV.U32 R179, RZ, RZ, R144 ;  /* 0x000000ffffb37224 */ /* 0x000fe400078e0090 */
[----:B----4-:R-:W-:Y:S01]  /*4b640*/  IMAD.MOV.U32 R250, RZ, RZ, R149 ;  /* 0x000000fffffa7224 */ /* 0x010fe200078e0095 */
[----:B------:R-:W-:Y:S01]  /*4b650*/  MOV R251, R148 ;  /* 0x0000009400fb7202 */ /* 0x000fe20000000f00 */
[----:B-1----:R-:W-:Y:S02]  /*4b660*/  IMAD.MOV.U32 R248, RZ, RZ, R151 ;  /* 0x000000fffff87224 */ /* 0x002fe400078e0097 */
[----:B------:R-:W-:Y:S02]  /*4b670*/  IMAD.MOV.U32 R249, RZ, RZ, R150 ;  /* 0x000000fffff97224 */ /* 0x000fe400078e0096 */
[----:B------:R-:W-:Y:S02]  /*4b680*/  IMAD.MOV.U32 R151, RZ, RZ, R116 ;  /* 0x000000ffff977224 */ /* 0x000fe400078e0074 */
[----:B------:R-:W-:Y:S01]  /*4b690*/  IMAD.MOV.U32 R150, RZ, RZ, R117 ;  /* 0x000000ffff967224 */ /* 0x000fe200078e0075 */
[----:B------:R-:W4:Y:S01]  /*4b6a0*/  LDL.LU R116, [R1+0x2f0] ;  /* 0x0002f00001747983 */ /* 0x000f220000300800 */
[----:B------:R-:W-:-:S02]  /*4b6b0*/  IMAD.MOV.U32 R149, RZ, RZ, R118 ;  /* 0x000000ffff957224 */ /* 0x000fc400078e0076 */
        /* <DEDUP_REMOVED lines=13> */
[----:B------:R-:W-:Y:S01]  /*4b790*/  MOV R175, R140 ;  /* 0x0000008c00af7202 */ /* 0x000fe20000000f00 */
[----:B------:R-:W-:Y:S01]  /*4b7a0*/  IMAD.MOV.U32 R174, RZ, RZ, R141 ;  /* 0x000000ffffae7224 */ /* 0x000fe200078e008d */
[----:B------:R-:W4:Y:S01]  /*4b7b0*/  LDL.LU R115, [R1+0x30c] ;  /* 0x00030c0001737983 */ /* 0x000f220000300800 */
[----:B------:R-:W-:Y:S01]  /*4b7c0*/  IMAD.MOV.U32 R142, RZ, RZ, R109 ;  /* 0x000000ffff8e7224 */ /* 0x000fe200078e006d */
[----:B------:R-:W-:Y:S01]  /*4b7d0*/  HMMA.1688.F32.TF32 R40, R60, R16, R160 ;  /* 0x000000103c28723c */ /* 0x000fe200000810a0 */
[----:B------:R-:W-:Y:S01]  /*4b7e0*/  IMAD.MOV.U32 R141, RZ, RZ, R110 ;  /* 0x000000ffff8d7224 */ /* 0x000fe200078e006e */
[----:B------:R-:W4:Y:S01]  /*4b7f0*/  LDL.LU R108, [R1+0x310] ;  /* 0x00031000016c7983 */ /* 0x000f220000300800 */
[----:B------:R-:W-:-:S03]  /*4b800*/  IMAD.MOV.U32 R140, RZ, RZ, R111 ;  /* 0x000000ffff8c7224 */ /* 0x000fc600078e006f */
[----:B------:R-:W4:Y:S01]  /*4b810*/  LDL.LU R109, [R1+0x314] ;  /* 0x00031400016d7983 */ /* 0x000f220000300800 */
[----:B------:R-:W-:Y:S02]  /*4b820*/  IMAD.MOV.U32 R160, RZ, RZ, R131 ;  /* 0x000000ffffa07224 */ /* 0x000fe400078e0083 */
[----:B------:R-:W-:Y:S01]  /*4b830*/  IMAD.MOV.U32 R161, RZ, RZ, R130 ;  /* 0x000000ffffa17224 */ /* 0x000fe200078e0082 */
[----:B------:R-:W4:Y:S01]  /*4b840*/  LDL.LU R110, [R1+0x318] ;  /* 0x00031800016e7983 */ /* 0x000f220000300800 */
[----:B------:R-:W-:Y:S01]  /*4b850*/  IMAD.MOV.U32 R131, RZ, RZ, R100 ;  /* 0x000000ffff837224 */ /* 0x000fe200078e0064 */
[C---:B------:R-:W-:Y:S01]  /*4b860*/  HMMA.1688.F32.TF32 R44, R60.reuse, R20, R44 ;  /* 0x000000143c2c723c */ /* 0x040fe2000008102c */
[----:B------:R-:W-:Y:S01]  /*4b870*/  IMAD.MOV.U32 R162, RZ, RZ, R129 ;  /* 0x000000ffffa27224 */ /* 0x000fe200078e0081 */
[----:B------:R-:W4:Y:S01]  /*4b880*/  LDL.LU R111, [R1+0x31c] ;  /* 0x00031c00016f7983 */ /* 0x000f220000300800 */
[----:B------:R-:W-:Y:S02]  /*4b890*/  IMAD.MOV.U32 R130, RZ, RZ, R101 ;  /* 0x000000ffff827224 */ /* 0x000fe400078e0065 */
[----:B------:R-:W-:Y:S01]  /*4b8a0*/  IMAD.MOV.U32 R163, RZ, RZ, R128 ;  /* 0x000000ffffa37224 */ /* 0x000fe200078e0080 */
[----:B------:R-:W4:Y:S01]  /*4b8b0*/  LDL.LU R100, [R1+0x330] ;  /* 0x0003300001647983 */ /* 0x000f220000300800 */
[----:B------:R-:W-:Y:S01]  /*4b8c0*/  IMAD.MOV.U32 R129, RZ, RZ, R102 ;  /* 0x000000ffff817224 */ /* 0x000fe200078e0066 */
[C---:B------:R-:W-:Y:S01]  /*4b8d0*/  HMMA.1688.F32.TF32 R48, R60.reuse, R24, R48 ;  /* 0x000000183c30723c */ /* 0x040fe20000081030 */
[----:B------:R-:W-:Y:S01]  /*4b8e0*/  IMAD.MOV.U32 R128, RZ, RZ, R103 ;  /* 0x000000ffff807224 */ /* 0x000fe200078e0067 */
[----:B------:R-:W4:Y:S04]  /*4b8f0*/  LDL.LU R101, [R1+0x334] ;  /* 0x0003340001657983 */ /* 0x000f280000300800 */
[----:B------:R-:W4:Y:S02]  /*4b900*/  LDL.LU R102, [R1+0x338] ;  /* 0x0003380001667983 */ /* 0x000f240000300800 */
[----:B------:R-:W-:Y:S02]  /*4b910*/  HMMA.1688.F32.TF32 R52, R60, R28, R52 ;  /* 0x0000001c3c34723c */ /* 0x000fe40000081034 */
[----:B------:R-:W4:Y:S01]  /*4b920*/  LDL.LU R103, [R1+0x33c] ;  /* 0x00033c0001677983 */ /* 0x000f220000300800 */
[----:B------:R-:W-:-:S05]  /*4b930*/  IMAD.MOV.U32 R164, RZ, RZ, R135 ;  /* 0x000000ffffa47224 */ /* 0x000fca00078e0087 */
[----:B------:R-:W-:Y:S01]  /*4b940*/  HMMA.1688.F32.TF32 R56, R60, R32, R56 ;  /* 0x000000203c38723c */ /* 0x000fe20000081038 */
[----:B------:R-:W-:Y:S01]  /*4b950*/  IMAD.MOV.U32 R165, RZ, RZ, R134 ;  /* 0x000000ffffa57224 */ /* 0x000fe200078e0086 */
[----:B------:R-:W-:Y:S01]  /*4b960*/  MOV R135, R104 ;  /* 0x0000006800877202 */ /* 0x000fe20000000f00 */
[----:B------:R-:W-:Y:S01]  /*4b970*/  IMAD.MOV.U32 R166, RZ, RZ, R133 ;  /* 0x000000ffffa67224 */ /* 0x000fe200078e0085 */
[----:B------:R-:W-:Y:S01]  /*4b980*/  MOV R167, R132 ;  /* 0x0000008400a77202 */ /* 0x000fe20000000f00 */
[----:B------:R-:W-:Y:S02]  /*4b990*/  IMAD.MOV.U32 R134, RZ, RZ, R105 ;  /* 0x000000ffff867224 */ /* 0x000fe400078e0069 */
[----:B------:R-:W-:Y:S01]  /*4b9a0*/  IMAD.MOV.U32 R133, RZ, RZ, R106 ;  /* 0x000000ffff857224 */ /* 0x000fe200078e006a */
[----:B------:R-:W-:Y:S01]  /*4b9b0*/  HMMA.1688.F32.TF32 R64, R92, R8, R64 ;  /* 0x000000085c40723c */ /* 0x000fe20000081040 */
[----:B------:R-:W-:-:S07]  /*4b9c0*/  IMAD.MOV.U32 R132, RZ, RZ, R107 ;  /* 0x000000ffff847224 */ /* 0x000fce00078e006b */
[C---:B------:R-:W-:Y:S08]  /*4b9d0*/  HMMA.1688.F32.TF32 R68, R92.reuse, R12, R68 ;  /* 0x0000000c5c44723c */ /* 0x040ff00000081044 */
[----:B------:R-:W-:Y:S08]  /*4b9e0*/  HMMA.1688.F32.TF32 R72, R92, R16, R72 ;  /* 0x000000105c48723c */ /* 0x000ff00000081048 */
[----:B--2---:R-:W-:Y:S08]  /*4b9f0*/  HMMA.1688.F32.TF32 R240, R60, R12, R240 ;  /* 0x0000000c3cf0723c */ /* 0x004ff000000810f0 */
[----:B------:R-:W-:Y:S08]  /*4ba00*/  HMMA.1688.F32.TF32 R76, R92, R20, R76 ;  /* 0x000000145c4c723c */ /* 0x000ff0000008104c */
[C---:B---3--:R-:W-:Y:S08]  /*4ba10*/  HMMA.1688.F32.TF32 R244, R60.reuse, R8, R244 ;  /* 0x000000083cf4723c */ /* 0x048ff000000810f4 */
[----:B------:R-:W-:Y:S07]  /*4ba20*/  HMMA.1688.F32.TF32 R60, R60, R36, R180 ;  /* 0x000000243c3c723c */ /* 0x000fee00000810b4 */
[----:B------:R-:W-:Y:S01]  /*4ba30*/  MOV R183, R96 ;  /* 0x0000006000b77202 */ /* 0x000fe20000000f00 */
[----:B------:R-:W-:Y:S01]  /*4ba40*/  IMAD.MOV.U32 R182, RZ, RZ, R97 ;  /* 0x000000ffffb67224 */ /* 0x000fe200078e0061 */
[----:B------:R-:W2:Y:S01]  /*4ba50*/  LDL.LU R96, [R1+0x340] ;  /* 0x0003400001607983 */ /* 0x000ea20000300800 */
[----:B------:R-:W-:-:S02]  /*4ba60*/  IMAD.MOV.U32 R181, RZ, RZ, R98 ;  /* 0x000000ffffb57224 */ /* 0x000fc400078e0062 */
[----:B------:R-:W-:Y:S01]  /*4ba70*/  IMAD.MOV.U32 R180, RZ, RZ, R99 ;  /* 0x000000ffffb47224 */ /* 0x000fe200078e0063 */
[----:B------:R-:W2:Y:S01]  /*4ba80*/  LDL.LU R97, [R1+0x344] ;  /* 0x0003440001617983 */ /* 0x000ea20000300800 */
[C---:B------:R-:W-:Y:S03]  /*4ba90*/  HMMA.1688.F32.TF32 R80, R92.reuse, R24, R80 ;  /* 0x000000185c50723c */ /* 0x040fe60000081050 */
[----:B------:R-:W2:Y:S04]  /*4baa0*/  LDL.LU R98, [R1+0x348] ;  /* 0x0003480001627983 */ /* 0x000ea80000300800 */
[----:B------:R-:W2:Y:S01]  /*4bab0*/  LDL.LU R99, [R1+0x34c] ;  /* 0x00034c0001637983 */ /* 0x000ea20000300800 */
[C---:B------:R-:W-:Y:S03]  /*4bac0*/  HMMA.1688.F32.TF32 R84, R92.reuse, R28, R84 ;  /* 0x0000001c5c54723c */ /* 0x040fe60000081054 */
[----:B------:R-:W3:Y:S04]  /*4bad0*/  LDL.LU R104, [R1+0x320] ;  /* 0x0003200001687983 */ /* 0x000ee80000300800 */
[----:B------:R-:W3:Y:S01]  /*4bae0*/  LDL.LU R105, [R1+0x324] ;  /* 0x0003240001697983 */ /* 0x000ee20000300800 */
[C---:B------:R-:W-:Y:S03]  /*4baf0*/  HMMA.1688.F32.TF32 R88, R92.reuse, R32, R88 ;  /* 0x000000205c58723c */ /* 0x040fe60000081058 */
[----:B------:R-:W3:Y:S04]  /*4bb00*/  LDL.LU R106, [R1+0x328] ;  /* 0x00032800016a7983 */ /* 0x000ee80000300800 */
[----:B------:R-:W3:Y:S01]  /*4bb10*/  LDL.LU R107, [R1+0x32c] ;  /* 0x00032c00016b7983 */ /* 0x000ee20000300800 */
[----:B------:R-:W-:Y:S07]  /*4bb20*/  HMMA.1688.F32.TF32 R92, R92, R36, R192 ;  /* 0x000000245c5c723c */ /* 0x000fee00000810c0 */
[----:B------:R-:W-:Y:S01]  /*4bb30*/  MOV R195, R120 ;  /* 0x0000007800c37202 */ /* 0x000fe20000000f00 */
[----:B------:R-:W-:Y:S01]  /*4bb40*/  IMAD.MOV.U32 R194, RZ, RZ, R121 ;  /* 0x000000ffffc27224 */ /* 0x000fe200078e0079 */
[----:B------:R-:W3:Y:S01]  /*4bb50*/  LDL.LU R120, [R1+0x2e0] ;  /* 0x0002e00001787983 */ /* 0x000ee20000300800 */
[----:B------:R-:W-:-:S02]  /*4bb60*/  IMAD.MOV.U32 R193, RZ, RZ, R122 ;  /* 0x000000ffffc17224 */ /* 0x000fc400078e007a */
[----:B------:R-:W-:Y:S01]  /*4bb70*/  IMAD.MOV.U32 R192, RZ, RZ, R123 ;  /* 0x000000ffffc07224 */ /* 0x000fe200078e007b */
[----:B------:R-:W3:Y:S04]  /*4bb80*/  LDL.LU R121, [R1+0x2e4] ;  /* 0x0002e40001797983 */ /* 0x000ee80000300800 */
[----:B------:R-:W3:Y:S04]  /*4bb90*/  LDL.LU R122, [R1+0x2e8] ;  /* 0x0002e800017a7983 */ /* 0x000ee80000300800 */
[----:B------:R-:W3:Y:S01]  /*4bba0*/  LDL.LU R123, [R1+0x2ec] ;  /* 0x0002ec00017b7983 */ /* 0x000ee20000300800 */
[----:B------:R-:W-:Y:S01]  /*4bbb0*/  IMAD.MOV.U32 R196, RZ, RZ, R155 ;  /* 0x000000ffffc47224 */ /* 0x000fe200078e009b */
[----:B------:R-:W-:Y:S01]  /*4bbc0*/  MOV R155, R124 ;  /* 0x0000007c009b7202 */ /* 0x000fe20000000f00 */
[----:B------:R-:W-:Y:S01]  /*4bbd0*/  IMAD.MOV.U32 R197, RZ, RZ, R154 ;  /* 0x000000ffffc57224 */ /* 0x000fe200078e009a */
[----:B------:R-:W-:Y:S01]  /*4bbe0*/  LDS R124, [R2+0x8a100] ;  /* 0x08a10000027c7984 */ /* 0x000fe20000000800 */
[----:B------:R-:W-:-:S02]  /*4bbf0*/  IMAD.MOV.U32 R198, RZ, RZ, R153 ;  /* 0x000000ffffc67224 */ /* 0x000fc400078e0099 */
[----:B------:R-:W-:Y:S02]  /*4bc00*/  IMAD.MOV.U32 R199, RZ, RZ, R152 ;  /* 0x000000ffffc77224 */ /* 0x000fe400078e0098 */
[----:B------:R-:W-:Y:S02]  /*4bc10*/  IMAD.MOV.U32 R152, RZ, RZ, R127 ;  /* 0x000000ffff987224 */ /* 0x000fe400078e007f */
[----:B------:R-:W-:Y:S01]  /*4bc20*/  IMAD.MOV.U32 R153, RZ, RZ, R126 ;  /* 0x000000ffff997224 */ /* 0x000fe200078e007e */
[----:B------:R-:W-:Y:S01]  /*4bc30*/  LDS R127, [R0+0x8a900] ;  /* 0x08a90000007f7984 */ /* 0x000fe20000000800 */
[----:B------:R-:W-:-:S03]  /*4bc40*/  IMAD.MOV.U32 R154, RZ, RZ, R125 ;  /* 0x000000ffff9a7224 */ /* 0x000fc600078e007d */
[----:B------:R-:W-:Y:S04]  /*4bc50*/  LDS R126, [R2+0x8a900] ;  /* 0x08a90000027e7984 */ /* 0x000fe80000000800 */
[----:B------:R-:W4:Y:S01]  /*4bc60*/  LDS R125, [R0+0x8a100] ;  /* 0x08a10000007d7984 */ /* 0x000f220000000800 */
[C---:B------:R-:W-:Y:S08]  /*4bc70*/  HMMA.1688.F32.TF32 R208, R224.reuse, R24, R208 ;  /* 0x00000018e0d0723c */ /* 0x040ff000000810d0 */
[-C--:B------:R-:W-:Y:S08]  /*4bc80*/  HMMA.1688.F32.TF32 R212, R224, R28.reuse, R212 ;  /* 0x0000001ce0d4723c */ /* 0x080ff000000810d4 */
[C---:B----4-:R-:W-:Y:S08]  /*4bc90*/  HMMA.1688.F32.TF32 R116, R124.reuse, R28, R116 ;  /* 0x0000001c7c74723c */ /* 0x050ff00000081074 */
[C---:B------:R-:W-:Y:S08]  /*4bca0*/  HMMA.1688.F32.TF32 R112, R124.reuse, R24, R112 ;  /* 0x000000187c70723c */ /* 0x040ff00000081070 */
[C---:B------:R-:W-:Y:S08]  /*4bcb0*/  HMMA.1688.F32.TF32 R108, R124.reuse, R20, R108 ;  /* 0x000000147c6c723c */ /* 0x040ff0000008106c */
[C---:B------:R-:W-:Y:S08]  /*4bcc0*/  HMMA.1688.F32.TF32 R100, R124.reuse, R12, R100 ;  /* 0x0000000c7c64723c */ /* 0x040ff00000081064 */
[C---:B--2---:R-:W-:Y:S08]  /*4bcd0*/  HMMA.1688.F32.TF32 R96, R124.reuse, R8, R96 ;  /* 0x000000087c60723c */ /* 0x044ff00000081060 */
[C---:B---3--:R-:W-:Y:S08]  /*4bce0*/  HMMA.1688.F32.TF32 R104, R124.reuse, R16, R104 ;  /* 0x000000107c68723c */ /* 0x048ff00000081068 */
[C---:B------:R-:W-:Y:S08]  /*4bcf0*/  HMMA.1688.F32.TF32 R120, R124.reuse, R32, R120 ;  /* 0x000000207c78723c */ /* 0x040ff00000081078 */
[----:B------:R-:W-:Y:S01]  /*4bd00*/  HMMA.1688.F32.TF32 R124, R124, R36, R180 ;  /* 0x000000247c7c723c */ /* 0x000fe200000810b4 */
[----:B------:R-:W2:Y:S04]  /*4bd10*/  LDL.LU.64 R182, [R1+0x1ac0] ;  /* 0x001ac00001b67983 */ /* 0x000ea80000300a00 */
[----:B------:R-:W2:Y:S04]  /*4bd20*/  LDL.LU.64 R180, [R1+0x1ab8] ;  /* 0x001ab80001b47983 */ /* 0x000ea80000300a00 */
[----:B------:R-:W-:Y:S04]  /*4bd30*/  STL [R1+0x197c], R208 ;  /* 0x00197cd001007387 */ /* 0x000fe80000100800 */
[----:B------:R-:W-:Y:S04]  /*4bd40*/  STL [R1+0x1978], R209 ;  /* 0x001978d101007387 */ /* 0x000fe80000100800 */
[----:B------:R-:W-:Y:S04]  /*4bd50*/  STL [R1+0x1974], R210 ;  /* 0x001974d201007387 */ /* 0x000fe80000100800 */
[----:B------:R-:W-:Y:S04]  /*4bd60*/  STL [R1+0x1970], R211 ;  /* 0x001970d301007387 */ /* 0x000fe80000100800 */
[----:B------:R1:W-:Y:S04]  /*4bd70*/  STL [R1+0x198c], R212 ;  /* 0x00198cd401007387 */ /* 0x0003e80000100800 */
[----:B------:R3:W-:Y:S04]  /*4bd80*/  STL [R1+0x1988], R213 ;  /* 0x001988d501007387 */ /* 0x0007e80000100800 */
[----:B------:R4:W-:Y:S01]  /*4bd90*/  STL [R1+0x1984], R214 ;  /* 0x001984d601007387 */ /* 0x0009e20000100800 */
[----:B-1----:R-:W-:-:S03]  /*4bda0*/  IMAD.MOV.U32 R212, RZ, RZ, R217 ;  /* 0x000000ffffd47224 */ /* 0x002fc600078e00d9 */
[----:B------:R1:W-:Y:S01]  /*4bdb0*/  STL [R1+0x1980], R215 ;  /* 0x001980d701007387 */ /* 0x0003e20000100800 */
[----:B---3--:R-:W-:-:S03]  /*4bdc0*/  IMAD.MOV.U32 R213, RZ, RZ, R218 ;  /* 0x000000ffffd57224 */ /* 0x008fc600078e00da */
[----:B------:R-:W3:Y:S01]  /*4bdd0*/  LDL.LU R217, [R1+0x1ab4] ;  /* 0x001ab40001d97983 */ /* 0x000ee20000300800 */
[----:B----4-:R-:W-:-:S03]  /*4bde0*/  IMAD.MOV.U32 R214, RZ, RZ, R219 ;  /* 0x000000ffffd67224 */ /* 0x010fc600078e00db */
[----:B------:R-:W3:Y:S01]  /*4bdf0*/  LDL.LU R218, [R1+0x1ab0] ;  /* 0x001ab00001da7983 */ /* 0x000ee20000300800 */
[----:B-1----:R-:W-:-:S03]  /*4be00*/  IMAD.MOV.U32 R215, RZ, RZ, R223 ;  /* 0x000000ffffd77224 */ /* 0x002fc600078e00df */
[----:B------:R-:W3:Y:S04]  /*4be10*/  LDL.LU R219, [R1+0x1aac] ;  /* 0x001aac0001db7983 */ /* 0x000ee80000300800 */
[----:B------:R-:W4:Y:S01]  /*4be20*/  LDL.LU R223, [R1+0x1aa8] ;  /* 0x001aa80001df7983 */ /* 0x000f220000300800 */
[----:B------:R-:W-:Y:S01]  /*4be30*/  IMAD.MOV.U32 R200, RZ, RZ, R159 ;  /* 0x000000ffffc87224 */ /* 0x000fe200078e009f */
[----:B------:R-:W-:Y:S01]  /*4be40*/  MOV R203, R156 ;  /* 0x0000009c00cb7202 */ /* 0x000fe20000000f00 */
[----:B------:R-:W-:Y:S01]  /*4be50*/  IMAD.MOV.U32 R201, RZ, RZ, R158 ;  /* 0x000000ffffc97224 */ /* 0x000fe200078e009e */
[----:B------:R-:W-:Y:S01]  /*4be60*/  LDS R156, [R4+0x8a100] ;  /* 0x08a10000049c7984 */ /* 0x000fe20000000800 */
[----:B------:R-:W-:-:S03]  /*4be70*/  IMAD.MOV.U32 R202, RZ, RZ, R157 ;  /* 0x000000ffffca7224 */ /* 0x000fc600078e009d */
[----:B------:R-:W-:Y:S04]  /*4be80*/  LDS R158, [R4+0x8a900] ;  /* 0x08a90000049e7984 */ /* 0x000fe80000000800 */
[----:B------:R-:W-:Y:S04]  /*4be90*/  LDS R157, [R5+0x8a100] ;  /* 0x08a10000059d7984 */ /* 0x000fe80000000800 */
[----:B------:R-:W1:Y:S01]  /*4bea0*/  LDS R159, [R5+0x8a900] ;  /* 0x08a90000059f7984 */ /* 0x000e620000000800 */
[----:B------:R-:W-:Y:S02]  /*4beb0*/  IMAD.MOV.U32 R168, RZ, RZ, R139 ;  /* 0x000000ffffa87224 */ /* 0x000fe400078e008b */
[----:B------:R-:W-:-:S02]  /*4bec0*/  IMAD.MOV.U32 R169, RZ, RZ, R138 ;  /* 0x000000ffffa97224 */ /* 0x000fc400078e008a */
[----:B------:R-:W-:Y:S02]  /*4bed0*/  IMAD.MOV.U32 R170, RZ, RZ, R137 ;  /* 0x000000ffffaa7224 */ /* 0x000fe400078e0089 */
[----:B------:R-:W-:Y:S02]  /*4bee0*/  IMAD.MOV.U32 R171, RZ, RZ, R136 ;  /* 0x000000ffffab7224 */ /* 0x000fe400078e0088 */
        /* <DEDUP_REMOVED lines=8> */
[----:B------:R-:W-:Y:S08]  /*4bf70*/  HMMA.1688.F32.TF32 R204, R224, R20, R204 ;  /* 0x00000014e0cc723c */ /* 0x000ff000000810cc */
        /* <DEDUP_REMOVED lines=16> */
[C---:B------:R-:W-:Y:S01]  /*4c080*/  HMMA.1688.F32.TF32 R160, R188.reuse, R8, R160 ;  /* 0x00000008bca0723c */ /* 0x040fe200000810a0 */
[----:B------:R-:W-:Y:S01]  /*4c090*/  IMAD.MOV.U32 R211, RZ, RZ, R228 ;  /* 0x000000ffffd37224 */ /* 0x000fe200078e00e4 */
[----:B------:R-:W-:Y:S04]  /*4c0a0*/  LDS R229, [R5+0x8b000] ;  /* 0x08b0000005e57984 */ /* 0x000fe80000000800 */
[----:B------:R-:W-:Y:S02]  /*4c0b0*/  LDS R228, [R4+0x8b000] ;  /* 0x08b0000004e47984 */ /* 0x000fe40000000800 */
[C---:B------:R-:W-:Y:S02]  /*4c0c0*/  HMMA.1688.F32.TF32 R164, R188.reuse, R12, R164 ;  /* 0x0000000cbca4723c */ /* 0x040fe400000810a4 */
[----:B------:R-:W-:Y:S04]  /*4c0d0*/  LDS R231, [R5+0x8b800] ;  /* 0x08b8000005e77984 */ /* 0x000fe80000000800 */
[----:B------:R-:W-:Y:S02]  /*4c0e0*/  LDS R238, [R4+0x8b880] ;  /* 0x08b8800004ee7984 */ /* 0x000fe40000000800 */
[C---:B------:R-:W-:Y:S02]  /*4c0f0*/  HMMA.1688.F32.TF32 R168, R188.reuse, R16, R168 ;  /* 0x00000010bca8723c */ /* 0x040fe400000810a8 */
[----:B------:R-:W-:Y:S04]  /*4c100*/  LDS R237, [R5+0x8b080] ;  /* 0x08b0800005ed7984 */ /* 0x000fe80000000800 */
[----:B------:R-:W-:Y:S02]  /*4c110*/  LDS R239, [R5+0x8b880] ;  /* 0x08b8800005ef7984 */ /* 0x000fe40000000800 */
[C---:B------:R-:W-:Y:S08]  /*4c120*/  HMMA.1688.F32.TF32 R172, R188.reuse, R20, R172 ;  /* 0x00000014bcac723c */ /* 0x040ff000000810ac */
[C---:B------:R-:W-:Y:S08]  /*4c130*/  HMMA.1688.F32.TF32 R176, R188.reuse, R24, R176 ;  /* 0x00000018bcb0723c */ /* 0x040ff000000810b0 */
[C---:B------:R-:W-:Y:S08]  /*4c140*/  HMMA.1688.F32.TF32 R184, R188.reuse, R32, R184 ;  /* 0x00000020bcb8723c */ /* 0x040ff000000810b8 */
[C---:B--2---:R-:W-:Y:S08]  /*4c150*/  HMMA.1688.F32.TF32 R180, R188.reuse, R28, R180 ;  /* 0x0000001cbcb4723c */ /* 0x044ff000000810b4 */
[----:B------:R-:W-:Y:S08]  /*4c160*/  HMMA.1688.F32.TF32 R188, R188, R36, R248 ;  /* 0x00000024bcbc723c */ /* 0x000ff000000810f8 */
[C---:B---3--:R-:W-:Y:S08]  /*4c170*/  HMMA.1688.F32.TF32 R216, R224.reuse, R32, R216 ;  /* 0x00000020e0d8723c */ /* 0x048ff000000810d8 */
[----:B----4-:R-:W-:Y:S01]  /*4c180*/  HMMA.1688.F32.TF32 R220, R224, R36, R220 ;  /* 0x00000024e0dc723c */ /* 0x010fe200000810dc */
[----:B------:R-:W-:Y:S04]  /*4c190*/  LDS R224, [R2+0x8b000] ;  /* 0x08b0000002e07984 */ /* 0x000fe80000000800 */
[----:B------:R-:W-:Y:S04]  /*4c1a0*/  LDS R226, [R2+0x8b800] ;  /* 0x08b8000002e27984 */ /* 0x000fe80000000800 */
[----:B------:R-:W-:Y:S04]  /*4c1b0*/  LDS R225, [R0+0x8b000] ;  /* 0x08b0000000e17984 */ /* 0x000fe80000000800 */
[----:B------:R-:W1:Y:S01]  /*4c1c0*/  LDS R227, [R0+0x8b800] ;  /* 0x08b8000000e37984 */ /* 0x000e620000000800 */
[----:B------:R-:W-:Y:S01]  /*4c1d0*/  IMAD.MOV.U32 R248, RZ, RZ, R235 ;  /* 0x000000fffff87224 */ /* 0x000fe200078e00eb */
[----:B------:R-:W-:Y:S01]  /*4c1e0*/  MOV R251, R232 ;  /* 0x000000e800fb7202 */ /* 0x000fe20000000f00 */
[----:B------:R-:W-:-:S02]  /*4c1f0*/  IMAD.MOV.U32 R249, RZ, RZ, R234 ;  /* 0x000000fffff97224 */ /* 0x000fc400078e00ea */
[----:B------:R-:W-:Y:S01]  /*4c200*/  IMAD.MOV.U32 R250, RZ, RZ, R233 ;  /* 0x000000fffffa7224 */ /* 0x000fe200078e00e9 */
[----:B------:R-:W-:Y:S04]  /*4c210*/  STL [R1+0x199c], R216 ;  /* 0x00199cd801007387 */ /* 0x000fe80000100800 */
[----:B------:R-:W-:Y:S04]  /*4c220*/  STL [R1+0x1998], R217 ;  /* 0x001998d901007387 */ /* 0x000fe80000100800 */
[----:B------:R-:W-:Y:S04]  /*4c230*/  STL [R1+0x1994], R218 ;  /* 0x001994da01007387 */ /* 0x000fe80000100800 */
[----:B------:R2:W-:Y:S04]  /*4c240*/  STL [R1+0x1990], R219 ;  /* 0x001990db01007387 */ /* 0x0005e80000100800 */
[----:B------:R-:W-:Y:S04]  /*4c250*/  LDS R232, [R2+0x8b080] ;  /* 0x08b0800002e87984 */ /* 0x000fe80000000800 */
[----:B------:R-:W-:Y:S04]  /*4c260*/  LDS R234, [R2+0x8b880] ;  /* 0x08b8800002ea7984 */ /* 0x000fe80000000800 */
[----:B------:R-:W-:Y:S04]  /*4c270*/  LDS R233, [R0+0x8b080] ;  /* 0x08b0800000e97984 */ /* 0x000fe80000000800 */
[----:B------:R-:W3:Y:S01]  /*4c280*/  LDS R235, [R0+0x8b880] ;  /* 0x08b8800000eb7984 */ /* 0x000ee20000000800 */
[----:B-1----:R-:W-:Y:S03]  /*4c290*/  HMMA.1688.F32.TF32 R248, R224, R10, R248 ;  /* 0x0000000ae0f8723c */ /* 0x002fe600000810f8 */
[----:B------:R-:W-:Y:S04]  /*4c2a0*/  STL [R1+0x19ac], R220 ;  /* 0x0019acdc01007387 */ /* 0x000fe80000100800 */
[----:B------:R-:W-:Y:S04]  /*4c2b0*/  STL [R1+0x19a8], R221 ;  /* 0x0019a8dd01007387 */ /* 0x000fe80000100800 */
[----:B------:R-:W-:Y:S04]  /*4c2c0*/  STL [R1+0x19a4], R222 ;  /* 0x0019a4de01007387 */ /* 0x000fe80000100800 */
[----:B------:R1:W-:Y:S09]  /*4c2d0*/  STL [R1+0x19a0], R223 ;  /* 0x0019a0df01007387 */ /* 0x0003f20000100800 */
[----:B------:R-:W-:-:S02]  /*4c2e0*/  IMAD.MOV.U32 R13, RZ, RZ, R248 ;  /* 0x000000ffff0d7224 */ /* 0x000fc400078e00f8 */
[----:B------:R-:W-:Y:S02]  /*4c2f0*/  IMAD.MOV.U32 R248, RZ, RZ, R15 ;  /* 0x000000fffff87224 */ /* 0x000fe400078e000f */
[----:B------:R-:W4:Y:S01]  /*4c300*/  LDL.LU R15, [R1+0x1aa4] ;  /* 0x001aa400010f7983 */ /* 0x000f220000300800 */
[----:B------:R-:W-:Y:S01]  /*4c310*/  MOV R8, R251 ;  /* 0x000000fb00087202 */ /* 0x000fe20000000f00 */
[----:B------:R-:W-:Y:S02]  /*4c320*/  IMAD.MOV.U32 R12, RZ, RZ, R249 ;  /* 0x000000ffff0c7224 */ /* 0x000fe400078e00f9 */
[----:B------:R-:W-:Y:S01]  /*4c330*/  IMAD.MOV.U32 R9, RZ, RZ, R250 ;  /* 0x000000ffff097224 */ /* 0x000fe200078e00fa */
[----:B------:R-:W2:Y:S01]  /*4c340*/  LDL.LU R249, [R1+0xb4] ;  /* 0x0000b40001f97983 */ /* 0x000ea20000300800 */
[----:B------:R-:W-:-:S03]  /*4c350*/  IMAD.MOV.U32 R251, RZ, RZ, R18 ;  /* 0x000000fffffb7224 */ /* 0x000fc600078e0012 */
[----:B------:R-:W2:Y:S04]  /*4c360*/  LDL.LU R250, [R1+0xb8] ;  /* 0x0000b80001fa7983 */ /* 0x000ea80000300800 */
[----:B------:R-:W2:Y:S04]  /*4c370*/  LDL.LU R18, [R1+0x1aa0] ;  /* 0x001aa00001127983 */ /* 0x000ea80000300800 */
[----:B------:R-:W-:Y:S04]  /*4c380*/  STL [R1+0x19bc], R8 ;  /* 0x0019bc0801007387 */ /* 0x000fe80000100800 */
[----:B------:R-:W-:Y:S04]  /*4c390*/  STL [R1+0x19b8], R9 ;  /* 0x0019b80901007387 */ /* 0x000fe80000100800 */
[----:B------:R-:W-:Y:S04]  /*4c3a0*/  STL [R1+0x19b4], R12 ;  /* 0x0019b40c01007387 */ /* 0x000fe80000100800 */
[----:B------:R-:W-:Y:S01]  /*4c3b0*/  STL [R1+0x19b0], R13 ;  /* 0x0019b00d01007387 */ /* 0x000fe20000100800 */
[----:B----4-:R-:W-:Y:S11]  /*4c3c0*/  HMMA.1688.F32.TF32 R208, R224, R14, R208 ;  /* 0x0000000ee0d0723c */ /* 0x010ff600000810d0 */
[----:B------:R-:W-:Y:S11]  /*4c3d0*/  @!UPT UIADD3 URZ, URZ, URZ, URZ ;  /* 0x0000003f3f3ff290 */ /* 0x000ff6000fffe03f */
[----:B------:R-:W-:Y:S02]  /*4c3e0*/  @!UPT UIADD3 URZ, URZ, URZ, URZ ;  /* 0x0000003f3f3ff290 */ /* 0x000fe4000fffe03f */
[----:B------:R-:W-:Y:S02]  /*4c3f0*/  IMAD.MOV.U32 R21, RZ, RZ, R208 ;  /* 0x000000ffff157224 */ /* 0x000fe400078e00d0 */
[----:B------:R-:W-:Y:S02]  /*4c400*/  IMAD.MOV.U32 R208, RZ, RZ, R19 ;  /* 0x000000ffffd07224 */ /* 0x000fe400078e0013 */
[----:B------:R-:W2:Y:S01]  /*4c410*/  LDL.LU R19, [R1+0x1a9c] ;  /* 0x001a9c0001137983 */ /* 0x000ea20000300800 */
[----:B------:R-:W-:Y:S02]  /*4c420*/  IMAD.MOV.U32 R16, RZ, RZ, R211 ;  /* 0x000000ffff107224 */ /* 0x000fe400078e00d3 */
[----:B------:R-:W-:Y:S02]  /*4c430*/  IMAD.MOV.U32 R20, RZ, RZ, R209 ;  /* 0x000000ffff147224 */ /* 0x000fe400078e00d1 */
[----:B------:R-:W-:Y:S01]  /*4c440*/  IMAD.MOV.U32 R17, RZ, RZ, R210 ;  /* 0x000000ffff117224 */ /* 0x000fe200078e00d2 */
[----:B------:R-:W1:Y:S01]  /*4c450*/  LDL.LU R209, [R1+0xa4] ;  /* 0x0000a40001d17983 */ /* 0x000e620000300800 */
[----:B------:R-:W-:-:S03]  /*4c460*/  MOV R211, R22 ;  /* 0x0000001600d37202 */ /* 0x000fc60000000f00 */
[----:B------:R-:W1:Y:S04]  /*4c470*/  LDL.LU R210, [R1+0xa8] ;  /* 0x0000a80001d27983 */ /* 0x000e680000300800 */
[----:B------:R-:W4:Y:S04]  /*4c480*/  LDL.LU R22, [R1+0x1a98] ;  /* 0x001a980001167983 */ /* 0x000f280000300800 */
[----:B------:R-:W-:Y:S04]  /*4c490*/  STL [R1+0x19cc], R16 ;  /* 0x0019cc1001007387 */ /* 0x000fe80000100800 */
[----:B------:R-:W-:Y:S04]  /*4c4a0*/  STL [R1+0x19c8], R17 ;  /* 0x0019c81101007387 */ /* 0x000fe80000100800 */
[----:B------:R-:W-:Y:S04]  /*4c4b0*/  STL [R1+0x19c4], R20 ;  /* 0x0019c41401007387 */ /* 0x000fe80000100800 */
[----:B------:R-:W-:Y:S01]  /*4c4c0*/  STL [R1+0x19c0], R21 ;  /* 0x0019c01501007387 */ /* 0x000fe20000100800 */
[C---:B--2---:R-:W-:Y:S11]  /*4c4d0*/  HMMA.1688.F32.TF32 R212, R224.reuse, R18, R212 ;  /* 0x00000012e0d4723c */ /* 0x044ff600000810d4 */
[----:B------:R-:W-:Y:S11]  /*4c4e0*/  @!UPT UIADD3 URZ, URZ, URZ, URZ ;  /* 0x0000003f3f3ff290 */ /* 0x000ff6000fffe03f */
[----:B------:R-:W-:Y:S02]  /*4c4f0*/  @!UPT UIADD3 URZ, URZ, URZ, URZ ;  /* 0x0000003f3f3ff290 */ /* 0x000fe4000fffe03f */
[----:B------:R-:W-:Y:S02]  /*4c500*/  IMAD.MOV.U32 R29, RZ, RZ, R212 ;  /* 0x000000ffff1d7224 */ /* 0x000fe400078e00d4 */
[----:B------:R-:W-:Y:S02]  /*4c510*/  IMAD.MOV.U32 R212, RZ, RZ, R23 ;  /* 0x000000ffffd47224 */ /* 0x000fe400078e0017 */
[----:B------:R-:W4:Y:S01]  /*4c520*/  LDL.LU R23, [R1+0x1a94] ;  /* 0x001a940001177983 */ /* 0x000f220000300800 */
[----:B------:R-:W-:Y:S02]  /*4c530*/  IMAD.MOV.U32 R24, RZ, RZ, R215 ;  /* 0x000000ffff187224 */ /* 0x000fe400078e00d7 */
[----:B------:R-:W-:Y:S02]  /*4c540*/  IMAD.MOV.U32 R28, RZ, RZ, R213 ;  /* 0x000000ffff1c7224 */ /* 0x000fe400078e00d5 */
[----:B------:R-:W-:Y:S01]  /*4c550*/  IMAD.MOV.U32 R25, RZ, RZ, R214 ;  /* 0x000000ffff197224 */ /* 0x000fe200078e00d6 */
[----:B------:R-:W2:Y:S04]  /*4c560*/  LDL.LU R213, [R1+0x94] ;  /* 0x0000940001d57983 */ /* 0x000ea80000300800 */
        /* <DEDUP_REMOVED lines=9> */
[----:B------:R-:W-:Y:S01]  /*4c600*/  IMAD.MOV.U32 R37, RZ, RZ, R216 ;  /* 0x000000ffff257224 */ /* 0x000fe200078e00d8 */
[----:B------:R-:W-:Y:S01]  /*4c610*/  MOV R33, R218 ;  /* 0x000000da00217202 */ /* 0x000fe20000000f00 */
[----:B------:R-:W-:Y:S01]  /*4c620*/  IMAD.MOV.U32 R36, RZ, RZ, R217 ;  /* 0x000000ffff247224 */ /* 0x000fe200078e00d9 */
[----:B------:R-:W4:Y:S01]  /*4c630*/  LDL.LU R216, [R1+0x80] ;  /* 0x0000800001d87983 */ /* 0x000f220000300800 */
[----:B------:R-:W-:Y:S02]  /*4c640*/  IMAD.MOV.U32 R217, RZ, RZ, R34 ;  /* 0x000000ffffd97224 */ /* 0x000fe400078e0022 */
[----:B------:R-:W-:Y:S01]  /*4c650*/  IMAD.MOV.U32 R32, RZ, RZ, R219 ;  /* 0x000000ffff207224 */ /* 0x000fe200078e00db */
[----:B------:R-:W4:Y:S01]  /*4c660*/  LDL.LU R34, [R1+0x1a90] ;  /* 0x001a900001227983 */ /* 0x000f220000300800 */
[----:B------:R-:W-:Y:S02]  /*4c670*/  IMAD.MOV.U32 R218, RZ, RZ, R26 ;  /* 0x000000ffffda7224 */ /* 0x000fe400078e001a */
[----:B------:R-:W-:Y:S01]  /*4c680*/  IMAD.MOV.U32 R219, RZ, RZ, R27 ;  /* 0x000000ffffdb7224 */ /* 0x000fe200078e001b */
[----:B------:R-:W1:Y:S04]  /*4c690*/  LDL.LU R26, [R1+0x1a8c] ;  /* 0x001a8c00011a7983 */ /* 0x000e680000300800 */
[----:B------:R-:W1:Y:S01]  /*4c6a0*/  LDL.LU R27, [R1+0x1a88] ;  /* 0x001a8800011b7983 */ /* 0x000e620000300800 */
[----:B------:R-:W-:-:S02]  /*4c6b0*/  IMAD.MOV.U32 R248, RZ, RZ, R35 ;  /* 0x000000fffff87224 */ /* 0x000fc400078e0023 */
[----:B------:R-:W-:Y:S01]  /*4c6c0*/  IMAD.MOV.U32 R249, RZ, RZ, R30 ;  /* 0x000000fffff97224 */ /* 0x000fe200078e001e */
[----:B------:R-:W4:Y:S01]  /*4c6d0*/  LDL.LU R35, [R1+0x1a84] ;  /* 0x001a840001237983 */ /* 0x000f220000300800 */
[----:B------:R-:W-:-:S03]  /*4c6e0*/  IMAD.MOV.U32 R250, RZ, RZ, R31 ;  /* 0x000000fffffa7224 */ /* 0x000fc600078e001f */
[----:B------:R-:W2:Y:S04]  /*4c6f0*/  LDL.LU R30, [R1+0x1a80] ;  /* 0x001a8000011e7983 */ /* 0x000ea80000300800 */
[----:B------:R-:W2:Y:S01]  /*4c700*/  LDL.LU R31, [R1+0x1a7c] ;  /* 0x001a7c00011f7983 */ /* 0x000ea20000300800 */
[----:B------:R-:W-:-:S03]  /*4c710*/  MOV R251, R6 ;  /* 0x0000000600fb7202 */ /* 0x000fc60000000f00 */
[----:B------:R-:W-:Y:S04]  /*4c720*/  STL [R1+0x19ec], R32 ;  /* 0x0019ec2001007387 */ /* 0x000fe80000100800 */
[----:B------:R-:W-:Y:S04]  /*4c730*/  STL [R1+0x19e8], R33 ;  /* 0x0019e82101007387 */ /* 0x000fe80000100800 */
[----:B------:R-:W-:Y:S04]  /*4c740*/  STL [R1+0x19e4], R36 ;  /* 0x0019e42401007387 */ /* 0x000fe80000100800 */
[----:B------:R-:W-:Y:S01]  /*4c750*/  STL [R1+0x19e0], R37 ;  /* 0x0019e02501007387 */ /* 0x000fe20000100800 */
[C---:B-1----:R-:W-:Y:S11]  /*4c760*/  HMMA.1688.F32.TF32 R220, R224.reuse, R26, R208 ;  /* 0x0000001ae0dc723c */ /* 0x042ff600000810d0 */
[----:B------:R-:W-:Y:S11]  /*4c770*/  @!UPT UIADD3 URZ, URZ, URZ, URZ ;  /* 0x0000003f3f3ff290 */ /* 0x000ff6000fffe03f */
[----:B------:R-:W-:Y:S02]  /*4c780*/  @!UPT UIADD3 URZ, URZ, URZ, URZ ;  /* 0x0000003f3f3ff290 */ /* 0x000fe4000fffe03f */
[----:B------:R-:W-:Y:S02]  /*4c790*/  IMAD.MOV.U32 R209, RZ, RZ, R220 ;  /* 0x000000ffffd17224 */ /* 0x000fe400078e00dc */
[----:B------:R-:W-:Y:S02]  /*4c7a0*/  IMAD.MOV.U32 R210, RZ, RZ, R221 ;  /* 0x000000ffffd27224 */ /* 0x000fe400078e00dd */
[----:B------:R-:W-:Y:S02]  /*4c7b0*/  IMAD.MOV.U32 R211, RZ, RZ, R222 ;  /* 0x000000ffffd37224 */ /* 0x000fe400078e00de */
[----:B------:R-:W-:Y:S02]  /*4c7c0*/  IMAD.MOV.U32 R6, RZ, RZ, R223 ;  /* 0x000000ffff067224 */ /* 0x000fe400078e00df */
[----:B--2---:R-:W-:Y:S03]  /*4c7d0*/  HMMA.1688.F32.TF32 R220, R224, R30, R212 ;  /* 0x0000001ee0dc723c */ /* 0x004fe600000810d4 */
[----:B------:R-:W-:Y:S04]  /*4c7e0*/  STL [R1+0x19fc], R6 ;  /* 0x0019fc0601007387 */ /* 0x000fe80000100800 */
[----:B------:R-:W-:Y:S04]  /*4c7f0*/  STL [R1+0x19f8], R211 ;  /* 0x0019f8d301007387 */ /* 0x000fe80000100800 */
[----:B------:R1:W-:Y:S04]  /*4c800*/  STL [R1+0x19f4], R210 ;  /* 0x0019f4d201007387 */ /* 0x0003e80000100800 */
[----:B------:R-:W-:Y:S09]  /*4c810*/  STL [R1+0x19f0], R209 ;  /* 0x0019f0d101007387 */ /* 0x000ff20000100800 */
[----:B------:R-:W-:Y:S01]  /*4c820*/  MOV R208, R223 ;  /* 0x000000df00d07202 */ /* 0x000fe20000000f00 */
[----:B-1----:R-:W-:-:S04]  /*4c830*/  IMAD.MOV.U32 R210, RZ, RZ, R38 ;  /* 0x000000ffffd27224 */ /* 0x002fc800078e0026 */
[----:B------:R1:W-:Y:S01]  /*4c840*/  STL [R1+0x1a0c], R208 ;  /* 0x001a0cd001007387 */ /* 0x0003e20000100800 */
[----:B------:R-:W-:-:S03]  /*4c850*/  IMAD.MOV.U32 R211, RZ, RZ, R39 ;  /* 0x000000ffffd37224 */ /* 0x000fc600078e0027 */
[----:B-1----:R-:W2:Y:S04]  /*4c860*/  LDL.LU R208, [R1+0x60] ;  /* 0x0000600001d07983 */ /* 0x002ea80000300800 */
[----:B------:R-:W2:Y:S04]  /*4c870*/  LDL.LU R209, [R1+0x64] ;  /* 0x0000640001d17983 */ /* 0x000ea80000300800 */
[----:B------:R-:W2:Y:S04]  /*4c880*/  LDL.LU R38, [R1+0x1a78] ;  /* 0x001a780001267983 */ /* 0x000ea80000300800 */
[----:B------:R-:W2:Y:S01]  /*4c890*/  LDL.LU R39, [R1+0x1a74] ;  /* 0x001a740001277983 */ /* 0x000ea20000300800 */
[----:B------:R-:W-:-:S02]  /*4c8a0*/  IMAD.MOV.U32 R213, RZ, RZ, R220 ;  /* 0x000000ffffd57224 */ /* 0x000fc400078e00dc */
[----:B------:R-:W-:Y:S02]  /*4c8b0*/  IMAD.MOV.U32 R214, RZ, RZ, R221 ;  /* 0x000000ffffd67224 */ /* 0x000fe400078e00dd */
[----:B------:R-:W-:Y:S02]  /*4c8c0*/  IMAD.MOV.U32 R215, RZ, RZ, R222 ;  /* 0x000000ffffd77224 */ /* 0x000fe400078e00de */
[C---:B----4-:R-:W-:Y:S03]  /*4c8d0*/  HMMA.1688.F32.TF32 R220, R224.reuse, R34, R216 ;  /* 0x00000022e0dc723c */ /* 0x050fe600000810d8 */
[----:B------:R-:W-:Y:S04]  /*4c8e0*/  STL [R1+0x1a08], R215 ;  /* 0x001a08d701007387 */ /* 0x000fe80000100800 */
[----:B------:R-:W-:Y:S04]  /*4c8f0*/  STL [R1+0x1a04], R214 ;  /* 0x001a04d601007387 */ /* 0x000fe80000100800 */
[----:B------:R-:W-:Y:S11]  /*4c900*/  STL [R1+0x1a00], R213 ;  /* 0x001a00d501007387 */ /* 0x000ff60000100800 */
[----:B------:R-:W-:Y:S02]  /*4c910*/  @!UPT UIADD3 URZ, URZ, URZ, URZ ;  /* 0x0000003f3f3ff290 */ /* 0x000fe4000fffe03f */
[----:B------:R-:W-:Y:S02]  /*4c920*/  IMAD.MOV.U32 R212, RZ, RZ, R223 ;  /* 0x000000ffffd47224 */ /* 0x000fe400078e00df */
[----:B------:R-:W-:Y:S02]  /*4c930*/  IMAD.MOV.U32 R219, RZ, RZ, R222 ;  /* 0x000000ffffdb7224 */ /* 0x000fe400078e00de */
[----:B------:R-:W-:Y:S02]  /*4c940*/  IMAD.MOV.U32 R218, RZ, RZ, R221 ;  /* 0x000000ffffda7224 */ /* 0x000fe400078e00dd */
[----:B------:R-:W-:Y:S01]  /*4c950*/  IMAD.MOV.U32 R217, RZ, RZ, R220 ;  /* 0x000000ffffd97224 */ /* 0x000fe200078e00dc */
[----:B------:R-:W-:Y:S04]  /*4c960*/  STL [R1+0x1a1c], R212 ;  /* 0x001a1cd401007387 */ /* 0x000fe80000100800 */
[----:B------:R-:W-:Y:S04]  /*4c970*/  STL [R1+0x1a18], R219 ;  /* 0x001a18db01007387 */ /* 0x000fe80000100800 */
[----:B------:R-:W-:Y:S04]  /*4c980*/  STL [R1+0x1a14], R218 ;  /* 0x001a14da01007387 */ /* 0x000fe80000100800 */
[----:B------:R-:W-:Y:S01]  /*4c990*/  STL [R1+0x1a10], R217 ;  /* 0x001a10d901007387 */ /* 0x000fe20000100800 */
[----:B--2---:R-:W-:Y:S03]  /*4c9a0*/  HMMA.1688.F32.TF32 R224, R224, R38, R248 ;  /* 0x00000026e0e0723c */ /* 0x004fe600000810f8 */
[----:B------:R-:W2:Y:S04]  /*4c9b0*/  LDL.LU R248, [R1+0x50] ;  /* 0x0000500001f87983 */ /* 0x000ea80000300800 */
[----:B------:R-:W2:Y:S04]  /*4c9c0*/  LDL.LU R249, [R1+0x54] ;  /* 0x0000540001f97983 */ /* 0x000ea80000300800 */
[----:B------:R-:W2:Y:S04]  /*4c9d0*/  LDL.LU R250, [R1+0x58] ;  /* 0x0000580001fa7983 */ /* 0x000ea80000300800 */
[----:B------:R-:W2:Y:S01]  /*4c9e0*/  LDL.LU R251, [R1+0x5c] ;  /* 0x00005c0001fb7983 */ /* 0x000ea20000300800 */
[----:B------:R-:W-:Y:S08]  /*4c9f0*/  HMMA.1688.F32.TF32 R208, R228, R10, R208 ;  /* 0x0000000ae4d0723c */ /* 0x000ff000000810d0 */
[----:B------:R-:W-:Y:S01]  /*4ca00*/  IMAD.MOV.U32 R216, RZ, RZ, R227 ;  /* 0x000000ffffd87224 */ /* 0x000fe200078e00e3 */
[----:B------:R-:W-:Y:S01]  /*4ca10*/  MOV R222, R225 ;  /* 0x000000e100de7202 */ /* 0x000fe20000000f00 */
[----:B------:R-:W-:-:S02]  /*4ca20*/  IMAD.MOV.U32 R223, RZ, RZ, R226 ;  /* 0x000000ffffdf7224 */ /* 0x000fc400078e00e2 */
[----:B------:R-:W-:Y:S01]  /*4ca30*/  IMAD.MOV.U32 R221, RZ, RZ, R224 ;  /* 0x000000ffffdd7224 */ /* 0x000fe200078e00e0 */
[----:B------:R1:W-:Y:S04]  /*4ca40*/  STL [R1+0x1a2c], R216 ;  /* 0x001a2cd801007387 */ /* 0x0003e80000100800 */
[----:B------:R-:W-:Y:S04]  /*4ca50*/  STL [R1+0x1a28], R223 ;  /* 0x001a28df01007387 */ /* 0x000fe80000100800 */
[----:B------:R-:W-:Y:S04]  /*4ca60*/  STL [R1+0x1a24], R222 ;  /* 0x001a24de01007387 */ /* 0x000fe80000100800 */
[----:B------:R-:W-:Y:S04]  /*4ca70*/  STL [R1+0x1a20], R221 ;  /* 0x001a20dd01007387 */ /* 0x000fe80000100800 */
[----:B-1----:R-:W4:Y:S04]  /*4ca80*/  LDL.LU R216, [R1+0x30] ;  /* 0x0000300001d87983 */ /* 0x002f280000300800 */
[----:B------:R-:W4:Y:S04]  /*4ca90*/  LDL.LU R217, [R1+0x34] ;  /* 0x0000340001d97983 */ /* 0x000f280000300800 */
[----:B------:R-:W4:Y:S04]  /*4caa0*/  LDL.LU R218, [R1+0x38] ;  /* 0x0000380001da7983 */ /* 0x000f280000300800 */
[----:B------:R-:W4:Y:S01]  /*4cab0*/  LDL.LU R219, [R1+0x3c] ;  /* 0x00003c0001db7983 */ /* 0x000f220000300800 */
[----:B------:R-:W-:-:S02]  /*4cac0*/  IMAD.MOV.U32 R9, RZ, RZ, R208 ;  /* 0x000000ffff097224 */ /* 0x000fc400078e00d0 */
[----:B------:R-:W-:Y:S01]  /*4cad0*/  IMAD.MOV.U32 R12, RZ, RZ, R209 ;  /* 0x000000ffff0c7224 */ /* 0x000fe200078e00d1 */
[----:B------:R-:W3:Y:S01]  /*4cae0*/  LDL.LU R208, [R1+0x20] ;  /* 0x0000200001d07983 */ /* 0x000ee20000300800 */
[----:B------:R-:W-:Y:S02]  /*4caf0*/  IMAD.MOV.U32 R13, RZ, RZ, R210 ;  /* 0x000000ffff0d7224 */ /* 0x000fe400078e00d2 */
[----:B------:R-:W-:Y:S01]  /*4cb00*/  IMAD.MOV.U32 R220, RZ, RZ, R211 ;  /* 0x000000ffffdc7224 */ /* 0x000fe200078e00d3 */
[----:B------:R-:W3:Y:S01]  /*4cb10*/  LDL.LU R209, [R1+0x24] ;  /* 0x0000240001d17983 */ /* 0x000ee20000300800 */
[----:B------:R-:W-:-:S03]  /*4cb20*/  IMAD.MOV.U32 R214, RZ, RZ, R3 ;  /* 0x000000ffffd67224 */ /* 0x000fc600078e0003 */
[----:B------:R-:W3:Y:S01]  /*4cb30*/  LDL.LU R210, [R1+0x28] ;  /* 0x0000280001d27983 */ /* 0x000ee20000300800 */
[----:B------:R-:W-:-:S03]  /*4cb40*/  MOV R215, R252 ;  /* 0x000000fc00d77202 */ /* 0x000fc60000000f00 */
[----:B------:R-:W3:Y:S01]  /*4cb50*/  LDL.LU R211, [R1+0x2c] ;  /* 0x00002c0001d37983 */ /* 0x000ee20000300800 */
[----:B------:R-:W-:-:S03]  /*4cb60*/  IMAD.MOV.U32 R224, RZ, RZ, R7 ;  /* 0x000000ffffe07224 */ /* 0x000fc600078e0007 */
        /* <DEDUP_REMOVED lines=8> */
[----:B------:R1:W-:Y:S04]  /*4cbf0*/  STL [R1+0x1a3c], R220 ;  /* 0x001a3cdc01007387 */ /* 0x0003e80000100800 */
[----:B-1----:R-:W3:Y:S04]  /*4cc00*/  LDL.LU R220, [R1+0x40] ;  /* 0x0000400001dc7983 */ /* 0x002ee80000300800 */
[----:B------:R1:W-:Y:S04]  /*4cc10*/  STL [R1+0x1a38], R13 ;  /* 0x001a380d01007387 */ /* 0x0003e80000100800 */
[----:B------:R1:W-:Y:S04]  /*4cc20*/  STL [R1+0x1a34], R12 ;  /* 0x001a340c01007387 */ /* 0x0003e80000100800 */
[----:B------:R1:W-:Y:S01]  /*4cc30*/  STL [R1+0x1a30], R9 ;  /* 0x001a300901007387 */ /* 0x0003e20000100800 */
[----:B--2---:R-:W-:Y:S11]  /*4cc40*/  HMMA.1688.F32.TF32 R248, R228, R14, R248 ;  /* 0x0000000ee4f8723c */ /* 0x004ff600000810f8 */
[----:B------:R-:W-:Y:S11]  /*4cc50*/  @!UPT UIADD3 URZ, URZ, URZ, URZ ;  /* 0x0000003f3f3ff290 */ /* 0x000ff6000fffe03f */
[----:B------:R-:W-:Y:S02]  /*4cc60*/  @!UPT UIADD3 URZ, URZ, URZ, URZ ;  /* 0x0000003f3f3ff290 */ /* 0x000fe4000fffe03f */
[----:B------:R-:W-:Y:S01]  /*4cc70*/  IMAD.MOV.U32 R21, RZ, RZ, R250 ;  /* 0x000000ffff157224 */ /* 0x000fe200078e00fa */
[----:B------:R-:W-:Y:S01]  /*4cc80*/  MOV R8, R251 ;  /* 0x000000fb00087202 */ /* 0x000fe20000000f00 */
[----:B------:R-:W-:Y:S01]  /*4cc90*/  IMAD.MOV.U32 R17, RZ, RZ, R248 ;  /* 0x000000ffff117224 */ /* 0x000fe200078e00f8 */
[----:B------:R-:W2:Y:S01]  /*4cca0*/  LDL.LU.64 R250, [R1+0x1a60] ;  /* 0x001a600001fa7983 */ /* 0x000ea20000300a00 */
[----:B------:R-:W-:-:S03]  /*4ccb0*/  IMAD.MOV.U32 R20, RZ, RZ, R249 ;  /* 0x000000ffff147224 */ /* 0x000fc600078e00f9 */
[----:B------:R-:W2:Y:S01]  /*4ccc0*/  LDL.LU.64 R248, [R1+0x1a58] ;  /* 0x001a580001f87983 */ /* 0x000ea20000300a00 */
[C---:B----4-:R-:W-:Y:S01]  /*4ccd0*/  HMMA.1688.F32.TF32 R216, R228.reuse, R22, R216 ;  /* 0x00000016e4d8723c */ /* 0x050fe200000810d8 */
[----:B---3--:R-:W-:Y:S02]  /*4cce0*/  IMAD.MOV.U32 R223, RZ, RZ, R3 ;  /* 0x000000ffffdf7224 */ /* 0x008fe400078e0003 */
[----:B------:R-:W-:Y:S02]  /*4ccf0*/  IMAD.MOV.U32 R221, RZ, RZ, R252 ;  /* 0x000000ffffdd7224 */ /* 0x000fe400078e00fc */
[----:B------:R-:W-:Y:S11]  /*4cd00*/  IMAD.MOV.U32 R222, RZ, RZ, R7 ;  /* 0x000000ffffde7224 */ /* 0x000ff600078e0007 */
[----:B------:R-:W-:Y:S08]  /*4cd10*/  @!UPT UIADD3 URZ, URZ, URZ, URZ ;  /* 0x0000003f3f3ff290 */ /* 0x000ff0000fffe03f */
[----:B------:R-:W-:Y:S01]  /*4cd20*/  MOV R24, R219 ;  /* 0x000000db00187202 */ /* 0x000fe20000000f00 */
[----:B------:R-:W-:Y:S02]  /*4cd30*/  IMAD.MOV.U32 R33, RZ, RZ, R216 ;  /* 0x000000ffff217224 */ /* 0x000fe400078e00d8 */
        /* <DEDUP_REMOVED lines=13> */
[----:B------:R-:W-:Y:S02]  /*4ce10*/  IMAD.MOV.U32 R16, RZ, RZ, R223 ;  /* 0x000000ffff107224 */ /* 0x000fe400078e00df */
[----:B------:R-:W-:Y:S11]  /*4ce20*/  HMMA.1688.F32.TF32 R220, R228, R34, R224 ;  /* 0x00000022e4dc723c */ /* 0x000ff600000810e0 */
[----:B------:R-:W-:Y:S04]  /*4ce30*/  @!UPT UIADD3 URZ, URZ, URZ, URZ ;  /* 0x0000003f3f3ff290 */ /* 0x000fe8000fffe03f */
[----:B------:R-:W-:Y:S01]  /*4ce40*/  IMAD.MOV.U32 R214, RZ, RZ, R217 ;  /* 0x000000ffffd67224 */ /* 0x000fe200078e00d9 */
[----:B------:R-:W-:Y:S01]  /*4ce50*/  MOV R6, R219 ;  /* 0x000000db00067202 */ /* 0x000fe20000000f00 */
[----:B------:R-:W-:-:S07]  /*4ce60*/  IMAD.MOV.U32 R213, RZ, RZ, R218 ;  /* 0x000000ffffd57224 */ /* 0x000fce00078e00da */
[----:B------:R-:W-:Y:S02]  /*4ce70*/  IMAD.MOV.U32 R219, RZ, RZ, R220 ;  /* 0x000000ffffdb7224 */ /* 0x000fe400078e00dc */
[----:B------:R-:W-:Y:S02]  /*4ce80*/  IMAD.MOV.U32 R218, RZ, RZ, R221 ;  /* 0x000000ffffda7224 */ /* 0x000fe400078e00dd */
[----:B------:R-:W-:Y:S02]  /*4ce90*/  IMAD.MOV.U32 R217, RZ, RZ, R222 ;  /* 0x000000ffffd97224 */ /* 0x000fe400078e00de */
[----:B------:R-:W-:Y:S01]  /*4cea0*/  IMAD.MOV.U32 R208, RZ, RZ, R223 ;  /* 0x000000ffffd07224 */ /* 0x000fe200078e00df */
[----:B------:R-:W-:Y:S11]  /*4ceb0*/  HMMA.1688.F32.TF32 R40, R232, R18, R40 ;  /* 0x00000012e828723c */ /* 0x000ff60000081028 */
[----:B------:R-:W-:Y:S11]  /*4cec0*/  @!UPT UIADD3 URZ, URZ, URZ, URZ ;  /* 0x0000003f3f3ff290 */ /* 0x000ff6000fffe03f */
[----:B------:R-:W-:Y:S02]  /*4ced0*/  @!UPT UIADD3 URZ, URZ, URZ, URZ ;  /* 0x0000003f3f3ff290 */ /* 0x000fe4000fffe03f */
[----:B------:R-:W-:Y:S02]  /*4cee0*/  IMAD.MOV.U32 R212, RZ, RZ, R43 ;  /* 0x000000ffffd47224 */ /* 0x000fe400078e002b */
[----:B------:R-:W-:Y:S01]  /*4cef0*/  IMAD.MOV.U32 R215, RZ, RZ, R216 ;  /* 0x000000ffffd77224 */ /* 0x000fe200078e00d8 */
[----:B------:R3:W-:Y:S04]  /*4cf00*/  STL [R1+0x1a4c], R8 ;  /* 0x001a4c0801007387 */ /* 0x0007e80000100800 */
[----:B------:R-:W-:Y:S04]  /*4cf10*/  STL [R1+0x1a48], R21 ;  /* 0x001a481501007387 */ /* 0x000fe80000100800 */
[----:B------:R-:W-:Y:S01]  /*4cf20*/  STL [R1+0x1a44], R20 ;  /* 0x001a441401007387 */ /* 0x000fe20000100800 */
[----:B--2---:R-:W-:Y:S11]  /*4cf30*/  HMMA.1688.F32.TF32 R220, R228, R38, R248 ;  /* 0x00000026e4dc723c */ /* 0x004ff600000810f8 */
        /* <DEDUP_REMOVED lines=20> */
[----:B------:R-:W-:Y:S02]  /*4d080*/  IMAD.MOV.U32 R222, RZ, RZ, R41 ;  /* 0x000000ffffde7224 */ /* 0x000fe400078e0029 */
[----:B------:R-:W-:Y:S02]  /*4d090*/  IMAD.MOV.U32 R221, RZ, RZ, R42 ;  /* 0x000000ffffdd7224 */ /* 0x000fe400078e002a */
[C---:B------:R-:W-:Y:S08]  /*4d0a0*/  HMMA.1688.F32.TF32 R40, R232.reuse, R22, R44 ;  /* 0x00000016e828723c */ /* 0x040ff0000008102c */
[----:B------:R-:W-:Y:S01]  /*4d0b0*/  HMMA.1688.F32.TF32 R44, R232, R30, R52 ;  /* 0x0000001ee82c723c */ /* 0x000fe20000081034 */
[----:B------:R-:W-:Y:S11]  /*4d0c0*/  STL [R1+0x1a40], R17 ;  /* 0x001a401101007387 */ /* 0x000ff60000100800 */
[----:B------:R-:W-:Y:S04]  /*4d0d0*/  @!UPT UIADD3 URZ, URZ, URZ, URZ ;  /* 0x0000003f3f3ff290 */ /* 0x000fe8000fffe03f */
[----:B-1----:R-:W-:Y:S01]  /*4d0e0*/  IMAD.MOV.U32 R13, RZ, RZ, R40 ;  /* 0x000000ffff0d7224 */ /* 0x002fe200078e0028 */
[----:B------:R-:W-:Y:S01]  /*4d0f0*/  MOV R216, R43 ;  /* 0x0000002b00d87202 */ /* 0x000fe20000000f00 */
[----:B------:R-:W-:Y:S02]  /*4d100*/  IMAD.MOV.U32 R12, RZ, RZ, R41 ;  /* 0x000000ffff0c7224 */ /* 0x000fe400078e0029 */
[----:B------:R-:W-:Y:S01]  /*4d110*/  IMAD.MOV.U32 R9, RZ, RZ, R42 ;  /* 0x000000ffff097224 */ /* 0x000fe200078e002a */
[----:B------:R-:W-:Y:S01]  /*4d120*/  HMMA.1688.F32.TF32 R228, R236, R34, R88 ;  /* 0x00000022ece4723c */ /* 0x000fe20000081058 */
[----:B------:R-:W-:Y:S04]  /*4d130*/  LDS R52, [R4+0x8b100] ;  /* 0x08b1000004347984 */ /* 0x000fe80000000800 */
[----:B------:R-:W-:Y:S03]  /*4d140*/  LDS R54, [R4+0x8b900] ;  /* 0x08b9000004367984 */ /* 0x000fe60000000800 */
[----:B------:R-:W-:Y:S01]  /*4d150*/  HMMA.1688.F32.TF32 R40, R232, R26, R48 ;  /* 0x0000001ae828723c */ /* 0x000fe20000081030 */
[----:B------:R1:W-:Y:S01]  /*4d160*/  STL [R1+0x1a50], R25 ;  /* 0x001a501901007387 */ /* 0x0003e20000100800 */
[----:B------:R-:W-:Y:S01]  /*4d170*/  IMAD.MOV.U32 R252, RZ, RZ, R44 ;  /* 0x000000fffffc7224 */ /* 0x000fe200078e002c */
[----:B---3--:R-:W-:-:S02]  /*4d180*/  MOV R8, R47 ;  /* 0x0000002f00087202 */ /* 0x008fc40000000f00 */
[----:B------:R-:W-:Y:S03]  /*4d190*/  LDS R53, [R5+0x8b100] ;  /* 0x08b1000005357984 */ /* 0x000fe60000000800 */
[----:B------:R-:W-:Y:S01]  /*4d1a0*/  HMMA.1688.F32.TF32 R224, R236, R38, R92 ;  /* 0x00000026ece0723c */ /* 0x000fe2000008105c */
[----:B------:R-:W-:Y:S01]  /*4d1b0*/  LDS R55, [R5+0x8b900] ;  /* 0x08b9000005377984 */ /* 0x000fe20000000800 */
[----:B-1----:R-:W-:Y:S11]  /*4d1c0*/  IMAD.MOV.U32 R25, RZ, RZ, R46 ;  /* 0x000000ffff197224 */ /* 0x002ff600078e002e */
[----:B------:R-:W-:Y:S03]  /*4d1d0*/  @!UPT UIADD3 URZ, URZ, URZ, URZ ;  /* 0x0000003f3f3ff290 */ /* 0x000fe6000fffe03f */
[----:B------:R-:W-:Y:S02]  /*4d1e0*/  IMAD.MOV.U32 R17, RZ, RZ, R42 ;  /* 0x000000ffff117224 */ /* 0x000fe400078e002a */
[----:B------:R-:W-:Y:S02]  /*4d1f0*/  IMAD.MOV.U32 R42, RZ, RZ, R45 ;  /* 0x000000ffff2a7224 */ /* 0x000fe400078e002d */
[C---:B------:R-:W-:Y:S01]  /*4d200*/  HMMA.1688.F32.TF32 R44, R232.reuse, R34, R56 ;  /* 0x00000022e82c723c */ /* 0x040fe20000081038 */
        /* <DEDUP_REMOVED lines=8> */
[----:B------:R-:W-:-:S07]  /*4d290*/  IMAD.MOV.U32 R21, RZ, RZ, R40 ;  /* 0x000000ffff157224 */ /* 0x000fce00078e0028 */
[C---:B------:R-:W-:Y:S11]  /*4d2a0*/  HMMA.1688.F32.TF32 R48, R236.reuse, R14, R68 ;  /* 0x0000000eec30723c */ /* 0x040ff60000081044 */
[----:B------:R-:W-:Y:S05]  /*4d2b0*/  @!UPT UIADD3 URZ, URZ, URZ, URZ ;  /* 0x0000003f3f3ff290 */ /* 0x000fea000fffe03f */
[----:B------:R-:W-:Y:S01]  /*4d2c0*/  IMAD.MOV.U32 R40, RZ, RZ, R44 ;  /* 0x000000ffff287224 */ /* 0x000fe200078e002c */
[----:B------:R-:W-:Y:S01]  /*4d2d0*/  MOV R60, R47 ;  /* 0x0000002f003c7202 */ /* 0x000fe20000000f00 */
[----:B------:R-:W-:Y:S02]  /*4d2e0*/  IMAD.MOV.U32 R62, RZ, RZ, R45 ;  /* 0x000000ffff3e7224 */ /* 0x000fe400078e002d */
[----:B------:R-:W-:Y:S02]  /*4d2f0*/  IMAD.MOV.U32 R61, RZ, RZ, R46 ;  /* 0x000000ffff3d7224 */ /* 0x000fe400078e002e */
[C---:B------:R-:W-:Y:S02]  /*4d300*/  HMMA.1688.F32.TF32 R44, R236.reuse, R10, R64 ;  /* 0x0000000aec2c723c */ /* 0x040fe40000081040 */
[----:B------:R-:W-:Y:S01]  /*4d310*/  IMAD.MOV.U32 R70, RZ, RZ, R49 ;  /* 0x000000ffff467224 */ /* 0x000fe200078e0031 */
[----:B------:R-:W-:Y:S01]  /*4d320*/  MOV R68, R51 ;  /* 0x0000003300447202 */ /* 0x000fe20000000f00 */
[----:B------:R-:W-:Y:S11]  /*4d330*/  IMAD.MOV.U32 R69, RZ, RZ, R50 ;  /* 0x000000ffff457224 */ /* 0x000ff600078e0032 */
[----:B------:R-:W-:Y:S09]  /*4d340*/  @!UPT UIADD3 URZ, URZ, URZ, URZ ;  /* 0x0000003f3f3ff290 */ /* 0x000ff2000fffe03f */
        /* <DEDUP_REMOVED lines=27> */
[----:B------:R-:W-:Y:S11]  /*4d500*/  HMMA.1688.F32.TF32 R232, R236, R30, R84 ;  /* 0x0000001eece8723c */ /* 0x000ff60000081054 */
[----:B------:R-:W-:Y:S11]  /*4d510*/  @!UPT UIADD3 URZ, URZ, URZ, URZ ;  /* 0x0000003f3f3ff290 */ /* 0x000ff6000fffe03f */
[----:B------:R-:W-:Y:S01]  /*4d520*/  @!UPT UIADD3 URZ, URZ, URZ, URZ ;  /* 0x0000003f3f3ff290 */ /* 0x000fe2000fffe03f */
[----:B------:R-:W-:Y:S01]  /*4d530*/  STL [R1+0x190c], R232 ;  /* 0x00190ce801007387 */ /* 0x000fe20000100800 */
[----:B-1----:R-:W-:Y:S03]  /*4d540*/  HMMA.1688.F32.TF32 R84, R48, R14, R100 ;  /* 0x0000000e3054723c */ /* 0x002fe60000081064 */
[----:B------:R-:W-:Y:S04]  /*4d550*/  STL [R1+0x1908], R233 ;  /* 0x001908e901007387 */ /* 0x000fe80000100800 */
[----:B------:R-:W-:Y:S04]  /*4d560*/  STL [R1+0x1904], R234 ;  /* 0x001904ea01007387 */ /* 0x000fe80000100800 */
[----:B------:R-:W-:Y:S04]  /*4d570*/  STL [R1+0x1900], R235 ;  /* 0x001900eb01007387 */ /* 0x000fe80000100800 */
[----:B------:R1:W-:Y:S04]  /*4d580*/  STL [R1+0x191c], R228 ;  /* 0x00191ce401007387 */ /* 0x0003e80000100800 */
[----:B------:R-:W-:Y:S04]  /*4d590*/  STL [R1+0x1918], R229 ;  /* 0x001918e501007387 */ /* 0x000fe80000100800 */
[----:B------:R-:W-:Y:S04]  /*4d5a0*/  STL [R1+0x1914], R230 ;  /* 0x001914e601007387 */ /* 0x000fe80000100800 */
[----:B------:R-:W-:Y:S01]  /*4d5b0*/  STL [R1+0x1910], R231 ;  /* 0x001910e701007387 */ /* 0x000fe20000100800 */
[----:B-1----:R-:W-:-:S03]  /*4d5c0*/  IMAD.MOV.U32 R228, RZ, RZ, R87 ;  /* 0x000000ffffe47224 */ /* 0x002fc600078e0057 */
[----:B------:R1:W-:Y:S04]  /*4d5d0*/  STL [R1+0x1928], R224 ;  /* 0x001928e001007387 */ /* 0x0003e80000100800 */
[----:B------:R2:W-:Y:S04]  /*4d5e0*/  STL [R1+0x1924], R225 ;  /* 0x001924e101007387 */ /* 0x0005e80000100800 */
[----:B------:R3:W-:Y:S01]  /*4d5f0*/  STL [R1+0x1920], R226 ;  /* 0x001920e201007387 */ /* 0x0007e20000100800 */
[----:B-1----:R-:W-:Y:S02]  /*4d600*/  IMAD.MOV.U32 R224, RZ, RZ, R84 ;  /* 0x000000ffffe07224 */ /* 0x002fe400078e0054 */
[----:B--2---:R-:W-:-:S02]  /*4d610*/  IMAD.MOV.U32 R225, RZ, RZ, R85 ;  /* 0x000000ffffe17224 */ /* 0x004fc400078e0055 */
[----:B---3--:R-:W-:Y:S02]  /*4d620*/  IMAD.MOV.U32 R226, RZ, RZ, R86 ;  /* 0x000000ffffe27224 */ /* 0x008fe400078e0056 */
[C---:B------:R-:W-:Y:S08]  /*4d630*/  HMMA.1688.F32.TF32 R84, R48.reuse, R22, R108 ;  /* 0x000000163054723c */ /* 0x040ff0000008106c */
[----:B------:R-:W-:Y:S01]  /*4d640*/  HMMA.1688.F32.TF32 R88, R48, R10, R96 ;  /* 0x0000000a3058723c */ /* 0x000fe20000081060 */
[----:B------:R-:W-:Y:S01]  /*4d650*/  STL [R1+0x18fc], R227 ;  /* 0x0018fce301007387 */ /* 0x000fe20000100800 */
[----:B------:R-:W-:-:S02]  /*4d660*/  IMAD.MOV.U32 R243, RZ, RZ, R220 ;  /* 0x000000fffff37224 */ /* 0x000fc400078e00dc */
[----:B------:R-:W-:Y:S01]  /*4d670*/  IMAD.MOV.U32 R65, RZ, RZ, R46 ;  /* 0x000000ffff417224 */ /* 0x000fe200078e002e */
[----:B------:R-:W-:Y:S01]  /*4d680*/  MOV R63, R41 ;  /* 0x00000029003f7202 */ /* 0x000fe20000000f00 */
[----:B------:R-:W-:Y:S01]  /*4d690*/  IMAD.MOV.U32 R64, RZ, RZ, R47 ;  /* 0x000000ffff407224 */ /* 0x000fe200078e002f */
[----:B------:R-:W-:Y:S01]  /*4d6a0*/  LDS R46, [R2+0x8b980] ;  /* 0x08b98000022e7984 */ /* 0x000fe20000000800 */
[----:B------:R-:W-:Y:S02]  /*4d6b0*/  IMAD.MOV.U32 R75, RZ, RZ, R44 ;  /* 0x000000ffff4b7224 */ /* 0x000fe400078e002c */
[----:B------:R-:W-:Y:S01]  /*4d6c0*/  IMAD.MOV.U32 R59, RZ, RZ, R42 ;  /* 0x000000ffff3b7224 */ /* 0x000fe200078e002a */
[----:B------:R-:W-:Y:S01]  /*4d6d0*/  LDS R44, [R2+0x8b180] ;  /* 0x08b18000022c7984 */ /* 0x000fe20000000800 */
[----:B------:R-:W-:Y:S02]  /*4d6e0*/  IMAD.MOV.U32 R67, RZ, RZ, R40 ;  /* 0x000000ffff437224 */ /* 0x000fe400078e0028 */
[----:B------:R-:W-:Y:S01]  /*4d6f0*/  IMAD.MOV.U32 R108, RZ, RZ, R223 ;  /* 0x000000ffff6c7224 */ /* 0x000fe200078e00df */
[----:B------:R-:W-:Y:S01]  /*4d700*/  LDS R47, [R0+0x8b980] ;  /* 0x08b98000002f7984 */ /* 0x000fe20000000800 */
[----:B------:R-:W-:Y:S01]  /*4d710*/  IMAD.MOV.U32 R229, RZ, RZ, R84 ;  /* 0x000000ffffe57224 */ /* 0x000fe200078e0054 */
[----:B------:R-:W-:Y:S01]  /*4d720*/  MOV R231, R86 ;  /* 0x0000005600e77202 */ /* 0x000fe20000000f00 */
[----:B------:R-:W-:Y:S01]  /*4d730*/  IMAD.MOV.U32 R230, RZ, RZ, R85 ;  /* 0x000000ffffe67224 */ /* 0x000fe200078e0055 */
[----:B------:R-:W-:Y:S01]  /*4d740*/  LDS R40, [R4+0x8b180] ;  /* 0x08b1800004287984 */ /* 0x000fe20000000800 */
[----:B------:R-:W-:-:S02]  /*4d750*/  IMAD.MOV.U32 R232, RZ, RZ, R87 ;  /* 0x000000ffffe87224 */ /* 0x000fc400078e0057 */
[C---:B------:R-:W-:Y:S01]  /*4d760*/  HMMA.1688.F32.TF32 R84, R48.reuse, R26, R112 ;  /* 0x0000001a3054723c */ /* 0x040fe20000081070 */
[----:B------:R-:W-:Y:S04]  /*4d770*/  STL.64 [R1+0x310], R88 ;  /* 0x0003105801007387 */ /* 0x000fe80000100a00 */
[----:B------:R1:W-:Y:S04]  /*4d780*/  STL.64 [R1+0x318], R90 ;  /* 0x0003185a01007387 */ /* 0x0003e80000100a00 */
[----:B------:R2:W-:Y:S04]  /*4d790*/  STL [R1+0x1938], R228 ;  /* 0x001938e401007387 */ /* 0x0005e80000100800 */
[----:B------:R3:W-:Y:S01]  /*4d7a0*/  STL [R1+0x1934], R226 ;  /* 0x001934e201007387 */ /* 0x0007e20000100800 */
[----:B-1----:R-:W-:Y:S03]  /*4d7b0*/  HMMA.1688.F32.TF32 R88, R48, R18, R104 ;  /* 0x000000123058723c */ /* 0x002fe60000081068 */
[----:B------:R1:W-:Y:S04]  /*4d7c0*/  STL [R1+0x1930], R224 ;  /* 0x001930e001007387 */ /* 0x0003e80000100800 */
[----:B------:R4:W-:Y:S03]  /*4d7d0*/  STL [R1+0x192c], R225 ;  /* 0x00192ce101007387 */ /* 0x0009e60000100800 */
[----:B--2---:R-:W-:-:S02]  /*4d7e0*/  IMAD.MOV.U32 R228, RZ, RZ, R84 ;  /* 0x000000ffffe47224 */ /* 0x004fc400078e0054 */
[----:B---3--:R-:W-:Y:S01]  /*4d7f0*/  IMAD.MOV.U32 R226, RZ, RZ, R85 ;  /* 0x000000ffffe27224 */ /* 0x008fe200078e0055 */
[----:B------:R-:W-:Y:S01]  /*4d800*/  LDS R42, [R4+0x8b980] ;  /* 0x08b98000042a7984 */ /* 0x000fe20000000800 */
[----:B-1----:R-:W-:Y:S02]  /*4d810*/  IMAD.MOV.U32 R224, RZ, RZ, R86 ;  /* 0x000000ffffe07224 */ /* 0x002fe400078e0056 */
[----:B------:R-:W-:Y:S01]  /*4d820*/  IMAD.MOV.U32 R220, RZ, RZ, R43 ;  /* 0x000000ffffdc7224 */ /* 0x000fe200078e002b */
[----:B------:R-:W-:Y:S01]  /*4d830*/  LDS R41, [R5+0x8b180] ;  /* 0x08b1800005297984 */ /* 0x000fe20000000800 */
[----:B----4-:R-:W-:Y:S02]  /*4d840*/  IMAD.MOV.U32 R225, RZ, RZ, R87 ;  /* 0x000000ffffe17224 */ /* 0x010fe400078e0057 */
[----:B------:R-:W-:Y:S01]  /*4d850*/  HMMA.1688.F32.TF32 R84, R48, R30, R116 ;  /* 0x0000001e3054723c */ /* 0x000fe20000081074 */
[----:B------:R-:W-:Y:S01]  /*4d860*/  IMAD.MOV.U32 R109, RZ, RZ, R222 ;  /* 0x000000ffff6d7224 */ /* 0x000fe200078e00de */
[----:B------:R-:W-:Y:S04]  /*4d870*/  LDS R96, [R4+0x8c000] ;  /* 0x08c0000004607984 */ /* 0x000fe80000000800 */
[----:B------:R-:W-:Y:S04]  /*4d880*/  STL.64 [R1+0x2f0], R88 ;  /* 0x0002f05801007387 */ /* 0x000fe80000100a00 */
[----:B------:R-:W-:Y:S04]  /*4d890*/  STL.64 [R1+0x2f8], R90 ;  /* 0x0002f85a01007387 */ /* 0x000fe80000100a00 */
[----:B------:R1:W-:Y:S04]  /*4d8a0*/  STL [R1+0x1948], R232 ;  /* 0x001948e801007387 */ /* 0x0003e80000100800 */
[----:B------:R2:W-:Y:S04]  /*4d8b0*/  STL [R1+0x1944], R231 ;  /* 0x001944e701007387 */ /* 0x0005e80000100800 */
[----:B------:R3:W-:Y:S02]  /*4d8c0*/  STL [R1+0x1940], R230 ;  /* 0x001940e601007387 */ /* 0x0007e40000100800 */
[----:B-1----:R-:W-:-:S02]  /*4d8d0*/  IMAD.MOV.U32 R232, RZ, RZ, R84 ;  /* 0x000000ffffe87224 */ /* 0x002fc400078e0054 */
[----:B------:R1:W-:Y:S01]  /*4d8e0*/  STL [R1+0x193c], R229 ;  /* 0x00193ce501007387 */ /* 0x0003e20000100800 */
[----:B--2---:R-:W-:Y:S02]  /*4d8f0*/  IMAD.MOV.U32 R231, RZ, RZ, R85 ;  /* 0x000000ffffe77224 */ /* 0x004fe400078e0055 */
[----:B------:R-:W-:Y:S01]  /*4d900*/  IMAD.MOV.U32 R110, RZ, RZ, R221 ;  /* 0x000000ffff6e7224 */ /* 0x000fe200078e00dd */
[----:B------:R-:W-:Y:S01]  /*4d910*/  LDS R98, [R4+0x8c800] ;  /* 0x08c8000004627984 */ /* 0x000fe20000000800 */
[----:B---3--:R-:W-:Y:S01]  /*4d920*/  MOV R230, R86 ;  /* 0x0000005600e67202 */ /* 0x008fe20000000f00 */
[----:B------:R-:W-:Y:S02]  /*4d930*/  IMAD.MOV.U32 R111, RZ, RZ, R212 ;  /* 0x000000ffff6f7224 */ /* 0x000fe400078e00d4 */
[----:B------:R-:W-:Y:S01]  /*4d940*/  IMAD.MOV.U32 R92, RZ, RZ, R219 ;  /* 0x000000ffff5c7224 */ /* 0x000fe200078e00db */
[----:B------:R-:W-:Y:S01]  /*4d950*/  LDS R97, [R5+0x8c000] ;  /* 0x08c0000005617984 */ /* 0x000fe20000000800 */
[----:B-1----:R-:W-:-:S02]  /*4d960*/  IMAD.MOV.U32 R229, RZ, RZ, R87 ;  /* 0x000000ffffe57224 */ /* 0x002fc400078e0057 */
[C---:B------:R-:W-:Y:S01]  /*4d970*/  HMMA.1688.F32.TF32 R84, R48.reuse, R34, R120 ;  /* 0x000000223054723c */ /* 0x040fe20000081078 */
[----:B------:R-:W-:Y:S01]  /*4d980*/  IMAD.MOV.U32 R93, RZ, RZ, R218 ;  /* 0x000000ffff5d7224 */ /* 0x000fe200078e00da */
[----:B------:R-:W-:Y:S06]  /*4d990*/  LDS R99, [R5+0x8c800] ;  /* 0x08c8000005637984 */ /* 0x000fec0000000800 */
[----:B------:R-:W-:Y:S01]  /*4d9a0*/  HMMA.1688.F32.TF32 R48, R48, R38, R124 ;  /* 0x000000263030723c */ /* 0x000fe2000008107c */
[----:B------:R1:W-:Y:S04]  /*4d9b0*/  STL [R1+0x1958], R225 ;  /* 0x001958e101007387 */ /* 0x0003e80000100800 */
[----:B------:R2:W-:Y:S04]  /*4d9c0*/  STL [R1+0x1954], R224 ;  /* 0x001954e001007387 */ /* 0x0005e80000100800 */
[----:B------:R3:W-:Y:S04]  /*4d9d0*/  STL [R1+0x1950], R228 ;  /* 0x001950e401007387 */ /* 0x0007e80000100800 */
[----:B------:R4:W-:Y:S03]  /*4d9e0*/  STL [R1+0x194c], R226 ;  /* 0x00194ce201007387 */ /* 0x0009e60000100800 */
[----:B-1----:R-:W-:-:S02]  /*4d9f0*/  IMAD.MOV.U32 R225, RZ, RZ, R84 ;  /* 0x000000ffffe17224 */ /* 0x002fc400078e0054 */
[----:B--2---:R-:W-:Y:S02]  /*4da00*/  IMAD.MOV.U32 R224, RZ, RZ, R85 ;  /* 0x000000ffffe07224 */ /* 0x004fe400078e0055 */
[----:B---3--:R-:W-:Y:S02]  /*4da10*/  IMAD.MOV.U32 R228, RZ, RZ, R86 ;  /* 0x000000ffffe47224 */ /* 0x008fe400078e0056 */
[----:B----4-:R-:W-:Y:S02]  /*4da20*/  IMAD.MOV.U32 R226, RZ, RZ, R87 ;  /* 0x000000ffffe27224 */ /* 0x010fe400078e0057 */
[----:B------:R-:W-:Y:S01]  /*4da30*/  MOV R235, R50 ;  /* 0x0000003200eb7202 */ /* 0x000fe20000000f00 */
[----:B------:R-:W-:Y:S01]  /*4da40*/  HMMA.1688.F32.TF32 R84, R52, R10, R128 ;  /* 0x0000000a3454723c */ /* 0x000fe20000081080 */
[----:B------:R-:W-:Y:S02]  /*4da50*/  IMAD.MOV.U32 R233, RZ, RZ, R48 ;  /* 0x000000ffffe97224 */ /* 0x000fe400078e0030 */
[----:B------:R-:W-:-:S02]  /*4da60*/  IMAD.MOV.U32 R234, RZ, RZ, R49 ;  /* 0x000000ffffea7224 */ /* 0x000fc400078e0031 */
[----:B------:R-:W-:Y:S01]  /*4da70*/  IMAD.MOV.U32 R227, RZ, RZ, R51 ;  /* 0x000000ffffe37224 */ /* 0x000fe200078e0033 */
[----:B------:R1:W-:Y:S02]  /*4da80*/  STL [R1+0x1968], R229 ;  /* 0x001968e501007387 */ /* 0x0003e40000100800 */
[C---:B------:R-:W-:Y:S02]  /*4da90*/  HMMA.1688.F32.TF32 R48, R52.reuse, R14, R132 ;  /* 0x0000000e3430723c */ /* 0x040fe40000081084 */
[----:B------:R2:W-:Y:S04]  /*4daa0*/  STL [R1+0x1964], R230 ;  /* 0x001964e601007387 */ /* 0x0005e80000100800 */
[----:B------:R3:W-:Y:S02]  /*4dab0*/  STL [R1+0x1960], R232 ;  /* 0x001960e801007387 */ /* 0x0007e40000100800 */
[----:B------:R-:W-:Y:S02]  /*4dac0*/  HMMA.1688.F32.TF32 R88, R52, R18, R136 ;  /* 0x000000123458723c */ /* 0x000fe40000081088 */
[----:B------:R-:W-:Y:S01]  /*4dad0*/  STL [R1+0x195c], R231 ;  /* 0x00195ce701007387 */ /* 0x000fe20000100800 */
[----:B------:R-:W-:-:S03]  /*4dae0*/  IMAD.MOV.U32 R43, RZ, RZ, R45 ;  /* 0x000000ffff2b7224 */ /* 0x000fc600078e002d */
[----:B------:R-:W4:Y:S04]  /*4daf0*/  LDS R45, [R0+0x8b180] ;  /* 0x08b18000002d7984 */ /* 0x000f280000000800 */
[----:B------:R-:W-:Y:S04]  /*4db00*/  STL.64 [R1+0x210], R84 ;  /* 0x0002105401007387 */ /* 0x000fe80000100a00 */
[----:B------:R3:W-:Y:S02]  /*4db10*/  STL.64 [R1+0x218], R86 ;  /* 0x0002185601007387 */ /* 0x0007e40000100a00 */
[----:B-1----:R-:W-:-:S02]  /*4db20*/  IMAD.MOV.U32 R229, RZ, RZ, R48 ;  /* 0x000000ffffe57224 */ /* 0x002fc400078e0030 */
[----:B--2---:R-:W-:Y:S02]  /*4db30*/  IMAD.MOV.U32 R230, RZ, RZ, R49 ;  /* 0x000000ffffe67224 */ /* 0x004fe400078e0031 */
[----:B------:R-:W-:Y:S01]  /*4db40*/  IMAD.MOV.U32 R74, RZ, RZ, R75 ;  /* 0x000000ffff4a7224 */ /* 0x000fe200078e004b */
[----:B------:R-:W-:Y:S01]  /*4db50*/  MOV R123, R8 ;  /* 0x00000008007b7202 */ /* 0x000fe20000000f00 */
[----:B---3--:R-:W-:Y:S02]  /*4db60*/  IMAD.MOV.U32 R232, RZ, RZ, R50 ;  /* 0x000000ffffe87224 */ /* 0x008fe400078e0032 */
[----:B------:R-:W-:Y:S02]  /*4db70*/  IMAD.MOV.U32 R112, RZ, RZ, R13 ;  /* 0x000000ffff707224 */ /* 0x000fe400078e000d */
[----:B------:R-:W-:Y:S01]  /*4db80*/  IMAD.MOV.U32 R113, RZ, RZ, R12 ;  /* 0x000000ffff717224 */ /* 0x000fe200078e000c */
[----:B------:R-:W-:Y:S01]  /*4db90*/  HMMA.1688.F32.TF32 R84, R52, R22, R140 ;  /* 0x000000163454723c */ /* 0x000fe2000008108c */
[----:B------:R-:W-:Y:S01]  /*4dba0*/  IMAD.MOV.U32 R231, RZ, RZ, R51 ;  /* 0x000000ffffe77224 */ /* 0x000fe200078e0033 */
[----:B------:R-:W-:Y:S01]  /*4dbb0*/  MOV R115, R216 ;  /* 0x000000d800737202 */ /* 0x000fe20000000f00 */
[----:B------:R-:W-:-:S02]  /*4dbc0*/  IMAD.MOV.U32 R122, RZ, RZ, R25 ;  /* 0x000000ffff7a7224 */ /* 0x000fc400078e0019 */
[----:B------:R-:W-:Y:S02]  /*4dbd0*/  IMAD.MOV.U32 R114, RZ, RZ, R9 ;  /* 0x000000ffff727224 */ /* 0x000fe400078e0009 */
[----:B------:R-:W-:Y:S01]  /*4dbe0*/  IMAD.MOV.U32 R94, RZ, RZ, R217 ;  /* 0x000000ffff5e7224 */ /* 0x000fe200078e00d9 */
[----:B------:R-:W-:Y:S01]  /*4dbf0*/  HMMA.1688.F32.TF32 R48, R52, R26, R144 ;  /* 0x0000001a3430723c */ /* 0x000fe20000081090 */
[----:B------:R-:W-:Y:S04]  /*4dc00*/  STL.64 [R1+0x1f0], R88 ;  /* 0x0001f05801007387 */ /* 0x000fe80000100a00 */
[----:B------:R-:W-:Y:S01]  /*4dc10*/  STL.64 [R1+0x1f8], R90 ;  /* 0x0001f85a01007387 */ /* 0x000fe20000100a00 */
[----:B------:R-:W-:Y:S02]  /*4dc20*/  IMAD.MOV.U32 R116, RZ, RZ, R21 ;  /* 0x000000ffff747224 */ /* 0x000fe400078e0015 */
[----:B------:R-:W-:-:S02]  /*4dc30*/  IMAD.MOV.U32 R117, RZ, RZ, R20 ;  /* 0x000000ffff757224 */ /* 0x000fc400078e0014 */
[----:B------:R-:W-:Y:S02]  /*4dc40*/  IMAD.MOV.U32 R95, RZ, RZ, R208 ;  /* 0x000000ffff5f7224 */ /* 0x000fe400078e00d0 */
[----:B------:R-:W-:Y:S02]  /*4dc50*/  IMAD.MOV.U32 R100, RZ, RZ, R247 ;  /* 0x000000ffff647224 */ /* 0x000fe400078e00f7 */
[----:B------:R-:W-:Y:S01]  /*4dc60*/  IMAD.MOV.U32 R101, RZ, RZ, R246 ;  /* 0x000000ffff657224 */ /* 0x000fe200078e00f6 */
[----:B------:R-:W-:Y:S04]  /*4dc70*/  STL.64 [R1+0x1e0], R84 ;  /* 0x0001e05401007387 */ /* 0x000fe80000100a00 */
[----:B------:R-:W-:Y:S04]  /*4dc80*/  STL.64 [R1+0x1e8], R86 ;  /* 0x0001e85601007387 */ /* 0x000fe80000100a00 */
[----:B------:R-:W-:Y:S04]  /*4dc90*/  STL.64 [R1+0x1d0], R48 ;  /* 0x0001d03001007387 */ /* 0x000fe80000100a00 */
[----:B------:R1:W-:Y:S01]  /*4dca0*/  STL.64 [R1+0x1d8], R50 ;  /* 0x0001d83201007387 */ /* 0x0003e20000100a00 */
[----:B------:R-:W-:-:S02]  /*4dcb0*/  IMAD.MOV.U32 R118, RZ, RZ, R17 ;  /* 0x000000ffff767224 */ /* 0x000fc400078e0011 */
[----:B------:R-:W-:Y:S02]  /*4dcc0*/  IMAD.MOV.U32 R119, RZ, RZ, R220 ;  /* 0x000000ffff777224 */ /* 0x000fe400078e00dc */
[----:B------:R-:W-:Y:S02]  /*4dcd0*/  IMAD.MOV.U32 R102, RZ, RZ, R245 ;  /* 0x000000ffff667224 */ /* 0x000fe400078e00f5 */
[----:B------:R-:W-:Y:S01]  /*4dce0*/  IMAD.MOV.U32 R103, RZ, RZ, R244 ;  /* 0x000000ffff677224 */ /* 0x000fe200078e00f4 */
[----:B------:R-:W-:Y:S01]  /*4dcf0*/  MOV R107, R240 ;  /* 0x000000f0006b7202 */ /* 0x000fe20000000f00 */
[----:B------:R-:W-:Y:S01]  /*4dd00*/  IMAD.MOV.U32 R125, RZ, RZ, R63 ;  /* 0x000000ffff7d7224 */ /* 0x000fe200078e003f */
[----:B------:R-:W-:Y:S01]  /*4dd10*/  LDS R128, [R2+0x8c080] ;  /* 0x08c0800002807984 */ /* 0x000fe20000000800 */
[----:B-1----:R-:W-:Y:S01]  /*4dd20*/  HMMA.1688.F32.TF32 R48, R52, R30, R148 ;  /* 0x0000001e3430723c */ /* 0x002fe20000081094 */
[----:B------:R-:W-:Y:S02]  /*4dd30*/  IMAD.MOV.U32 R127, RZ, RZ, R56 ;  /* 0x000000ffff7f7224 */ /* 0x000fe400078e0038 */
[----:B------:R-:W-:Y:S01]  /*4dd40*/  LDS R130, [R2+0x8c880] ;  /* 0x08c8800002827984 */ /* 0x000fe20000000800 */
[----:B------:R-:W-:-:S02]  /*4dd50*/  IMAD.MOV.U32 R126, RZ, RZ, R57 ;  /* 0x000000ffff7e7224 */ /* 0x000fc400078e0039 */
[----:B------:R-:W-:Y:S01]  /*4dd60*/  IMAD.MOV.U32 R121, RZ, RZ, R59 ;  /* 0x000000ffff797224 */ /* 0x000fe200078e003b */
[----:B------:R-:W-:Y:S01]  /*4dd70*/  LDS R129, [R0+0x8c080] ;  /* 0x08c0800000817984 */ /* 0x000fe20000000800 */
[C---:B------:R-:W-:Y:S01]  /*4dd80*/  HMMA.1688.F32.TF32 R84, R52.reuse, R34, R152 ;  /* 0x000000223454723c */ /* 0x040fe20000081098 */
[----:B------:R-:W-:Y:S02]  /*4dd90*/  IMAD.MOV.U32 R104, RZ, RZ, R243 ;  /* 0x000000ffff687224 */ /* 0x000fe400078e00f3 */
[----:B------:R-:W-:Y:S05]  /*4dda0*/  LDS R131, [R0+0x8c880] ;  /* 0x08c8800000837984 */ /* 0x000fea0000000800 */
[----:B------:R-:W-:Y:S07]  /*4ddb0*/  HMMA.1688.F32.TF32 R52, R52, R38, R156 ;  /* 0x000000263434723c */ /* 0x000fee000008109c */
[----:B------:R-:W-:Y:S04]  /*4ddc0*/  STL.64 [R1+0x1c0], R48 ;  /* 0x0001c03001007387 */ /* 0x000fe80000100a00 */
[----:B------:R4:W-:Y:S02]  /*4ddd0*/  STL.64 [R1+0x1c8], R50 ;  /* 0x0001c83201007387 */ /* 0x0009e40000100a00 */
[C---:B----4-:R-:W-:Y:S02]  /*4dde0*/  HMMA.1688.F32.TF32 R48, R44.reuse, R10, R160 ;  /* 0x0000000a2c30723c */ /* 0x050fe400000810a0 */
[----:B------:R-:W-:Y:S04]  /*4ddf0*/  STL.64 [R1+0x1b0], R84 ;  /* 0x0001b05401007387 */ /* 0x000fe80000100a00 */
[----:B------:R1:W-:Y:S04]  /*4de00*/  STL.64 [R1+0x1b8], R86 ;  /* 0x0001b85601007387 */ /* 0x0003e80000100a00 */
[----:B------:R-:W-:Y:S04]  /*4de10*/  STL.64 [R1+0x160], R52 ;  /* 0x0001603401007387 */ /* 0x000fe80000100a00 */
[----:B------:R-:W-:Y:S01]  /*4de20*/  STL.64 [R1+0x168], R54 ;  /* 0x0001683601007387 */ /* 0x000fe20000100a00 */
[----:B------:R-:W-:Y:S01]  /*4de30*/  IMAD.MOV.U32 R71, RZ, RZ, R43 ;  /* 0x000000ffff477224 */ /* 0x000fe200078e002b */
[----:B-1----:R-:W-:Y:S02]  /*4de40*/  HMMA.1688.F32.TF32 R84, R44, R22, R172 ;  /* 0x000000162c54723c */ /* 0x002fe400000810ac */
[----:B------:R-:W1:Y:S01]  /*4de50*/  LDS R43, [R5+0x8b980] ;  /* 0x08b98000052b7984 */ /* 0x000e620000000800 */
[----:B------:R-:W-:-:S02]  /*4de60*/  IMAD.MOV.U32 R75, RZ, RZ, R70 ;  /* 0x000000ffff4b7224 */ /* 0x000fc400078e0046 */
[----:B------:R-:W-:Y:S02]  /*4de70*/  IMAD.MOV.U32 R88, RZ, RZ, R215 ;  /* 0x000000ffff587224 */ /* 0x000fe400078e00d7 */
[----:B------:R-:W-:Y:S01]  /*4de80*/  IMAD.MOV.U32 R89, RZ, RZ, R214 ;  /* 0x000000ffff597224 */ /* 0x000fe200078e00d6 */
[----:B------:R-:W-:Y:S04]  /*4de90*/  STL.64 [R1+0x150], R48 ;  /* 0x0001503001007387 */ /* 0x000fe80000100a00 */
[----:B------:R2:W-:Y:S01]  /*4dea0*/  STL.64 [R1+0x158], R50 ;  /* 0x0001583201007387 */ /* 0x0005e20000100a00 */
[----:B------:R-:W-:Y:S01]  /*4deb0*/  IMAD.MOV.U32 R90, RZ, RZ, R213 ;  /* 0x000000ffff5a7224 */ /* 0x000fe200078e00d5 */
[----:B------:R-:W-:Y:S01]  /*4dec0*/  MOV R91, R6 ;  /* 0x00000006005b7202 */ /* 0x000fe20000000f00 */
[----:B------:R-:W-:-:S02]  /*4ded0*/  IMAD.MOV.U32 R151, RZ, RZ, R80 ;  /* 0x000000ffff977224 */ /* 0x000fc400078e0050 */
[----:B------:R-:W-:Y:S01]  /*4dee0*/  IMAD.MOV.U32 R150, RZ, RZ, R81 ;  /* 0x000000ffff967224 */ /* 0x000fe200078e0051 */
[----:B------:R-:W-:Y:S01]  /*4def0*/  MOV R147, R76 ;  /* 0x0000004c00937202 */ /* 0x000fe20000000f00 */
[----:B------:R-:W-:Y:S02]  /*4df00*/  IMAD.MOV.U32 R146, RZ, RZ, R77 ;  /* 0x000000ffff927224 */ /* 0x000fe400078e004d */
[----:B------:R-:W-:Y:S02]  /*4df10*/  IMAD.MOV.U32 R143, RZ, RZ, R72 ;  /* 0x000000ffff8f7224 */ /* 0x000fe400078e0048 */
[----:B------:R-:W-:Y:S01]  /*4df20*/  IMAD.MOV.U32 R142, RZ, RZ, R73 ;  /* 0x000000ffff8e7224 */ /* 0x000fe200078e0049 */
[----:B--2---:R-:W-:Y:S01]  /*4df30*/  HMMA.1688.F32.TF32 R48, R44, R14, R164 ;  /* 0x0000000e2c30723c */ /* 0x004fe200000810a4 */
[----:B------:R-:W-:Y:S01]  /*4df40*/  IMAD.MOV.U32 R136, RZ, RZ, R74 ;  /* 0x000000ffff887224 */ /* 0x000fe200078e004a */
[----:B------:R-:W-:Y:S01]  /*4df50*/  MOV R139, R68 ;  /* 0x00000044008b7202 */ /* 0x000fe20000000f00 */
[----:B------:R-:W-:Y:S01]  /*4df60*/  IMAD.MOV.U32 R138, RZ, RZ, R69 ;  /* 0x000000ffff8a7224 */ /* 0x000fe200078e0045 */
[----:B------:R-:W-:Y:S01]  /*4df70*/  MOV R155, R60 ;  /* 0x0000003c009b7202 */ /* 0x000fe20000000f00 */
[----:B------:R-:W-:Y:S01]  /*4df80*/  IMAD.MOV.U32 R154, RZ, RZ, R61 ;  /* 0x000000ffff9a7224 */ /* 0x000fe200078e003d */
[----:B------:R-:W-:Y:S01]  /*4df90*/  MOV R159, R248 ;  /* 0x000000f8009f7202 */ /* 0x000fe20000000f00 */
        /* <DEDUP_REMOVED lines=8> */
[----:B------:R-:W-:Y:S01]  /*4e020*/  IMAD.MOV.U32 R134, RZ, RZ, R65 ;  /* 0x000000ffff867224 */ /* 0x000fe200078e0041 */
[----:B------:R-:W-:Y:S01]  /*4e030*/  HMMA.1688.F32.TF32 R52, R44, R26, R176 ;  /* 0x0000001a2c34723c */ /* 0x000fe200000810b0 */
[----:B------:R-:W-:Y:S01]  /*4e040*/  MOV R70, R66 ;  /* 0x0000004200467202 */ /* 0x000fe20000000f00 */
[----:B------:R-:W-:Y:S01]  /*4e050*/  IMAD.MOV.U32 R135, RZ, RZ, R64 ;  /* 0x000000ffff877224 */ /* 0x000fe200078e0040 */
[----:B------:R-:W-:Y:S04]  /*4e060*/  LDS R65, [R0+0x8c000] ;  /* 0x08c0000000417984 */ /* 0x000fe80000000800 */
[----:B------:R-:W-:Y:S04]  /*4e070*/  STL.64 [R1+0x140], R48 ;  /* 0x0001403001007387 */ /* 0x000fe80000100a00 */
[----:B------:R2:W-:Y:S01]  /*4e080*/  STL.64 [R1+0x148], R50 ;  /* 0x0001483201007387 */ /* 0x0005e20000100a00 */
[----:B------:R-:W-:-:S02]  /*4e090*/  IMAD.MOV.U32 R66, RZ, RZ, R67 ;  /* 0x000000ffff427224 */ /* 0x000fc400078e0043 */
[----:B------:R-:W-:Y:S01]  /*4e0a0*/  IMAD.MOV.U32 R80, RZ, RZ, R33 ;  /* 0x000000ffff507224 */ /* 0x000fe200078e0021 */
[----:B------:R-:W-:Y:S04]  /*4e0b0*/  LDS R64, [R2+0x8c000] ;  /* 0x08c0000002407984 */ /* 0x000fe80000000800 */
[----:B------:R-:W-:Y:S01]  /*4e0c0*/  LDS R163, [R5+0x8c880] ;  /* 0x08c8800005a37984 */ /* 0x000fe20000000800 */
[C---:B--2---:R-:W-:Y:S11]  /*4e0d0*/  HMMA.1688.F32.TF32 R48, R44.reuse, R18, R168 ;  /* 0x000000122c30723c */ /* 0x044ff600000810a8 */
[----:B------:R-:W-:Y:S11]  /*4e0e0*/  @!UPT UIADD3 URZ, URZ, URZ, URZ ;  /* 0x0000003f3f3ff290 */ /* 0x000ff6000fffe03f */
[----:B------:R-:W-:Y:S01]  /*4e0f0*/  @!UPT UIADD3 URZ, URZ, URZ, URZ ;  /* 0x0000003f3f3ff290 */ /* 0x000fe2000fffe03f */
[----:B------:R-:W-:Y:S04]  /*4e100*/  STL.64 [R1+0x130], R48 ;  /* 0x0001303001007387 */ /* 0x000fe80000100a00 */
[----:B------:R2:W-:Y:S02]  /*4e110*/  STL.64 [R1+0x138], R50 ;  /* 0x0001383201007387 */ /* 0x0005e40000100a00 */
[C---:B--2---:R-:W-:Y:S02]  /*4e120*/  HMMA.1688.F32.TF32 R48, R44.reuse, R30, R180 ;  /* 0x0000001e2c30723c */ /* 0x044fe400000810b4 */
[----:B------:R-:W-:Y:S04]  /*4e130*/  STL.64 [R1+0x120], R84 ;  /* 0x0001205401007387 */ /* 0x000fe80000100a00 */
[----:B------:R-:W-:Y:S04]  /*4e140*/  STL.64 [R1+0x128], R86 ;  /* 0x0001285601007387 */ /* 0x000fe80000100a00 */
[----:B------:R-:W-:Y:S04]  /*4e150*/  STL.64 [R1+0x110], R52 ;  /* 0x0001103401007387 */ /* 0x000fe80000100a00 */
[----:B------:R-:W-:Y:S09]  /*4e160*/  STL.64 [R1+0x118], R54 ;  /* 0x0001183601007387 */ /* 0x000ff20000100a00 */
[----:B------:R-:W-:Y:S04]  /*4e170*/  STL.64 [R1+0x100], R48 ;  /* 0x0001003001007387 */ /* 0x000fe80000100a00 */
[----:B------:R2:W-:Y:S02]  /*4e180*/  STL.64 [R1+0x108], R50 ;  /* 0x0001083201007387 */ /* 0x0005e40000100a00 */
[C---:B--2---:R-:W-:Y:S08]  /*4e190*/  HMMA.1688.F32.TF32 R48, R44.reuse, R34, R184 ;  /* 0x000000222c30723c */ /* 0x044ff000000810b8 */
[----:B------:R-:W-:Y:S11]  /*4e1a0*/  HMMA.1688.F32.TF32 R44, R44, R38, R188 ;  /* 0x000000262c2c723c */ /* 0x000ff600000810bc */
[----:B------:R-:W-:Y:S04]  /*4e1b0*/  @!UPT UIADD3 URZ, URZ, URZ, URZ ;  /* 0x0000003f3f3ff290 */ /* 0x000fe8000fffe03f */
[----:B------:R-:W-:Y:S04]  /*4e1c0*/  STL.64 [R1+0xf0], R48 ;  /* 0x0000f03001007387 */ /* 0x000fe80000100a00 */
[----:B------:R-:W-:Y:S04]  /*4e1d0*/  STL.64 [R1+0xf8], R50 ;  /* 0x0000f83201007387 */ /* 0x000fe80000100a00 */
[----:B------:R-:W-:Y:S04]  /*4e1e0*/  STL.64 [R1+0xe0], R44 ;  /* 0x0000e02c01007387 */ /* 0x000fe80000100a00 */
[----:B------:R1:W-:Y:S02]  /*4e1f0*/  STL.64 [R1+0xe8], R46 ;  /* 0x0000e82e01007387 */ /* 0x0003e40000100a00 */
[----:B-1----:R-:W-:Y:S01]  /*4e200*/  HMMA.1688.F32.TF32 R44, R40, R10, R192 ;  /* 0x0000000a282c723c */ /* 0x002fe200000810c0 */
[----:B------:R-:W-:-:S02]  /*4e210*/  IMAD.MOV.U32 R67, RZ, RZ, R62 ;  /* 0x000000ffff437224 */ /* 0x000fc400078e003e */
[----:B------:R-:W-:Y:S01]  /*4e220*/  IMAD.MOV.U32 R86, RZ, RZ, R83 ;  /* 0x000000ffff567224 */ /* 0x000fe200078e0053 */
[----:B------:R-:W-:Y:S01]  /*4e230*/  MOV R83, R78 ;  /* 0x0000004e00537202 */ /* 0x000fe20000000f00 */
[----:B------:R-:W-:Y:S02]  /*4e240*/  IMAD.MOV.U32 R87, RZ, RZ, R82 ;  /* 0x000000ffff577224 */ /* 0x000fe400078e0052 */
[----:B------:R-:W-:Y:S02]  /*4e250*/  IMAD.MOV.U32 R62, RZ, RZ, R58 ;  /* 0x000000ffff3e7224 */ /* 0x000fe400078e003a */
[----:B------:R-:W-:Y:S02]  /*4e260*/  IMAD.MOV.U32 R82, RZ, RZ, R79 ;  /* 0x000000ffff527224 */ /* 0x000fe400078e004f */
[----:B------:R-:W-:Y:S02]  /*4e270*/  IMAD.MOV.U32 R58, RZ, RZ, R252 ;  /* 0x000000ffff3a7224 */ /* 0x000fe400078e00fc */
[----:B------:R-:W-:-:S02]  /*4e280*/  IMAD.MOV.U32 R79, RZ, RZ, R7 ;  /* 0x000000ffff4f7224 */ /* 0x000fc400078e0007 */
[----:B------:R-:W-:-:S08]  /*4e290*/  IMAD.MOV.U32 R78, RZ, RZ, R3 ;  /* 0x000000ffff4e7224 */ /* 0x000fd000078e0003 */
[----:B------:R1:W-:Y:S01]  /*4e2a0*/  STL [R1+0xd0], R44 ;  /* 0x0000d02c01007387 */ /* 0x0003e20000100800 */
[----:B------:R-:W-:Y:S02]  /*4e2b0*/  IMAD.MOV.U32 R252, RZ, RZ, R45 ;  /* 0x000000fffffc7224 */ /* 0x000fe400078e002d */
[----:B------:R-:W-:Y:S02]  /*4e2c0*/  IMAD.MOV.U32 R7, RZ, RZ, R46 ;  /* 0x000000ffff077224 */ /* 0x000fe400078e002e */
[----:B------:R-:W-:Y:S02]  /*4e2d0*/  IMAD.MOV.U32 R3, RZ, RZ, R47 ;  /* 0x000000ffff037224 */ /* 0x000fe400078e002f */
[C---:B-1----:R-:W-:Y:S03]  /*4e2e0*/  HMMA.1688.F32.TF32 R44, R40.reuse, R14, R196 ;  /* 0x0000000e282c723c */ /* 0x042fe600000810c4 */
[----:B------:R-:W-:Y:S04]  /*4e2f0*/  STL [R1+0x18f8], R3 ;  /* 0x0018f80301007387 */ /* 0x000fe80000100800 */
[----:B------:R-:W-:Y:S04]  /*4e300*/  STL [R1+0x18f4], R7 ;  /* 0x0018f40701007387 */ /* 0x000fe80000100800 */
[----:B------:R-:W-:Y:S11]  /*4e310*/  STL [R1+0x18f0], R252 ;  /* 0x0018f0fc01007387 */ /* 0x000ff60000100800 */
[----:B------:R-:W-:Y:S01]  /*4e320*/  @!UPT UIADD3 URZ, URZ, URZ, URZ ;  /* 0x0000003f3f3ff290 */ /* 0x000fe2000fffe03f */
[----:B------:R-:W-:Y:S04]  /*4e330*/  STL.64 [R1+0x60], R44 ;  /* 0x0000602c01007387 */ /* 0x000fe80000100a00 */
[----:B------:R1:W-:Y:S02]  /*4e340*/  STL.64 [R1+0x68], R46 ;  /* 0x0000682e01007387 */ /* 0x0003e40000100a00 */
[C---:B-1----:R-:W-:Y:S11]  /*4e350*/  HMMA.1688.F32.TF32 R44, R40.reuse, R18, R200 ;  /* 0x00000012282c723c */ /* 0x042ff600000810c8 */
[----:B------:R-:W-:Y:S11]  /*4e360*/  @!UPT UIADD3 URZ, URZ, URZ, URZ ;  /* 0x0000003f3f3ff290 */ /* 0x000ff6000fffe03f */
[----:B------:R-:W-:Y:S01]  /*4e370*/  @!UPT UIADD3 URZ, URZ, URZ, URZ ;  /* 0x0000003f3f3ff290 */ /* 0x000fe2000fffe03f */
[----:B------:R-:W-:Y:S04]  /*4e380*/  STL.64 [R1+0x40], R44 ;  /* 0x0000402c01007387 */ /* 0x000fe80000100a00 */
[----:B------:R1:W-:Y:S02]  /*4e390*/  STL.64 [R1+0x48], R46 ;  /* 0x0000482e01007387 */ /* 0x0003e40000100a00 */
[----:B-1----:R-:W-:Y:S01]  /*4e3a0*/  HMMA.1688.F32.TF32 R44, R40, R22, R204 ;  /* 0x00000016282c723c */ /* 0x002fe200000810cc */
        /* <DEDUP_REMOVED lines=10> */
[----:B------:R-:W-:Y:S09]  /*4e450*/  LDS R207, [R0+0x8c900] ;  /* 0x08c9000000cf7984 */ /* 0x000ff20000000800 */
[----:B------:R-:W-:Y:S04]  /*4e460*/  STL [R1+0x20], R44 ;  /* 0x0000202c01007387 */ /* 0x000fe80000100800 */
[----:B------:R-:W2:Y:S04]  /*4e470*/  LDL.LU R25, [R1+0x1a50] ;  /* 0x001a500001197983 */ /* 0x000ea80000300800 */
[----:B------:R-:W3:Y:S04]  /*4e480*/  LDL.LU R8, [R1+0x1a4c] ;  /* 0x001a4c0001087983 */ /* 0x000ee80000300800 */
        /* <DEDUP_REMOVED lines=19> */
[----:B------:R-:W3:Y:S04]  /*4e5c0*/  LDL.LU R213, [R1+0x1a00] ;  /* 0x001a000001d57983 */ /* 0x000ee80000300800 */
[----:B------:R-:W3:Y:S04]  /*4e5d0*/  LDL.LU R6, [R1+0x19fc] ;  /* 0x0019fc0001067983 */ /* 0x000ee80000300800 */
[----:B------:R-:W3:Y:S04]  /*4e5e0*/  LDL.LU R211, [R1+0x19f8] ;  /* 0x0019f80001d37983 */ /* 0x000ee80000300800 */
[----:B------:R-:W3:Y:S04]  /*4e5f0*/  LDL.LU R210, [R1+0x19f4] ;  /* 0x0019f40001d27983 */ /* 0x000ee80000300800 */
[----:B------:R-:W3:Y:S01]  /*4e600*/  LDL.LU R209, [R1+0x19f0] ;  /* 0x0019f00001d17983 */ /* 0x000ee20000300800 */
[----:B------:R-:W-:-:S03]  /*4e610*/  IMAD.MOV.U32 R87, RZ, RZ, R32 ;  /* 0x000000ffff577224 */ /* 0x000fc600078e0020 */
[----:B------:R-:W3:Y:S01]  /*4e620*/  LDL.LU R32, [R1+0x19ec] ;  /* 0x0019ec0001207983 */ /* 0x000ee20000300800 */
[----:B------:R-:W-:Y:S01]  /*4e630*/  IMAD.MOV.U32 R82, RZ, RZ, R37 ;  /* 0x000000ffff527224 */ /* 0x000fe200078e0025 */
[----:B------:R-:W-:Y:S02]  /*4e640*/  MOV R83, R24 ;  /* 0x0000001800537202 */ /* 0x000fe40000000f00 */
[----:B------:R-:W3:Y:S01]  /*4e650*/  LDL.LU R33, [R1+0x19e8] ;  /* 0x0019e80001217983 */ /* 0x000ee20000300800 */
[----:B------:R-:W-:-:S03]  /*4e660*/  IMAD.MOV.U32 R140, RZ, RZ, R78 ;  /* 0x000000ffff8c7224 */ /* 0x000fc600078e004e */
[----:B------:R-:W3:Y:S01]  /*4e670*/  LDL.LU R36, [R1+0x19e4] ;  /* 0x0019e40001247983 */ /* 0x000ee20000300800 */
[----:B------:R-:W-:-:S03]  /*4e680*/  IMAD.MOV.U32 R77, RZ, RZ, R28 ;  /* 0x000000ffff4d7224 */ /* 0x000fc600078e001c */
[----:B------:R-:W3:Y:S01]  /*4e690*/  LDL.LU R37, [R1+0x19e0] ;  /* 0x0019e00001257983 */ /* 0x000ee20000300800 */
[----:B------:R-:W-:-:S03]  /*4e6a0*/  IMAD.MOV.U32 R141, RZ, RZ, R79 ;  /* 0x000000ffff8d7224 */ /* 0x000fc600078e004f */
[----:B------:R-:W3:Y:S01]  /*4e6b0*/  LDL.LU R24, [R1+0x19dc] ;  /* 0x0019dc0001187983 */ /* 0x000ee20000300800 */
[----:B------:R-:W-:Y:S02]  /*4e6c0*/  IMAD.MOV.U32 R78, RZ, RZ, R29 ;  /* 0x000000ffff4e7224 */ /* 0x000fe400078e001d */
[----:B------:R-:W-:Y:S02]  /*4e6d0*/  IMAD.MOV.U32 R79, RZ, RZ, R16 ;  /* 0x000000ffff4f7224 */ /* 0x000fe400078e0010 */
[----:B------:R-:W-:Y:S02]  /*4e6e0*/  IMAD.MOV.U32 R137, RZ, RZ, R75 ;  /* 0x000000ffff897224 */ /* 0x000fe400078e004b */
[----:B------:R-:W-:Y:S02]  /*4e6f0*/  IMAD.MOV.U32 R132, RZ, RZ, R70 ;  /* 0x000000ffff847224 */ /* 0x000fe400078e0046 */
[----:B------:R-:W-:Y:S02]  /*4e700*/  IMAD.MOV.U32 R133, RZ, RZ, R71 ;  /* 0x000000ffff857224 */ /* 0x000fe400078e0047 */
[----:B------:R-:W-:-:S02]  /*4e710*/  IMAD.MOV.U32 R124, RZ, RZ, R62 ;  /* 0x000000ffff7c7224 */ /* 0x000fc400078e003e */
[----:B------:R-:W-:Y:S02]  /*4e720*/  IMAD.MOV.U32 R120, RZ, RZ, R58 ;  /* 0x000000ffff787224 */ /* 0x000fe400078e003a */
[----:B--2---:R-:W-:Y:S02]  /*4e730*/  IMAD.MOV.U32 R76, RZ, RZ, R25 ;  /* 0x000000ffff4c7224 */ /* 0x004fe400078e0019 */
[----:B------:R-:W2:Y:S04]  /*4e740*/  LDL.LU R25, [R1+0x19d8] ;  /* 0x0019d80001197983 */ /* 0x000ea80000300800 */
[----:B------:R-:W2:Y:S04]  /*4e750*/  LDL.LU R28, [R1+0x19d4] ;  /* 0x0019d400011c7983 */ /* 0x000ea80000300800 */
[----:B------:R-:W2:Y:S01]  /*4e760*/  LDL.LU R29, [R1+0x19d0] ;  /* 0x0019d000011d7983 */ /* 0x000ea20000300800 */
[----:B----4-:R-:W-:-:S02]  /*4e770*/  IMAD.MOV.U32 R74, RZ, RZ, R21 ;  /* 0x000000ffff4a7224 */ /* 0x010fc400078e0015 */
[----:B---3--:R-:W-:Y:S01]  /*4e780*/  IMAD.MOV.U32 R73, RZ, RZ, R20 ;  /* 0x000000ffff497224 */ /* 0x008fe200078e0014 */
[----:B------:R-:W3:Y:S01]  /*4e790*/  LDL.LU R16, [R1+0x19cc] ;  /* 0x0019cc0001107983 */ /* 0x000ee20000300800 */
[----:B------:R-:W-:-:S03]  /*4e7a0*/  IMAD.MOV.U32 R72, RZ, RZ, R17 ;  /* 0x000000ffff487224 */ /* 0x000fc600078e0011 */
[----:B------:R-:W4:Y:S01]  /*4e7b0*/  LDL.LU R17, [R1+0x19c8] ;  /* 0x0019c80001117983 */ /* 0x000f220000300800 */
[----:B------:R-:W-:-:S03]  /*4e7c0*/  MOV R75, R8 ;  /* 0x00000008004b7202 */ /* 0x000fc60000000f00 */
[----:B------:R-:W2:Y:S04]  /*4e7d0*/  LDL.LU R20, [R1+0x19c4] ;  /* 0x0019c40001147983 */ /* 0x000ea80000300800 */
[----:B------:R-:W3:Y:S01]  /*4e7e0*/  LDL.LU R21, [R1+0x19c0] ;  /* 0x0019c00001157983 */ /* 0x000ee20000300800 */
[----:B------:R-:W-:Y:S02]  /*4e7f0*/  IMAD.MOV.U32 R70, RZ, RZ, R13 ;  /* 0x000000ffff467224 */ /* 0x000fe400078e000d */
[----:B------:R-:W-:Y:S01]  /*4e800*/  IMAD.MOV.U32 R69, RZ, RZ, R12 ;  /* 0x000000ffff457224 */ /* 0x000fe200078e000c */
[----:B------:R-:W4:Y:S01]  /*4e810*/  LDL.LU R8, [R1+0x19bc] ;  /* 0x0019bc0001087983 */ /* 0x000f220000300800 */
[----:B------:R-:W-:-:S03]  /*4e820*/  IMAD.MOV.U32 R68, RZ, RZ, R9 ;  /* 0x000000ffff447224 */ /* 0x000fc600078e0009 */
[----:B------:R-:W4:Y:S01]  /*4e830*/  LDL.LU R9, [R1+0x19b8] ;  /* 0x0019b80001097983 */ /* 0x000f220000300800 */
[----:B------:R-:W-:-:S03]  /*4e840*/  IMAD.MOV.U32 R71, RZ, RZ, R220 ;  /* 0x000000ffff477224 */ /* 0x000fc600078e00dc */
[----:B------:R-:W4:Y:S04]  /*4e850*/  LDL.LU R12, [R1+0x19b4] ;  /* 0x0019b400010c7983 */ /* 0x000f280000300800 */
[----:B------:R-:W4:Y:S01]  /*4e860*/  LDL.LU R13, [R1+0x19b0] ;  /* 0x0019b000010d7983 */ /* 0x000f220000300800 */
[----:B------:R-:W-:Y:S02]  /*4e870*/  IMAD.MOV.U32 R166, RZ, RZ, R223 ;  /* 0x000000ffffa67224 */ /* 0x000fe400078e00df */
[----:B------:R-:W-:Y:S01]  /*4e880*/  IMAD.MOV.U32 R165, RZ, RZ, R222 ;  /* 0x000000ffffa57224 */ /* 0x000fe200078e00de */
[----:B------:R-:W4:Y:S01]  /*4e890*/  LDL.LU R220, [R1+0x19ac] ;  /* 0x0019ac0001dc7983 */ /* 0x000f220000300800 */
[----:B------:R-:W-:-:S03]  /*4e8a0*/  IMAD.MOV.U32 R164, RZ, RZ, R221 ;  /* 0x000000ffffa47224 */ /* 0x000fc600078e00dd */
[----:B------:R-:W4:Y:S01]  /*4e8b0*/  LDL.LU R221, [R1+0x19a8] ;  /* 0x0019a80001dd7983 */ /* 0x000f220000300800 */
[----:B------:R-:W-:-:S03]  /*4e8c0*/  MOV R167, R216 ;  /* 0x000000d800a77202 */ /* 0x000fc60000000f00 */
[----:B------:R-:W4:Y:S04]  /*4e8d0*/  LDL.LU R222, [R1+0x19a4] ;  /* 0x0019a40001de7983 */ /* 0x000f280000300800 */
[----:B------:R-:W4:Y:S01]  /*4e8e0*/  LDL.LU R223, [R1+0x19a0] ;  /* 0x0019a00001df7983 */ /* 0x000f220000300800 */
        /* <DEDUP_REMOVED lines=26> */
[----:B------:R-:W-:-:S02]  /*4ea90*/  IMAD.MOV.U32 R201, RZ, RZ, R224 ;  /* 0x000000ffffc97224 */ /* 0x000fc400078e00e0 */
[----:B------:R-:W-:Y:S02]  /*4eaa0*/  IMAD.MOV.U32 R202, RZ, RZ, R228 ;  /* 0x000000ffffca7224 */ /* 0x000fe400078e00e4 */
[----:B------:R-:W-:Y:S02]  /*4eab0*/  IMAD.MOV.U32 R203, RZ, RZ, R226 ;  /* 0x000000ffffcb7224 */ /* 0x000fe400078e00e2 */
[----:B--2---:R-:W-:Y:S02]  /*4eac0*/  IMAD.MOV.U32 R173, RZ, RZ, R20 ;  /* 0x000000ffffad7224 */ /* 0x004fe400078e0014 */
[----:B---3--:R-:W-:Y:S01]  /*4ead0*/  IMAD.MOV.U32 R172, RZ, RZ, R21 ;  /* 0x000000ffffac7224 */ /* 0x008fe200078e0015 */
[C---:B----4-:R-:W-:Y:S08]  /*4eae0*/  HMMA.1688.F32.TF32 R220, R40.reuse, R38, R220 ;  /* 0x0000002628dc723c */ /* 0x050ff000000810dc */
[C---:B------:R-:W-:Y:S08]  /*4eaf0*/  HMMA.1688.F32.TF32 R236, R40.reuse, R34, R216 ;  /* 0x0000002228ec723c */ /* 0x040ff000000810d8 */
[C---:B------:R-:W-:Y:S01]  /*4eb00*/  HMMA.1688.F32.TF32 R244, R40.reuse, R30, R212 ;  /* 0x0000001e28f4723c */ /* 0x040fe200000810d4 */
[----:B------:R-:W1:Y:S07]  /*4eb10*/  LDSM.16.M88.4 R20, [R6+0xc180] ;  /* 0x00c180000614783b */ /* 0x000e6e0000000200 */
[----:B------:R-:W-:Y:S11]  /*4eb20*/  HMMA.1688.F32.TF32 R248, R40, R26, R208 ;  /* 0x0000001a28f8723c */ /* 0x000ff600000810d0 */
[----:B------:R-:W-:Y:S11]  /*4eb30*/  @!UPT UIADD3 URZ, URZ, URZ, URZ ;  /* 0x0000003f3f3ff290 */ /* 0x000ff6000fffe03f */
[----:B------:R-:W-:Y:S01]  /*4eb40*/  @!UPT UIADD3 URZ, URZ, URZ, URZ ;  /* 0x0000003f3f3ff290 */ /* 0x000fe2000fffe03f */
[----:B------:R-:W-:Y:S04]  /*4eb50*/  STL.64 [R1+0x18b8], R250 ;  /* 0x0018b8fa01007387 */ /* 0x000fe80000100a00 */
[----:B------:R2:W-:Y:S04]  /*4eb60*/  STL.64 [R1+0x18b0], R248 ;  /* 0x0018b0f801007387 */ /* 0x0005e80000100a00 */
[----:B------:R-:W-:Y:S04]  /*4eb70*/  STL.64 [R1+0x18c8], R246 ;  /* 0x0018c8f601007387 */ /* 0x000fe80000100a00 */
[----:B------:R-:W-:Y:S04]  /*4eb80*/  STL.64 [R1+0x18c0], R244 ;  /* 0x0018c0f401007387 */ /* 0x000fe80000100a00 */
[----:B------:R-:W-:Y:S01]  /*4eb90*/  STL.64 [R1+0x18d8], R238 ;  /* 0x0018d8ee01007387 */ /* 0x000fe20000100a00 */
[----:B--2---:R-:W-:-:S03]  /*4eba0*/  IMAD.MOV.U32 R248, RZ, RZ, R229 ;  /* 0x000000fffff87224 */ /* 0x004fc600078e00e5 */
[----:B------:R-:W-:Y:S01]  /*4ebb0*/  STL.64 [R1+0x18d0], R236 ;  /* 0x0018d0ec01007387 */ /* 0x000fe20000100a00 */
[----:B------:R-:W-:-:S03]  /*4ebc0*/  IMAD.MOV.U32 R249, RZ, RZ, R230 ;  /* 0x000000fffff97224 */ /* 0x000fc600078e00e6 */
[----:B------:R-:W-:Y:S01]  /*4ebd0*/  STL.64 [R1+0x18e8], R222 ;  /* 0x0018e8de01007387 */ /* 0x000fe20000100a00 */
[----:B------:R-:W-:-:S03]  /*4ebe0*/  IMAD.MOV.U32 R250, RZ, RZ, R232 ;  /* 0x000000fffffa7224 */ /* 0x000fc600078e00e8 */
[----:B------:R-:W-:Y:S01]  /*4ebf0*/  STL.64 [R1+0x18e0], R220 ;  /* 0x0018e0dc01007387 */ /* 0x000fe20000100a00 */
[----:B------:R-:W-:-:S03]  /*4ec00*/  MOV R251, R231 ;  /* 0x000000e700fb7202 */ /* 0x000fc60000000f00 */
[----:B-1----:R-:W-:Y:S04]  /*4ec10*/  STL [R1+0x18a8], R23 ;  /* 0x0018a81701007387 */ /* 0x002fe80000100800 */
[----:B------:R-:W2:Y:S04]  /*4ec20*/  LDL.LU R229, [R1+0x1968] ;  /* 0x0019680001e57983 */ /* 0x000ea80000300800 */
[----:B------:R-:W3:Y:S04]  /*4ec30*/  LDL.LU R230, [R1+0x1964] ;  /* 0x0019640001e67983 */ /* 0x000ee80000300800 */
        /* <DEDUP_REMOVED lines=9> */
[----:B------:R-:W2:Y:S01]  /*4ecd0*/  LDL.LU R232, [R1+0x1948] ;  /* 0x0019480001e87983 */ /* 0x000ea20000300800 */
[----:B------:R-:W-:-:S03]  /*4ece0*/  IMAD.MOV.U32 R197, RZ, RZ, R231 ;  /* 0x000000ffffc57224 */ /* 0x000fc600078e00e7 */
[----:B------:R-:W3:Y:S04]  /*4ecf0*/  LDL.LU R231, [R1+0x1944] ;  /* 0x0019440001e77983 */ /* 0x000ee80000300800 */
[----:B------:R-:W4:Y:S01]  /*4ed00*/  LDL.LU R230, [R1+0x1940] ;  /* 0x0019400001e67983 */ /* 0x000f220000300800 */
[----:B------:R-:W-:-:S03]  /*4ed10*/  IMAD.MOV.U32 R195, RZ, RZ, R225 ;  /* 0x000000ffffc37224 */ /* 0x000fc600078e00e1 */
[----:B------:R-:W4:Y:S01]  /*4ed20*/  LDL.LU R229, [R1+0x193c] ;  /* 0x00193c0001e57983 */ /* 0x000f220000300800 */
[----:B------:R-:W-:-:S03]  /*4ed30*/  IMAD.MOV.U32 R192, RZ, RZ, R228 ;  /* 0x000000ffffc07224 */ /* 0x000fc600078e00e4 */
[----:B------:R-:W4:Y:S01]  /*4ed40*/  LDL.LU R228, [R1+0x1938] ;  /* 0x0019380001e47983 */ /* 0x000f220000300800 */
[----:B------:R-:W-:Y:S02]  /*4ed50*/  IMAD.MOV.U32 R194, RZ, RZ, R224 ;  /* 0x000000ffffc27224 */ /* 0x000fe400078e00e0 */
[----:B------:R-:W-:Y:S02]  /*4ed60*/  IMAD.MOV.U32 R193, RZ, RZ, R226 ;  /* 0x000000ffffc17224 */ /* 0x000fe400078e00e2 */
[----:B------:R-:W4:Y:S04]  /*4ed70*/  LDL.LU R226, [R1+0x1934] ;  /* 0x0019340001e27983 */ /* 0x000f280000300800 */
[----:B------:R-:W4:Y:S04]  /*4ed80*/  LDL.LU R224, [R1+0x1930] ;  /* 0x0019300001e07983 */ /* 0x000f280000300800 */
[----:B------:R-:W4:Y:S04]  /*4ed90*/  LDL.LU R225, [R1+0x192c] ;  /* 0x00192c0001e17983 */ /* 0x000f280000300800 */
[----:B------:R-:W4:Y:S04]  /*4eda0*/  LDL.LU R184, [R1+0x2f0] ;  /* 0x0002f00001b87983 */ /* 0x000f280000300800 */
[----:B------:R-:W4:Y:S04]  /*4edb0*/  LDL.LU R185, [R1+0x2f4] ;  /* 0x0002f40001b97983 */ /* 0x000f280000300800 */
[----:B------:R-:W4:Y:S04]  /*4edc0*/  LDL.LU R186, [R1+0x2f8] ;  /* 0x0002f80001ba7983 */ /* 0x000f280000300800 */
[----:B------:R-:W4:Y:S01]  /*4edd0*/  LDL.LU R187, [R1+0x2fc] ;  /* 0x0002fc0001bb7983 */ /* 0x000f220000300800 */
[----:B------:R-:W-:-:S02]  /*4ede0*/  IMAD.MOV.U32 R212, RZ, RZ, R233 ;  /* 0x000000ffffd47224 */ /* 0x000fc400078e00e9 */
        /* <DEDUP_REMOVED lines=13> */
[----:B------:R-:W-:Y:S01]  /*4eec0*/  LDSM.16.M88.4 R28, [R6+0x14180] ;  /* 0x01418000061c783b */ /* 0x000fe20000000200 */
[----:B------:R-:W-:Y:S02]  /*4eed0*/  IMAD.MOV.U32 R171, RZ, RZ, R24 ;  /* 0x000000ffffab7224 */ /* 0x000fe400078e0018 */
[----:B------:R-:W-:Y:S01]  /*4eee0*/  IMAD.MOV.U32 R174, RZ, RZ, R17 ;  /* 0x000000ffffae7224 */ /* 0x000fe200078e0011 */
[----:B------:R-:W-:Y:S01]  /*4eef0*/  LDSM.16.M88.4 R24, [R6+0x10180] ;  /* 0x010180000618783b */ /* 0x000fe20000000200 */
[----:B------:R-:W-:Y:S02]  /*4ef00*/  IMAD.MOV.U32 R240, RZ, RZ, R13 ;  /* 0x000000fffff07224 */ /* 0x000fe400078e000d */
[----:B------:R-:W-:Y:S01]  /*4ef10*/  IMAD.MOV.U32 R241, RZ, RZ, R12 ;  /* 0x000000fffff17224 */ /* 0x000fe200078e000c */
[----:B------:R-:W-:Y:S01]  /*4ef20*/  LDSM.16.M88.4 R16, [R6+0x8180] ;  /* 0x008180000610783b */ /* 0x000fe20000000200 */
[----:B------:R-:W-:-:S02]  /*4ef30*/  IMAD.MOV.U32 R242, RZ, RZ, R9 ;  /* 0x000000fffff27224 */ /* 0x000fc400078e0009 */
[----:B------:R-:W-:Y:S01]  /*4ef40*/  IMAD.MOV.U32 R243, RZ, RZ, R8 ;  /* 0x000000fffff37224 */ /* 0x000fe200078e0008 */
[----:B------:R-:W-:Y:S01]  /*4ef50*/  LDSM.16.M88.4 R12, [R6+0x4180] ;  /* 0x00418000060c783b */ /* 0x000fe20000000200 */
[----:B------:R-:W-:Y:S02]  /*4ef60*/  IMAD.MOV.U32 R48, RZ, RZ, R37 ;  /* 0x000000ffff307224 */ /* 0x000fe400078e0025 */
[----:B------:R-:W-:Y:S01]  /*4ef70*/  IMAD.MOV.U32 R49, RZ, RZ, R36 ;  /* 0x000000ffff317224 */ /* 0x000fe200078e0024 */
[----:B------:R-:W1:Y:S04]  /*4ef80*/  LDSM.16.M88.4 R8, [R6+0x180] ;  /* 0x000180000608783b */ /* 0x000e680000000200 */
[----:B------:R-:W1:Y:S04]  /*4ef90*/  LDSM.16.M88.4 R32, [R6+0x18180] ;  /* 0x018180000620783b */ /* 0x000e680000000200 */
[----:B------:R-:W1:Y:S01]  /*4efa0*/  LDSM.16.M88.4 R36, [R6+0x1c180] ;  /* 0x01c180000624783b */ /* 0x000e620000000200 */
[----:B--2---:R-:W-:-:S02]  /*4efb0*/  IMAD.MOV.U32 R191, RZ, RZ, R232 ;  /* 0x000000ffffbf7224 */ /* 0x004fc400078e00e8 */
[----:B---3--:R-:W-:Y:S02]  /*4efc0*/  IMAD.MOV.U32 R190, RZ, RZ, R231 ;  /* 0x000000ffffbe7224 */ /* 0x008fe400078e00e7 */
[----:B----4-:R-:W-:Y:S01]  /*4efd0*/  IMAD.MOV.U32 R189, RZ, RZ, R230 ;  /* 0x000000ffffbd7224 */ /* 0x010fe200078e00e6 */
[----:B------:R-:W-:Y:S01]  /*4efe0*/  MOV R183, R228 ;  /* 0x000000e400b77202 */ /* 0x000fe20000000f00 */
[----:B------:R-:W-:Y:S02]  /*4eff0*/  IMAD.MOV.U32 R182, RZ, RZ, R226 ;  /* 0x000000ffffb67224 */ /* 0x000fe400078e00e2 */
[----:B------:R-:W-:Y:S02]  /*4f000*/  IMAD.MOV.U32 R180, RZ, RZ, R224 ;  /* 0x000000ffffb47224 */ /* 0x000fe400078e00e0 */
[----:B------:R-:W2:Y:S01]  /*4f010*/  LDL.LU R224, [R1+0x1928] ;  /* 0x0019280001e07983 */ /* 0x000ea20000300800 */
[----:B------:R-:W-:-:S03]  /*4f020*/  IMAD.MOV.U32 R181, RZ, RZ, R225 ;  /* 0x000000ffffb57224 */ /* 0x000fc600078e00e1 */
[----:B------:R-:W2:Y:S04]  /*4f030*/  LDL.LU R225, [R1+0x1924] ;  /* 0x0019240001e17983 */ /* 0x000ea80000300800 */
[----:B------:R-:W2:Y:S04]  /*4f040*/  LDL.LU R226, [R1+0x1920] ;  /* 0x0019200001e27983 */ /* 0x000ea80000300800 */
[----:B------:R-:W3:Y:S01]  /*4f050*/  LDL.LU R228, [R1+0x191c] ;  /* 0x00191c0001e47983 */ /* 0x000ee20000300800 */
[----:B------:R-:W-:-:S03]  /*4f060*/  IMAD.MOV.U32 R188, RZ, RZ, R229 ;  /* 0x000000ffffbc7224 */ /* 0x000fc600078e00e5 */
[----:B------:R-:W4:Y:S04]  /*4f070*/  LDL.LU R176, [R1+0x310] ;  /* 0x0003100001b07983 */ /* 0x000f280000300800 */
[----:B------:R-:W4:Y:S04]  /*4f080*/  LDL.LU R177, [R1+0x314] ;  /* 0x0003140001b17983 */ /* 0x000f280000300800 */
[----:B------:R-:W4:Y:S04]  /*4f090*/  LDL.LU R178, [R1+0x318] ;  /* 0x0003180001b27983 */ /* 0x000f280000300800 */
[----:B------:R-:W4:Y:S04]  /*4f0a0*/  LDL.LU R179, [R1+0x31c] ;  /* 0x00031c0001b37983 */ /* 0x000f280000300800 */
[----:B------:R-:W3:Y:S04]  /*4f0b0*/  LDL.LU R229, [R1+0x1918] ;  /* 0x0019180001e57983 */ /* 0x000ee80000300800 */
[----:B------:R-:W3:Y:S04]  /*4f0c0*/  LDL.LU R230, [R1+0x1914] ;  /* 0x0019140001e67983 */ /* 0x000ee80000300800 */
[----:B------:R-:W3:Y:S04]  /*4f0d0*/  LDL.LU R231, [R1+0x1910] ;  /* 0x0019100001e77983 */ /* 0x000ee80000300800 */
        /* <DEDUP_REMOVED lines=9> */
[----:B------:R-:W-:Y:S01]  /*4f170*/  IMAD.MOV.U32 R3, RZ, RZ, R45 ;  /* 0x000000ffff037224 */ /* 0x000fe200078e002d */
[----:B------:R-:W-:Y:S01]  /*4f180*/  MOV R252, R47 ;  /* 0x0000002f00fc7202 */ /* 0x000fe20000000f00 */
[----:B------:R-:W-:Y:S01]  /*4f190*/  IMAD.MOV.U32 R7, RZ, RZ, R46 ;  /* 0x000000ffff077224 */ /* 0x000fe200078e002e */
[C---:B-1----:R-:W-:Y:S01]  /*4f1a0*/  HMMA.1688.F32.TF32 R240, R64.reuse, R8, R240 ;  /* 0x0000000840f0723c */ /* 0x042fe200000810f0 */
[----:B------:R-:W3:Y:S04]  /*4f1b0*/  LDL.LU R216, [R1+0x1f0] ;  /* 0x0001f00001d87983 */ /* 0x000ee80000300800 */
[----:B------:R-:W3:Y:S03]  /*4f1c0*/  LDL.LU R217, [R1+0x1f4] ;  /* 0x0001f40001d97983 */ /* 0x000ee60000300800 */
[C---:B------:R-:W-:Y:S01]  /*4f1d0*/  HMMA.1688.F32.TF32 R40, R64.reuse, R12, R172 ;  /* 0x0000000c4028723c */ /* 0x040fe200000810ac */
        /* <DEDUP_REMOVED lines=9> */
[----:B------:R-:W-:Y:S04]  /*4f270*/  LDS R168, [R2+0x8c180] ;  /* 0x08c1800002a87984 */ /* 0x000fe80000000800 */
[----:B------:R-:W-:Y:S03]  /*4f280*/  LDS R170, [R2+0x8c980] ;  /* 0x08c9800002aa7984 */ /* 0x000fe60000000800 */
[C---:B------:R-:W-:Y:S01]  /*4f290*/  HMMA.1688.F32.TF32 R56, R64.reuse, R28, R56 ;  /* 0x0000001c4038723c */ /* 0x040fe20000081038 */
[----:B------:R-:W-:Y:S04]  /*4f2a0*/  LDS R169, [R0+0x8c180] ;  /* 0x08c1800000a97984 */ /* 0x000fe80000000800 */
[----:B------:R-:W-:Y:S03]  /*4f2b0*/  LDS R171, [R0+0x8c980] ;  /* 0x08c9800000ab7984 */ /* 0x000fe60000000800 */
[C---:B------:R-:W-:Y:S01]  /*4f2c0*/  HMMA.1688.F32.TF32 R60, R64.reuse, R32, R60 ;  /* 0x00000020403c723c */ /* 0x040fe2000008103c */
[----:B------:R-:W-:Y:S04]  /*4f2d0*/  LDS R172, [R4+0x8c180] ;  /* 0x08c1800004ac7984 */ /* 0x000fe80000000800 */
[----:B------:R-:W-:Y:S03]  /*4f2e0*/  LDS R174, [R4+0x8c980] ;  /* 0x08c9800004ae7984 */ /* 0x000fe60000000800 */
[----:B------:R-:W-:Y:S01]  /*4f2f0*/  HMMA.1688.F32.TF32 R64, R64, R36, R164 ;  /* 0x000000244040723c */ /* 0x000fe200000810a4 */
[----:B------:R-:W-:Y:S04]  /*4f300*/  LDS R164, [R4+0x8c100] ;  /* 0x08c1000004a47984 */ /* 0x000fe80000000800 */
[----:B------:R-:W-:Y:S04]  /*4f310*/  LDS R166, [R4+0x8c900] ;  /* 0x08c9000004a67984 */ /* 0x000fe80000000800 */
[----:B------:R-:W-:Y:S04]  /*4f320*/  LDS R165, [R5+0x8c100] ;  /* 0x08c1000005a57984 */ /* 0x000fe80000000800 */
[----:B------:R-:W2:Y:S01]  /*4f330*/  LDS R167, [R5+0x8c900] ;  /* 0x08c9000005a77984 */ /* 0x000ea20000000800 */
[C---:B------:R-:W-:Y:S03]  /*4f340*/  HMMA.1688.F32.TF32 R100, R128.reuse, R8, R100 ;  /* 0x000000088064723c */ /* 0x040fe60000081064 */
[----:B------:R-:W-:Y:S04]  /*4f350*/  LDS R173, [R5+0x8c180] ;  /* 0x08c1800005ad7984 */ /* 0x000fe80000000800 */
[----:B------:R-:W1:Y:S01]  /*4f360*/  LDS R175, [R5+0x8c980] ;  /* 0x08c9800005af7984 */ /* 0x000e620000000800 */
        /* <DEDUP_REMOVED lines=13> */
[----:B--2---:R-:W-:Y:S08]  /*4f440*/  HMMA.1688.F32.TF32 R208, R164, R8, R208 ;  /* 0x00000008a4d0723c */ /* 0x004ff000000810d0 */
[----:B------:R-:W-:Y:S11]  /*4f450*/  HMMA.1688.F32.TF32 R152, R160, R28, R232 ;  /* 0x0000001ca098723c */ /* 0x000ff600000810e8 */
[----:B------:R-:W-:Y:S04]  /*4f460*/  @!UPT UIADD3 URZ, URZ, URZ, URZ ;  /* 0x0000003f3f3ff290 */ /* 0x000fe8000fffe03f */
[----:B------:R-:W-:Y:S04]  /*4f470*/  STL [R1+0x1838], R208 ;  /* 0x001838d001007387 */ /* 0x000fe80000100800 */
[----:B------:R-:W-:Y:S04]  /*4f480*/  STL [R1+0x1834], R209 ;  /* 0x001834d101007387 */ /* 0x000fe80000100800 */
[----:B------:R-:W-:Y:S04]  /*4f490*/  STL [R1+0x1830], R210 ;  /* 0x001830d201007387 */ /* 0x000fe80000100800 */
[----:B------:R-:W-:Y:S04]  /*4f4a0*/  STL [R1+0x182c], R211 ;  /* 0x00182cd301007387 */ /* 0x000fe80000100800 */
[----:B------:R-:W2:Y:S04]  /*4f4b0*/  LDL.LU R232, [R1+0x1d0] ;  /* 0x0001d00001e87983 */ /* 0x000ea80000300800 */
[----:B------:R-:W2:Y:S04]  /*4f4c0*/  LDL.LU R233, [R1+0x1d4] ;  /* 0x0001d40001e97983 */ /* 0x000ea80000300800 */
[----:B------:R-:W2:Y:S04]  /*4f4d0*/  LDL.LU R234, [R1+0x1d8] ;  /* 0x0001d80001ea7983 */ /* 0x000ea80000300800 */
[----:B------:R-:W2:Y:S01]  /*4f4e0*/  LDL.LU R235, [R1+0x1dc] ;  /* 0x0001dc0001eb7983 */ /* 0x000ea20000300800 */
[C---:B----4-:R-:W-:Y:S08]  /*4f4f0*/  HMMA.1688.F32.TF32 R176, R204.reuse, R8, R176 ;  /* 0x00000008ccb0723c */ /* 0x050ff000000810b0 */
[----:B------:R-:W-:Y:S08]  /*4f500*/  HMMA.1688.F32.TF32 R204, R204, R36, R212 ;  /* 0x00000024cccc723c */ /* 0x000ff000000810d4 */
[C---:B------:R-:W-:Y:S01]  /*4f510*/  HMMA.1688.F32.TF32 R212, R164.reuse, R12, R248 ;  /* 0x0000000ca4d4723c */ /* 0x040fe200000810f8 */
        /* <DEDUP_REMOVED lines=12> */
[----:B---3--:R-:W-:Y:S03]  /*4f5e0*/  HMMA.1688.F32.TF32 R216, R164, R16, R216 ;  /* 0x00000010a4d8723c */ /* 0x008fe600000810d8 */
[----:B------:R-:W-:Y:S05]  /*4f5f0*/  STL [R1+0x1844], R212 ;  /* 0x001844d401007387 */ /* 0x000fea0000100800 */
[C---:B------:R-:W-:Y:S01]  /*4f600*/  HMMA.1688.F32.TF32 R68, R96.reuse, R8, R68 ;  /* 0x000000086044723c */ /* 0x040fe20000081044 */
[----:B------:R-:W-:Y:S07]  /*4f610*/  STL [R1+0x1840], R213 ;  /* 0x001840d501007387 */ /* 0x000fee0000100800 */
[C---:B------:R-:W-:Y:S01]  /*4f620*/  HMMA.1688.F32.TF32 R72, R96.reuse, R12, R72 ;  /* 0x0000000c6048723c */ /* 0x040fe20000081048 */
[----:B------:R-:W-:Y:S07]  /*4f630*/  STL [R1+0x183c], R214 ;  /* 0x00183cd601007387 */ /* 0x000fee0000100800 */
[C---:B------:R-:W-:Y:S01]  /*4f640*/  HMMA.1688.F32.TF32 R76, R96.reuse, R16, R76 ;  /* 0x00000010604c723c */ /* 0x040fe2000008104c */
[----:B------:R2:W-:Y:S07]  /*4f650*/  STL [R1+0x1828], R215 ;  /* 0x001828d701007387 */ /* 0x0005ee0000100800 */
[C---:B------:R-:W-:Y:S01]  /*4f660*/  HMMA.1688.F32.TF32 R80, R96.reuse, R20, R80 ;  /* 0x000000146050723c */ /* 0x040fe20000081050 */
[----:B------:R-:W-:Y:S07]  /*4f670*/  STL [R1+0x184c], R216 ;  /* 0x00184cd801007387 */ /* 0x000fee0000100800 */
[C---:B------:R-:W-:Y:S01]  /*4f680*/  HMMA.1688.F32.TF32 R84, R96.reuse, R24, R84 ;  /* 0x000000186054723c */ /* 0x040fe20000081054 */
[----:B------:R-:W-:Y:S07]  /*4f690*/  STL [R1+0x1848], R217 ;  /* 0x001848d901007387 */ /* 0x000fee0000100800 */
[C---:B------:R-:W-:Y:S08]  /*4f6a0*/  HMMA.1688.F32.TF32 R88, R96.reuse, R28, R88 ;  /* 0x0000001c6058723c */ /* 0x040ff00000081058 */
[C---:B------:R-:W-:Y:S01]  /*4f6b0*/  HMMA.1688.F32.TF32 R92, R96.reuse, R32, R92 ;  /* 0x00000020605c723c */ /* 0x040fe2000008105c */
[----:B------:R-:W-:Y:S07]  /*4f6c0*/  STL [R1+0x1824], R218 ;  /* 0x001824da01007387 */ /* 0x000fee0000100800 */
[----:B------:R-:W-:Y:S01]  /*4f6d0*/  HMMA.1688.F32.TF32 R96, R96, R36, R156 ;  /* 0x000000246060723c */ /* 0x000fe2000008109c */
[----:B------:R-:W-:Y:S07]  /*4f6e0*/  STL [R1+0x1820], R219 ;  /* 0x001820db01007387 */ /* 0x000fee0000100800 */
[C---:B------:R-:W-:Y:S08]  /*4f6f0*/  HMMA.1688.F32.TF32 R132, R160.reuse, R8, R132 ;  /* 0x00000008a084723c */ /* 0x040ff00000081084 */
[C---:B------:R-:W-:Y:S08]  /*4f700*/  HMMA.1688.F32.TF32 R136, R160.reuse, R12, R136 ;  /* 0x0000000ca088723c */ /* 0x040ff00000081088 */
[C---:B------:R-:W-:Y:S08]  /*4f710*/  HMMA.1688.F32.TF32 R140, R160.reuse, R16, R140 ;  /* 0x00000010a08c723c */ /* 0x040ff0000008108c */
[C---:B------:R-:W-:Y:S08]  /*4f720*/  HMMA.1688.F32.TF32 R144, R160.reuse, R20, R144 ;  /* 0x00000014a090723c */ /* 0x040ff00000081090 */
[C---:B------:R-:W-:Y:S08]  /*4f730*/  HMMA.1688.F32.TF32 R148, R160.reuse, R24, R148 ;  /* 0x00000018a094723c */ /* 0x040ff00000081094 */
[C---:B------:R-:W-:Y:S08]  /*4f740*/  HMMA.1688.F32.TF32 R156, R160.reuse, R32, R228 ;  /* 0x00000020a09c723c */ /* 0x040ff000000810e4 */
[----:B------:R-:W-:Y:S08]  /*4f750*/  HMMA.1688.F32.TF32 R160, R160, R36, R224 ;  /* 0x00000024a0a0723c */ /* 0x000ff000000810e0 */
[C---:B------:R-:W-:Y:S01]  /*4f760*/  HMMA.1688.F32.TF32 R224, R164.reuse, R20, R244 ;  /* 0x00000014a4e0723c */ /* 0x040fe200000810f4 */
[----:B------:R-:W3:Y:S04]  /*4f770*/  LDL.LU R244, [R1+0x150] ;  /* 0x0001500001f47983 */ /* 0x000ee80000300800 */
[----:B------:R-:W3:Y:S04]  /*4f780*/  LDL.LU R245, [R1+0x154] ;  /* 0x0001540001f57983 */ /* 0x000ee80000300800 */
[----:B------:R-:W3:Y:S04]  /*4f790*/  LDL.LU R246, [R1+0x158] ;  /* 0x0001580001f67983 */ /* 0x000ee80000300800 */
[----:B------:R-:W3:Y:S10]  /*4f7a0*/  LDL.LU R247, [R1+0x15c] ;  /* 0x00015c0001f77983 */ /* 0x000ef40000300800 */
[----:B------:R-:W-:Y:S04]  /*4f7b0*/  STL [R1+0x1858], R224 ;  /* 0x001858e001007387 */ /* 0x000fe80000100800 */
[----:B------:R1:W-:Y:S04]  /*4f7c0*/  STL [R1+0x1854], R225 ;  /* 0x001854e101007387 */ /* 0x0003e80000100800 */
[----:B------:R1:W-:Y:S04]  /*4f7d0*/  STL [R1+0x1850], R226 ;  /* 0x001850e201007387 */ /* 0x0003e80000100800 */
[----:B------:R-:W-:Y:S01]  /*4f7e0*/  STL [R1+0x181c], R227 ;  /* 0x00181ce301007387 */ /* 0x000fe20000100800 */
[C---:B--2---:R-:W-:Y:S11]  /*4f7f0*/  HMMA.1688.F32.TF32 R228, R164.reuse, R24, R232 ;  /* 0x00000018a4e4723c */ /* 0x044ff600000810e8 */
[----:B------:R-:W-:Y:S11]  /*4f800*/  @!UPT UIADD3 URZ, URZ, URZ, URZ ;  /* 0x0000003f3f3ff290 */ /* 0x000ff6000fffe03f */
[----:B------:R-:W-:Y:S01]  /*4f810*/  @!UPT UIADD3 URZ, URZ, URZ, URZ ;  /* 0x0000003f3f3ff290 */ /* 0x000fe2000fffe03f */
[----:B------:R-:W-:Y:S04]  /*4f820*/  STL [R1+0x1864], R228 ;  /* 0x001864e401007387 */ /* 0x000fe80000100800 */
[----:B------:R-:W-:Y:S01]  /*4f830*/  STL [R1+0x1860], R229 ;  /* 0x001860e501007387 */ /* 0x000fe20000100800 */
[C---:B----4-:R-:W-:Y:S03]  /*4f840*/  HMMA.1688.F32.TF32 R232, R164.reuse, R28, R248 ;  /* 0x0000001ca4e8723c */ /* 0x050fe600000810f8 */
[----:B------:R-:W-:Y:S04]  /*4f850*/  STL [R1+0x185c], R230 ;  /* 0x00185ce601007387 */ /* 0x000fe80000100800 */
[----:B------:R-:W-:Y:S04]  /*4f860*/  STL [R1+0x1818], R231 ;  /* 0x001818e701007387 */ /* 0x000fe80000100800 */
[----:B------:R-:W2:Y:S04]  /*4f870*/  LDL.LU R248, [R1+0x140] ;  /* 0x0001400001f87983 */ /* 0x000ea80000300800 */
[----:B------:R-:W2:Y:S04]  /*4f880*/  LDL.LU R249, [R1+0x144] ;  /* 0x0001440001f97983 */ /* 0x000ea80000300800 */
[----:B------:R-:W2:Y:S04]  /*4f890*/  LDL.LU R250, [R1+0x148] ;  /* 0x0001480001fa7983 */ /* 0x000ea80000300800 */
[----:B------:R-:W2:Y:S01]  /*4f8a0*/  LDL.LU R251, [R1+0x14c] ;  /* 0x00014c0001fb7983 */ /* 0x000ea20000300800 */
[C---:B------:R-:W-:Y:S03]  /*4f8b0*/  HMMA.1688.F32.TF32 R212, R164.reuse, R32, R220 ;  /* 0x00000020a4d4723c */ /* 0x040fe600000810dc */
[----:B------:R-:W-:Y:S04]  /*4f8c0*/  STL [R1+0x1874], R232 ;  /* 0x001874e801007387 */ /* 0x000fe80000100800 */
[----:B------:R-:W-:Y:S04]  /*4f8d0*/  STL [R1+0x1870], R233 ;  /* 0x001870e901007387 */ /* 0x000fe80000100800 */
[----:B------:R-:W-:Y:S01]  /*4f8e0*/  STL [R1+0x186c], R234 ;  /* 0x00186cea01007387 */ /* 0x000fe20000100800 */
[----:B------:R-:W-:Y:S03]  /*4f8f0*/  HMMA.1688.F32.TF32 R208, R164, R36, R236 ;  /* 0x00000024a4d0723c */ /* 0x000fe600000810ec */
[----:B------:R-:W-:Y:S08]  /*4f900*/  STL [R1+0x1868], R235 ;  /* 0x001868eb01007387 */ /* 0x000ff00000100800 */
[----:B------:R4:W-:Y:S04]  /*4f910*/  STL.64 [R1+0x10], R212 ;  /* 0x000010d401007387 */ /* 0x0009e80000100a00 */
[----:B------:R1:W-:Y:S04]  /*4f920*/  STL.64 [R1+0x18], R214 ;  /* 0x000018d601007387 */ /* 0x0003e80000100a00 */
[----:B------:R-:W2:Y:S04]  /*4f930*/  LDL.LU R236, [R1+0x130] ;  /* 0x0001300001ec7983 */ /* 0x000ea80000300800 */
[----:B------:R-:W2:Y:S04]  /*4f940*/  LDL.LU R237, [R1+0x134] ;  /* 0x0001340001ed7983 */ /* 0x000ea80000300800 */
[----:B------:R-:W2:Y:S04]  /*4f950*/  LDL.LU R238, [R1+0x138] ;  /* 0x0001380001ee7983 */ /* 0x000ea80000300800 */
[----:B------:R-:W2:Y:S01]  /*4f960*/  LDL.LU R239, [R1+0x13c] ;  /* 0x00013c0001ef7983 */ /* 0x000ea20000300800 */
[----:B-1----:R-:W-:-:S02]  /*4f970*/  IMAD.MOV.U32 R225, RZ, RZ, R208 ;  /* 0x000000ffffe17224 */ /* 0x002fc400078e00d0 */
[----:B------:R-:W-:Y:S02]  /*4f980*/  IMAD.MOV.U32 R217, RZ, RZ, R211 ;  /* 0x000000ffffd97224 */ /* 0x000fe400078e00d3 */
[----:B------:R-:W-:Y:S02]  /*4f990*/  IMAD.MOV.U32 R216, RZ, RZ, R210 ;  /* 0x000000ffffd87224 */ /* 0x000fe400078e00d2 */
[----:B------:R-:W-:Y:S01]  /*4f9a0*/  IMAD.MOV.U32 R226, RZ, RZ, R209 ;  /* 0x000000ffffe27224 */ /* 0x000fe200078e00d1 */
[----:B------:R-:W-:Y:S04]  /*4f9b0*/  STL [R1+0x1884], R217 ;  /* 0x001884d901007387 */ /* 0x000fe80000100800 */
[----:B------:R-:W-:Y:S04]  /*4f9c0*/  STL [R1+0x1880], R216 ;  /* 0x001880d801007387 */ /* 0x000fe80000100800 */
[----:B------:R-:W-:Y:S04]  /*4f9d0*/  STL [R1+0x187c], R226 ;  /* 0x00187ce201007387 */ /* 0x000fe80000100800 */
[----:B------:R-:W-:Y:S01]  /*4f9e0*/  STL [R1+0x1878], R225 ;  /* 0x001878e101007387 */ /* 0x000fe20000100800 */
[----:B---3--:R-:W-:Y:S03]  /*4f9f0*/  HMMA.1688.F32.TF32 R164, R168, R8, R244 ;  /* 0x00000008a8a4723c */ /* 0x008fe600000810f4 */
[----:B------:R-:W3:Y:S04]  /*4fa00*/  LDL.LU R244, [R1+0x120] ;  /* 0x0001200001f47983 */ /* 0x000ee80000300800 */
[----:B------:R-:W3:Y:S04]  /*4fa10*/  LDL.LU R245, [R1+0x124] ;  /* 0x0001240001f57983 */ /* 0x000ee80000300800 */
[----:B------:R-:W3:Y:S04]  /*4fa20*/  LDL.LU R246, [R1+0x128] ;  /* 0x0001280001f67983 */ /* 0x000ee80000300800 */
[----:B------:R-:W3:Y:S09]  /*4fa30*/  LDL.LU R247, [R1+0x12c] ;  /* 0x00012c0001f77983 */ /* 0x000ef20000300800 */
[----:B----4-:R-:W-:Y:S01]  /*4fa40*/  IMAD.MOV.U32 R212, RZ, RZ, R164 ;  /* 0x000000ffffd47224 */ /* 0x010fe200078e00a4 */
[----:B------:R-:W-:Y:S01]  /*4fa50*/  MOV R208, R167 ;  /* 0x000000a700d07202 */ /* 0x000fe20000000f00 */
[----:B------:R-:W-:-:S02]  /*4fa60*/  IMAD.MOV.U32 R213, RZ, RZ, R165 ;  /* 0x000000ffffd57224 */ /* 0x000fc400078e00a5 */
[----:B------:R-:W-:Y:S02]  /*4fa70*/  IMAD.MOV.U32 R214, RZ, RZ, R166 ;  /* 0x000000ffffd67224 */ /* 0x000fe400078e00a6 */
        /* <DEDUP_REMOVED lines=8> */
[----:B------:R-:W2:Y:S09]  /*4fb00*/  LDL.LU R251, [R1+0x11c] ;  /* 0x00011c0001fb7983 */ /* 0x000eb20000300800 */
[----:B------:R-:W-:-:S02]  /*4fb10*/  IMAD.MOV.U32 R224, RZ, RZ, R167 ;  /* 0x000000ffffe07224 */ /* 0x000fc400078e00a7 */
[----:B------:R-:W-:Y:S02]  /*4fb20*/  IMAD.MOV.U32 R230, RZ, RZ, R166 ;  /* 0x000000ffffe67224 */ /* 0x000fe400078e00a6 */
[----:B------:R-:W-:Y:S02]  /*4fb30*/  IMAD.MOV.U32 R229, RZ, RZ, R165 ;  /* 0x000000ffffe57224 */ /* 0x000fe400078e00a5 */
[----:B------:R-:W-:Y:S01]  /*4fb40*/  IMAD.MOV.U32 R228, RZ, RZ, R164 ;  /* 0x000000ffffe47224 */ /* 0x000fe200078e00a4 */
[----:B------:R-:W-:Y:S04]  /*4fb50*/  STL [R1+0x18a4], R224 ;  /* 0x0018a4e001007387 */ /* 0x000fe80000100800 */
[----:B------:R-:W-:Y:S04]  /*4fb60*/  STL [R1+0x18a0], R230 ;  /* 0x0018a0e601007387 */ /* 0x000fe80000100800 */
[----:B------:R-:W-:Y:S04]  /*4fb70*/  STL [R1+0x189c], R229 ;  /* 0x00189ce501007387 */ /* 0x000fe80000100800 */
[----:B------:R1:W-:Y:S04]  /*4fb80*/  STL [R1+0x1898], R228 ;  /* 0x001898e401007387 */ /* 0x0003e80000100800 */
[----:B------:R-:W4:Y:S04]  /*4fb90*/  LDL.LU R220, [R1+0x100] ;  /* 0x0001000001dc7983 */ /* 0x000f280000300800 */
[----:B------:R-:W4:Y:S04]  /*4fba0*/  LDL.LU R221, [R1+0x104] ;  /* 0x0001040001dd7983 */ /* 0x000f280000300800 */
[----:B------:R-:W4:Y:S04]  /*4fbb0*/  LDL.LU R222, [R1+0x108] ;  /* 0x0001080001de7983 */ /* 0x000f280000300800 */
[----:B------:R-:W4:Y:S01]  /*4fbc0*/  LDL.LU R223, [R1+0x10c] ;  /* 0x00010c0001df7983 */ /* 0x000f220000300800 */
[----:B------:R-:W-:Y:S03]  /*4fbd0*/  HMMA.1688.F32.TF32 R164, R168, R16, R236 ;  /* 0x00000010a8a4723c */ /* 0x000fe600000810ec */
[----:B-1----:R-:W4:Y:S04]  /*4fbe0*/  LDL.LU R228, [R1+0xf0] ;  /* 0x0000f00001e47983 */ /* 0x002f280000300800 */
        /* <DEDUP_REMOVED lines=9> */
[----:B------:R-:W-:-:S02]  /*4fc80*/  IMAD.MOV.U32 R210, RZ, RZ, R165 ;  /* 0x000000ffffd27224 */ /* 0x000fc400078e00a5 */
[----:B------:R-:W-:Y:S02]  /*4fc90*/  IMAD.MOV.U32 R211, RZ, RZ, R166 ;  /* 0x000000ffffd37224 */ /* 0x000fe400078e00a6 */
[C---:B---3--:R-:W-:Y:S11]  /*4fca0*/  HMMA.1688.F32.TF32 R164, R168.reuse, R20, R244 ;  /* 0x00000014a8a4723c */ /* 0x048ff600000810f4 */
[----:B------:R-:W-:Y:S11]  /*4fcb0*/  @!UPT UIADD3 URZ, URZ, URZ, URZ ;  /* 0x0000003f3f3ff290 */ /* 0x000ff6000fffe03f */
[----:B------:R-:W-:Y:S02]  /*4fcc0*/  @!UPT UIADD3 URZ, URZ, URZ, URZ ;  /* 0x0000003f3f3ff290 */ /* 0x000fe4000fffe03f */
[----:B------:R-:W-:Y:S02]  /*4fcd0*/  IMAD.MOV.U32 R232, RZ, RZ, R164 ;  /* 0x000000ffffe87224 */ /* 0x000fe400078e00a4 */
[----:B------:R-:W-:Y:S01]  /*4fce0*/  IMAD.MOV.U32 R233, RZ, RZ, R165 ;  /* 0x000000ffffe97224 */ /* 0x000fe200078e00a5 */
[----:B------:R-:W3:Y:S01]  /*4fcf0*/  LDL.LU R164, [R1+0x60] ;  /* 0x0000600001a47983 */ /* 0x000ee20000300800 */
[----:B------:R-:W-:Y:S02]  /*4fd00*/  IMAD.MOV.U32 R234, RZ, RZ, R166 ;  /* 0x000000ffffea7224 */ /* 0x000fe400078e00a6 */
[----:B------:R-:W-:Y:S01]  /*4fd10*/  IMAD.MOV.U32 R235, RZ, RZ, R167 ;  /* 0x000000ffffeb7224 */ /* 0x000fe200078e00a7 */
[----:B------:R-:W3:Y:S04]  /*4fd20*/  LDL.LU R165, [R1+0x64] ;  /* 0x0000640001a57983 */ /* 0x000ee80000300800 */
[----:B------:R-:W3:Y:S04]  /*4fd30*/  LDL.LU R166, [R1+0x68] ;  /* 0x0000680001a67983 */ /* 0x000ee80000300800 */
[----:B------:R-:W3:Y:S04]  /*4fd40*/  LDL.LU R167, [R1+0x6c] ;  /* 0x00006c0001a77983 */ /* 0x000ee80000300800 */
[----:B------:R-:W3:Y:S04]  /*4fd50*/  LDL.LU R244, [R1+0x40] ;  /* 0x0000400001f47983 */ /* 0x000ee80000300800 */
[----:B------:R-:W3:Y:S04]  /*4fd60*/  LDL.LU R245, [R1+0x44] ;  /* 0x0000440001f57983 */ /* 0x000ee80000300800 */
[----:B------:R-:W3:Y:S04]  /*4fd70*/  LDL.LU R246, [R1+0x48] ;  /* 0x0000480001f67983 */ /* 0x000ee80000300800 */
[----:B------:R-:W3:Y:S01]  /*4fd80*/  LDL.LU R247, [R1+0x4c] ;  /* 0x00004c0001f77983 */ /* 0x000ee20000300800 */
[C---:B--2---:R-:W-:Y:S11]  /*4fd90*/  HMMA.1688.F32.TF32 R248, R168.reuse, R24, R248 ;  /* 0x00000018a8f8723c */ /* 0x044ff600000810f8 */
[----:B------:R-:W-:Y:S11]  /*4fda0*/  @!UPT UIADD3 URZ, URZ, URZ, URZ ;  /* 0x0000003f3f3ff290 */ /* 0x000ff6000fffe03f */
[----:B------:R-:W-:Y:S02]  /*4fdb0*/  @!UPT UIADD3 URZ, URZ, URZ, URZ ;  /* 0x0000003f3f3ff290 */ /* 0x000fe4000fffe03f */
[----:B------:R-:W-:Y:S02]  /*4fdc0*/  IMAD.MOV.U32 R217, RZ, RZ, R248 ;  /* 0x000000ffffd97224 */ /* 0x000fe400078e00f8 */
[----:B------:R-:W-:Y:S01]  /*4fdd0*/  IMAD.MOV.U32 R216, RZ, RZ, R249 ;  /* 0x000000ffffd87224 */ /* 0x000fe200078e00f9 */
[----:B------:R-:W2:Y:S01]  /*4fde0*/  LDL.LU R248, [R1+0x20] ;  /* 0x0000200001f87983 */ /* 0x000ea20000300800 */
[C---:B----4-:R-:W-:Y:S08]  /*4fdf0*/  HMMA.1688.F32.TF32 R220, R168.reuse, R28, R220 ;  /* 0x0000001ca8dc723c */ /* 0x050ff000000810dc */
[----:B------:R-:W-:Y:S01]  /*4fe00*/  HMMA.1688.F32.TF32 R228, R168, R32, R228 ;  /* 0x00000020a8e4723c */ /* 0x000fe200000810e4 */
[----:B------:R-:W-:-:S07]  /*4fe10*/  IMAD.MOV.U32 R226, RZ, RZ, R250 ;  /* 0x000000ffffe27224 */ /* 0x000fce00078e00fa */
[----:B------:R-:W-:Y:S01]  /*4fe20*/  HMMA.1688.F32.TF32 R168, R168, R36, R236 ;  /* 0x00000024a8a8723c */ /* 0x000fe200000810ec */
[----:B------:R-:W-:Y:S01]  /*4fe30*/  IMAD.MOV.U32 R249, RZ, RZ, R3 ;  /* 0x000000fffff97224 */ /* 0x000fe200078e0003 */
[----:B------:R-:W-:Y:S01]  /*4fe40*/  MOV R225, R251 ;  /* 0x000000fb00e17202 */ /* 0x000fe20000000f00 */
[----:B------:R-:W4:Y:S01]  /*4fe50*/  LDL.LU R3, [R1+0x18f8] ;  /* 0x0018f80001037983 */ /* 0x000f220000300800 */
[----:B------:R-:W-:Y:S02]  /*4fe60*/  IMAD.MOV.U32 R250, RZ, RZ, R7 ;  /* 0x000000fffffa7224 */ /* 0x000fe400078e0007 */
[----:B------:R-:W-:Y:S01]  /*4fe70*/  IMAD.MOV.U32 R251, RZ, RZ, R252 ;  /* 0x000000fffffb7224 */ /* 0x000fe200078e00fc */
[----:B------:R-:W4:Y:S01]  /*4fe80*/  LDL.LU R7, [R1+0x18f4] ;  /* 0x0018f40001077983 */ /* 0x000f220000300800 */
[----:B------:R-:W-:-:S03]  /*4fe90*/  IMAD.MOV.U32 R213, RZ, RZ, R222 ;  /* 0x000000ffffd57224 */ /* 0x000fc600078e00de */
[----:B------:R-:W4:Y:S01]  /*4fea0*/  LDL.LU R252, [R1+0x18f0] ;  /* 0x0018f00001fc7983 */ /* 0x000f220000300800 */
[----:B------:R-:W-:Y:S02]  /*4feb0*/  IMAD.MOV.U32 R212, RZ, RZ, R223 ;  /* 0x000000ffffd47224 */ /* 0x000fe400078e00df */
[----:B------:R-:W-:Y:S01]  /*4fec0*/  IMAD.MOV.U32 R208, RZ, RZ, R220 ;  /* 0x000000ffffd07224 */ /* 0x000fe200078e00dc */
[----:B------:R-:W4:Y:S01]  /*4fed0*/  LDL.LU.64 R222, [R1+0x18e8] ;  /* 0x0018e80001de7983 */ /* 0x000f220000300a00 */
[----:B------:R-:W-:-:S03]  /*4fee0*/  IMAD.MOV.U32 R214, RZ, RZ, R221 ;  /* 0x000000ffffd67224 */ /* 0x000fc600078e00dd */
[----:B------:R-:W4:Y:S04]  /*4fef0*/  LDL.LU.64 R220, [R1+0x18e0] ;  /* 0x0018e00001dc7983 */ /* 0x000f280000300a00 */
[----:B------:R-:W4:Y:S01]  /*4ff00*/  LDL.LU.64 R238, [R1+0x18d8] ;  /* 0x0018d80001ee7983 */ /* 0x000f220000300a00 */
[----:B------:R-:W-:-:S03]  /*4ff10*/  IMAD.MOV.U32 R224, RZ, RZ, R168 ;  /* 0x000000ffffe07224 */ /* 0x000fc600078e00a8 */
[----:B------:R-:W4:Y:S04]  /*4ff20*/  LDL.LU.64 R236, [R1+0x18d0] ;  /* 0x0018d00001ec7983 */ /* 0x000f280000300a00 */
[----:B------:R-:W4:Y:S01]  /*4ff30*/  LDL.LU R168, [R1+0xd0] ;  /* 0x0000d00001a87983 */ /* 0x000f220000300800 */
[----:B------:R-:W-:Y:S01]  /*4ff40*/  MOV R218, R228 ;  /* 0x000000e400da7202 */ /* 0x000fe20000000f00 */
[----:B------:R-:W-:Y:S02]  /*4ff50*/  IMAD.MOV.U32 R219, RZ, RZ, R229 ;  /* 0x000000ffffdb7224 */ /* 0x000fe400078e00e5 */
[----:B------:R-:W-:Y:S02]  /*4ff60*/  IMAD.MOV.U32 R227, RZ, RZ, R230 ;  /* 0x000000ffffe37224 */ /* 0x000fe400078e00e6 */
[----:B------:R-:W-:-:S02]  /*4ff70*/  IMAD.MOV.U32 R230, RZ, RZ, R169 ;  /* 0x000000ffffe67224 */ /* 0x000fc400078e00a9 */
[----:B------:R-:W-:Y:S02]  /*4ff80*/  IMAD.MOV.U32 R229, RZ, RZ, R170 ;  /* 0x000000ffffe57224 */ /* 0x000fe400078e00aa */
[----:B------:R-:W-:Y:S01]  /*4ff90*/  IMAD.MOV.U32 R228, RZ, RZ, R171 ;  /* 0x000000ffffe47224 */ /* 0x000fe200078e00ab */
[C---:B---3--:R-:W-:Y:S08]  /*4ffa0*/  HMMA.1688.F32.TF32 R164, R172.reuse, R12, R164 ;  /* 0x0000000caca4723c */ /* 0x048ff000000810a4 */
[----:B------:R-:W-:Y:S11]  /*4ffb0*/  HMMA.1688.F32.TF32 R244, R172, R16, R244 ;  /* 0x00000010acf4723c */ /* 0x000ff600000810f4 */
[----:B------:R-:W-:Y:S05]  /*4ffc0*/  @!UPT UIADD3 URZ, URZ, URZ, URZ ;  /* 0x0000003f3f3ff290 */ /* 0x000fea000fffe03f */
[----:B------:R-:W-:-:S04]  /*4ffd0*/  IMAD.MOV.U32 R6, RZ, RZ, R167 ;  /* 0x000000ffff067224 */ /* 0x000fc800078e00a7 */
[----:B------:R-:W-:-:S04]  /*4ffe0*/  IMAD.MOV.U32 R17, RZ, RZ, R6 ;  /* 0x000000ffff117224 */ /* 0x000fc800078e0006 */
[----:B------:R-:W-:Y:S01]  /*4fff0*/  IMAD.MOV.U32 R167, RZ, RZ, R245 ;  /* 0x000000ffffa77224 */ /* 0x000fe200078e00f5 */
[----:B--2---:R-:W-:Y:S01]  /*50000*/  HMMA.1688.F32.TF32 R248, R172, R20, R248 ;  /* 0x00000014acf8723c */ /* 0x004fe200000810f8 */
[----:B----4-:R-:W-:Y:S01]  /*50010*/  IMAD.MOV.U32 R171, RZ, RZ, R3 ;  /* 0x000000ffffab7224 */ /* 0x010fe200078e0003 */
[----:B------:R-:W-:Y:S01]  /*50020*/  MOV R170, R7 ;  /* 0x0000000700aa7202 */ /* 0x000fe20000000f00 */
[----:B------:R-:W-:-:S07]  /*50030*/  IMAD.MOV.U32 R169, RZ, RZ, R252 ;  /* 0x000000ffffa97224 */ /* 0x000fce00078e00fc */
[----:B------:R-:W-:Y:S01]  /*50040*/  HMMA.1688.F32.TF32 R168, R172, R8, R168 ;  /* 0x00000008aca8723c */ /* 0x000fe200000810a8 */
[----:B------:R-:W-:Y:S11]  /*50050*/  IMAD.MOV.U32 R3, RZ, RZ, R164 ;  /* 0x000000ffff037224 */ /* 0x000ff600078e00a4 */
[----:B------:R-:W-:Y:S02]  /*50060*/  @!UPT UIADD3 URZ, URZ, URZ, URZ ;  /* 0x0000003f3f3ff290 */ /* 0x000fe4000fffe03f */
[----:B------:R-:W-:Y:S01]  /*50070*/  MOV R12, R249 ;  /* 0x000000f9000c7202 */ /* 0x000fe20000000f00 */
[----:B------:R-:W-:Y:S02]  /*50080*/  IMAD.MOV.U32 R252, RZ, RZ, R250 ;  /* 0x000000fffffc7224 */ /* 0x000fe400078e00fa */
[----:B------:R-:W-:Y:S02]  /*50090*/  IMAD.MOV.U32 R16, RZ, RZ, R3 ;  /* 0x000000ffff107224 */ /* 0x000fe400078e0003 */
[----:B------:R-:W-:Y:S02]  /*500a0*/  IMAD.MOV.U32 R6, RZ, RZ, R251 ;  /* 0x000000ffff067224 */ /* 0x000fe400078e00fb */
[----:B------:R-:W-:-:S03]  /*500b0*/  IMAD.MOV.U32 R3, RZ, RZ, R248 ;  /* 0x000000ffff037224 */ /* 0x000fc600078e00f8 */
[----:B------:R-:W-:Y:S02]  /*500c0*/  IMAD.MOV.U32 R9, RZ, RZ, R170 ;  /* 0x000000ffff097224 */ /* 0x000fe400078e00aa */
[----:B------:R-:W-:Y:S02]  /*500d0*/  IMAD.MOV.U32 R7, RZ, RZ, R169 ;  /* 0x000000ffff077224 */ /* 0x000fe400078e00a9 */
[----:B------:R-:W-:Y:S02]  /*500e0*/  IMAD.MOV.U32 R170, RZ, RZ, R166 ;  /* 0x000000ffffaa7224 */ /* 0x000fe400078e00a6 */
[----:B------:R-:W-:Y:S02]  /*500f0*/  IMAD.MOV.U32 R23, RZ, RZ, R168 ;  /* 0x000000ffff177224 */ /* 0x000fe400078e00a8 */
[----:B------:R-:W-:Y:S02]  /*50100*/  IMAD.MOV.U32 R169, RZ, RZ, R247 ;  /* 0x000000ffffa97224 */ /* 0x000fe400078e00f7 */
[----:B------:R-:W-:-:S02]  /*50110*/  IMAD.MOV.U32 R166, RZ, RZ, R246 ;  /* 0x000000ffffa67224 */ /* 0x000fc400078e00f6 */
[----:B------:R-:W-:Y:S01]  /*50120*/  IMAD.MOV.U32 R168, RZ, RZ, R244 ;  /* 0x000000ffffa87224 */ /* 0x000fe200078e00f4 */
[----:B------:R-:W2:Y:S04]  /*50130*/  LDL.LU.64 R246, [R1+0x18c8] ;  /* 0x0018c80001f67983 */ /* 0x000ea80000300a00 */
[----:B------:R-:W2:Y:S04]  /*50140*/  LDL.LU.64 R244, [R1+0x18c0] ;  /* 0x0018c00001f47983 */ /* 0x000ea80000300a00 */
[----:B------:R-:W3:Y:S04]  /*50150*/  LDL.LU.64 R250, [R1+0x18b8] ;  /* 0x0018b80001fa7983 */ /* 0x000ee80000300a00 */
[----:B------:R-:W3:Y:S01]  /*50160*/  LDL.LU.64 R248, [R1+0x18b0] ;  /* 0x0018b00001f87983 */ /* 0x000ee20000300a00 */
[----:B------:R-:W-:Y:S01]  /*50170*/  IMAD.MOV.U32 R8, RZ, RZ, R171 ;  /* 0x000000ffff087224 */ /* 0x000fe200078e00ab */
[----:B------:R-:W-:Y:S01]  /*50180*/  MOV R171, R165 ;  /* 0x000000a500ab7202 */ /* 0x000fe20000000f00 */
[C---:B---3--:R-:W-:Y:S11]  /*50190*/  HMMA.1688.F32.TF32 R248, R172.reuse, R24, R248 ;  /* 0x00000018acf8723c */ /* 0x048ff600000810f8 */
        /* <DEDUP_REMOVED lines=9> */
[----:B------:R-:W-:Y:S01]  /*50230*/  MOV R13, R249 ;  /* 0x000000f9000d7202 */ /* 0x000fe20000000f00 */
[----:B------:R-:W-:Y:S02]  /*50240*/  IMAD.MOV.U32 R244, RZ, RZ, R250 ;  /* 0x000000fffff47224 */ /* 0x000fe400078e00fa */
[----:B------:R-:W-:Y:S02]  /*50250*/  IMAD.MOV.U32 R29, RZ, RZ, R251 ;  /* 0x000000ffff1d7224 */ /* 0x000fe400078e00fb */
[----:B------:R-:W-:Y:S02]  /*50260*/  IMAD.MOV.U32 R28, RZ, RZ, R248 ;  /* 0x000000ffff1c7224 */ /* 0x000fe400078e00f8 */
[C---:B------:R-:W-:Y:S01]  /*50270*/  HMMA.1688.F32.TF32 R248, R172.reuse, R32, R236 ;  /* 0x00000020acf8723c */ /* 0x040fe200000810ec */
[----:B------:R-:W-:Y:S01]  /*50280*/  IMAD.MOV.U32 R245, RZ, RZ, R165 ;  /* 0x000000fffff57224 */ /* 0x000fe200078e00a5 */
[----:B------:R-:W-:Y:S11]  /*50290*/  MOV R246, R164 ;  /* 0x000000a400f67202 */ /* 0x000ff60000000f00 */
[----:B------:R-:W-:Y:S11]  /*502a0*/  @!UPT UIADD3 URZ, URZ, URZ, URZ ;  /* 0x0000003f3f3ff290 */ /* 0x000ff6000fffe03f */
[----:B------:R-:W-:Y:S02]  /*502b0*/  IMAD.MOV.U32 R237, RZ, RZ, R249 ;  /* 0x000000ffffed7224 */ /* 0x000fe400078e00f9 */
[----:B------:R-:W-:Y:S02]  /*502c0*/  IMAD.MOV.U32 R33, RZ, RZ, R250 ;  /* 0x000000ffff217224 */ /* 0x000fe400078e00fa */
[----:B------:R-:W-:Y:S02]  /*502d0*/  IMAD.MOV.U32 R249, RZ, RZ, R167 ;  /* 0x000000fffff97224 */ /* 0x000fe400078e00a7 */
[----:B------:R-:W-:Y:S02]  /*502e0*/  IMAD.MOV.U32 R250, RZ, RZ, R166 ;  /* 0x000000fffffa7224 */ /* 0x000fe400078e00a6 */
[----:B------:R-:W-:Y:S01]  /*502f0*/  HMMA.1688.F32.TF32 R164, R172, R36, R220 ;  /* 0x00000024aca4723c */ /* 0x000fe200000810dc */
        /* <DEDUP_REMOVED lines=10> */
[----:B------:R-:W-:-:S03]  /*503a0*/  IMAD.MOV.U32 R21, RZ, RZ, R171 ;  /* 0x000000ffff157224 */ /* 0x000fc600078e00ab */
[----:B------:R-:W-:Y:S04]  /*503b0*/  LDS R175, [R0+0x8d880] ;  /* 0x08d8800000af7984 */ /* 0x000fe80000000800 */
[----:B------:R-:W-:Y:S04]  /*503c0*/  LDS R220, [R4+0x8d080] ;  /* 0x08d0800004dc7984 */ /* 0x000fe80000000800 */
        /* <DEDUP_REMOVED lines=9> */
[----:B------:R-:W-:Y:S01]  /*50460*/  IMAD.MOV.U32 R16, RZ, RZ, R170 ;  /* 0x000000ffff107224 */ /* 0x000fe200078e00aa */
[----:B------:R-:W-:Y:S01]  /*50470*/  LDS R171, [R5+0x8d800] ;  /* 0x08d8000005ab7984 */ /* 0x000fe20000000800 */
[----:B------:R-:W-:-:S02]  /*50480*/  IMAD.MOV.U32 R251, RZ, RZ, R169 ;  /* 0x000000fffffb7224 */ /* 0x000fc400078e00a9 */
[----:B------:R-:W-:Y:S01]  /*50490*/  IMAD.MOV.U32 R248, RZ, RZ, R168 ;  /* 0x000000fffff87224 */ /* 0x000fe200078e00a8 */
[----:B------:R-:W-:Y:S04]  /*504a0*/  LDS R170, [R4+0x8d800] ;  /* 0x08d8000004aa7984 */ /* 0x000fe80000000800 */
[----:B------:R-:W-:Y:S04]  /*504b0*/  LDS R168, [R4+0x8d000] ;  /* 0x08d0000004a87984 */ /* 0x000fe80000000800 */
[----:B------:R-:W2:Y:S04]  /*504c0*/  LDS R169, [R5+0x8d000] ;  /* 0x08d0000005a97984 */ /* 0x000ea80000000800 */
[----:B------:R-:W-:Y:S04]  /*504d0*/  LDS R222, [R4+0x8d880] ;  /* 0x08d8800004de7984 */ /* 0x000fe80000000800 */
[----:B------:R-:W-:Y:S04]  /*504e0*/  LDS R221, [R5+0x8d080] ;  /* 0x08d0800005dd7984 */ /* 0x000fe80000000800 */
[----:B------:R-:W3:Y:S01]  /*504f0*/  LDS R223, [R5+0x8d880] ;  /* 0x08d8800005df7984 */ /* 0x000ee20000000800 */
[C---:B-1----:R-:W-:Y:S11]  /*50500*/  HMMA.1688.F32.TF32 R240, R164.reuse, R10, R240 ;  /* 0x0000000aa4f0723c */ /* 0x042ff600000810f0 */
[----:B------:R-:W-:Y:S11]  /*50510*/  @!UPT UIADD3 URZ, URZ, URZ, URZ ;  /* 0x0000003f3f3ff290 */ /* 0x000ff6000fffe03f */
[----:B------:R-:W-:Y:S01]  /*50520*/  @!UPT UIADD3 URZ, URZ, URZ, URZ ;  /* 0x0000003f3f3ff290 */ /* 0x000fe2000fffe03f */
[----:B------:R-:W-:Y:S04]  /*50530*/  STL.64 [R1+0x370], R240 ;  /* 0x000370f001007387 */ /* 0x000fe80000100a00 */
[----:B------:R1:W-:Y:S02]  /*50540*/  STL [R1+0x37c], R243 ;  /* 0x00037cf301007387 */ /* 0x0003e40000100800 */
[----:B-1----:R-:W-:Y:S02]  /*50550*/  IMAD.MOV.U32 R243, RZ, RZ, R23 ;  /* 0x000000fffff37224 */ /* 0x002fe400078e0017 */
[----:B------:R-:W4:Y:S01]  /*50560*/  LDL.LU R23, [R1+0x18a8] ;  /* 0x0018a80001177983 */ /* 0x000f220000300800 */
[C---:B------:R-:W-:Y:S08]  /*50570*/  HMMA.1688.F32.TF32 R44, R164.reuse, R18, R44 ;  /* 0x00000012a42c723c */ /* 0x040ff0000008102c */
[----:B------:R-:W-:Y:S01]  /*50580*/  HMMA.1688.F32.TF32 R40, R164, R14, R40 ;  /* 0x0000000ea428723c */ /* 0x000fe20000081028 */
[----:B------:R-:W-:-:S05]  /*50590*/  IMAD.MOV.U32 R7, RZ, RZ, R242 ;  /* 0x000000ffff077224 */ /* 0x000fca00078e00f2 */
[----:B------:R1:W-:Y:S09]  /*505a0*/  STL [R1+0x1808], R7 ;  /* 0x0018080701007387 */ /* 0x0003f20000100800 */
[----:B------:R-:W-:Y:S01]  /*505b0*/  STL.64 [R1+0x350], R44 ;  /* 0x0003502c01007387 */ /* 0x000fe20000100a00 */
[----:B-1----:R-:W-:-:S07]  /*505c0*/  IMAD.MOV.U32 R7, RZ, RZ, R47 ;  /* 0x000000ffff077224 */ /* 0x002fce00078e002f */
[----:B------:R-:W-:Y:S04]  /*505d0*/  STL.64 [R1+0x360], R40 ;  /* 0x0003602801007387 */ /* 0x000fe80000100a00 */
[----:B------:R1:W-:Y:S04]  /*505e0*/  STL.64 [R1+0x368], R42 ;  /* 0x0003682a01007387 */ /* 0x0003e80000100a00 */
[----:B------:R-:W-:Y:S01]  /*505f0*/  STL [R1+0x358], R46 ;  /* 0x0003582e01007387 */ /* 0x000fe20000100800 */
[C---:B-1----:R-:W-:Y:S03]  /*50600*/  HMMA.1688.F32.TF32 R40, R164.reuse, R26, R52 ;  /* 0x0000001aa428723c */ /* 0x042fe60000081034 */
[----:B------:R1:W-:Y:S11]  /*50610*/  STL [R1+0x180c], R7 ;  /* 0x00180c0701007387 */ /* 0x0003f60000100800 */
[----:B------:R-:W-:Y:S09]  /*50620*/  @!UPT UIADD3 URZ, URZ, URZ, URZ ;  /* 0x0000003f3f3ff290 */ /* 0x000ff2000fffe03f */
[----:B------:R-:W-:Y:S01]  /*50630*/  STL.64 [R1+0x330], R40 ;  /* 0x0003302801007387 */ /* 0x000fe20000100a00 */
[----:B-1----:R-:W-:Y:S01]  /*50640*/  IMAD.MOV.U32 R7, RZ, RZ, R43 ;  /* 0x000000ffff077224 */ /* 0x002fe200078e002b */
[C---:B----4-:R-:W-:Y:S11]  /*50650*/  HMMA.1688.F32.TF32 R44, R164.reuse, R22, R48 ;  /* 0x00000016a42c723c */ /* 0x050ff60000081030 */
[----:B------:R-:W-:Y:S11]  /*50660*/  @!UPT UIADD3 URZ, URZ, URZ, URZ ;  /* 0x0000003f3f3ff290 */ /* 0x000ff6000fffe03f */
[----:B------:R-:W-:Y:S01]  /*50670*/  @!UPT UIADD3 URZ, URZ, URZ, URZ ;  /* 0x0000003f3f3ff290 */ /* 0x000fe2000fffe03f */
[----:B------:R-:W-:Y:S04]  /*50680*/  STL.64 [R1+0x340], R44 ;  /* 0x0003402c01007387 */ /* 0x000fe80000100a00 */
[----:B------:R1:W-:Y:S04]  /*50690*/  STL.64 [R1+0x348], R46 ;  /* 0x0003482e01007387 */ /* 0x0003e80000100a00 */
[----:B------:R4:W-:Y:S01]  /*506a0*/  STL [R1+0x338], R42 ;  /* 0x0003382a01007387 */ /* 0x0009e20000100800 */
[C---:B-1----:R-:W-:Y:S08]  /*506b0*/  HMMA.1688.F32.TF32 R44, R164.reuse, R30, R56 ;  /* 0x0000001ea42c723c */ /* 0x042ff00000081038 */
[----:B----4-:R-:W-:Y:S01]  /*506c0*/  HMMA.1688.F32.TF32 R40, R164, R34, R60 ;  /* 0x00000022a428723c */ /* 0x010fe2000008103c */
[----:B------:R1:W-:Y:S11]  /*506d0*/  STL [R1+0x1810], R7 ;  /* 0x0018100701007387 */ /* 0x0003f60000100800 */
[----:B------:R-:W-:Y:S11]  /*506e0*/  @!UPT UIADD3 URZ, URZ, URZ, URZ ;  /* 0x0000003f3f3ff290 */ /* 0x000ff6000fffe03f */
[----:B------:R-:W-:Y:S01]  /*506f0*/  STL.64 [R1+0x310], R40 ;  /* 0x0003102801007387 */ /* 0x000fe20000100a00 */
[----:B-1----:R-:W-:-:S03]  /*50700*/  IMAD.MOV.U32 R7, RZ, RZ, R43 ;  /* 0x000000ffff077224 */ /* 0x002fc600078e002b */
[----:B------:R-:W-:Y:S04]  /*50710*/  STL.64 [R1+0x320], R44 ;  /* 0x0003202c01007387 */ /* 0x000fe80000100a00 */
[----:B------:R1:W-:Y:S04]  /*50720*/  STL.64 [R1+0x328], R46 ;  /* 0x0003282e01007387 */ /* 0x0003e80000100a00 */
[----:B------:R2:W-:Y:S01]  /*50730*/  STL [R1+0x318], R42 ;  /* 0x0003182a01007387 */ /* 0x0005e20000100800 */
[----:B-1----:R-:W-:Y:S08]  /*50740*/  HMMA.1688.F32.TF32 R44, R164, R38, R64 ;  /* 0x00000026a42c723c */ /* 0x002ff00000081040 */
[----:B--2---:R-:W-:Y:S01]  /*50750*/  HMMA.1688.F32.TF32 R40, R168, R10, R68 ;  /* 0x0000000aa828723c */ /* 0x004fe20000081044 */
[----:B------:R1:W-:Y:S11]  /*50760*/  STL [R1+0x1814], R7 ;  /* 0x0018140701007387 */ /* 0x0003f60000100800 */
[----:B------:R-:W-:Y:S11]  /*50770*/  @!UPT UIADD3 URZ, URZ, URZ, URZ ;  /* 0x0000003f3f3ff290 */ /* 0x000ff6000fffe03f */
[----:B------:R-:W-:Y:S01]  /*50780*/  STL.64 [R1+0x290], R40 ;  /* 0x0002902801007387 */ /* 0x000fe20000100a00 */
[----:B-1----:R-:W-:-:S03]  /*50790*/  IMAD.MOV.U32 R7, RZ, RZ, R43 ;  /* 0x000000ffff077224 */ /* 0x002fc600078e002b */
[----:B------:R-:W-:Y:S04]  /*507a0*/  STL.64 [R1+0x2a0], R44 ;  /* 0x0002a02c01007387 */ /* 0x000fe80000100a00 */
[----:B------:R-:W-:Y:S04]  /*507b0*/  STL.64 [R1+0x2a8], R46 ;  /* 0x0002a82e01007387 */ /* 0x000fe80000100a00 */
[----:B------:R1:W-:Y:S02]  /*507c0*/  STL [R1+0x298], R42 ;  /* 0x0002982a01007387 */ /* 0x0003e40000100800 */
[C---:B-1----:R-:W-:Y:S08]  /*507d0*/  HMMA.1688.F32.TF32 R40, R168.reuse, R14, R72 ;  /* 0x0000000ea828723c */ /* 0x042ff00000081048 */
[C---:B------:R-:W-:Y:S08]  /*507e0*/  HMMA.1688.F32.TF32 R48, R168.reuse, R18, R76 ;  /* 0x00000012a830723c */ /* 0x040ff0000008104c */
[C---:B------:R-:W-:Y:S08]  /*507f0*/  HMMA.1688.F32.TF32 R44, R168.reuse, R22, R80 ;  /* 0x00000016a82c723c */ /* 0x040ff00000081050 */
[----:B------:R-:W-:Y:S01]  /*50800*/  HMMA.1688.F32.TF32 R164, R168, R30, R88 ;  /* 0x0000001ea8a4723c */ /* 0x000fe20000081058 */
        /* <DEDUP_REMOVED lines=8> */
[----:B-1----:R-:W-:Y:S01]  /*50890*/  HMMA.1688.F32.TF32 R40, R168, R26, R84 ;  /* 0x0000001aa828723c */ /* 0x002fe20000081054 */
[----:B------:R-:W-:Y:S04]  /*508a0*/  STL.64 [R1+0x270], R48 ;  /* 0x0002703001007387 */ /* 0x000fe80000100a00 */
[----:B------:R-:W-:Y:S04]  /*508b0*/  STL.64 [R1+0x278], R50 ;  /* 0x0002783201007387 */ /* 0x000fe80000100a00 */
[----:B------:R-:W-:Y:S04]  /*508c0*/  STL.64 [R1+0x260], R44 ;  /* 0x0002602c01007387 */ /* 0x000fe80000100a00 */
[----:B------:R1:W-:Y:S01]  /*508d0*/  STL.64 [R1+0x268], R46 ;  /* 0x0002682e01007387 */ /* 0x0003e20000100a00 */
[----:B------:R-:W-:Y:S01]  /*508e0*/  IMAD.MOV.U32 R71, RZ, RZ, R212 ;  /* 0x000000ffff477224 */ /* 0x000fe200078e00d4 */
[----:B------:R-:W-:Y:S01]  /*508f0*/  MOV R64, R217 ;  /* 0x000000d900407202 */ /* 0x000fe20000000f00 */
[----:B------:R-:W-:-:S02]  /*50900*/  IMAD.MOV.U32 R65, RZ, RZ, R216 ;  /* 0x000000ffff417224 */ /* 0x000fc400078e00d8 */
[----:B------:R-:W-:Y:S02]  /*50910*/  IMAD.MOV.U32 R66, RZ, RZ, R226 ;  /* 0x000000ffff427224 */ /* 0x000fe400078e00e2 */
[----:B------:R-:W-:Y:S02]  /*50920*/  IMAD.MOV.U32 R67, RZ, RZ, R225 ;  /* 0x000000ffff437224 */ /* 0x000fe400078e00e1 */
[----:B------:R-:W-:Y:S01]  /*50930*/  IMAD.MOV.U32 R60, RZ, RZ, R232 ;  /* 0x000000ffff3c7224 */ /* 0x000fe200078e00e8 */
[----:B------:R-:W-:Y:S01]  /*50940*/  STL.64 [R1+0x250], R40 ;  /* 0x0002502801007387 */ /* 0x000fe20000100a00 */
[----:B-1----:R-:W-:Y:S03]  /*50950*/  HMMA.1688.F32.TF32 R44, R168, R34, R92 ;  /* 0x00000022a82c723c */ /* 0x002fe6000008105c */
        /* <DEDUP_REMOVED lines=8> */
[----:B------:R-:W-:Y:S04]  /*509e0*/  STL [R1+0x17b8], R164 ;  /* 0x0017b8a401007387 */ /* 0x000fe80000100800 */
[----:B------:R-:W-:Y:S04]  /*509f0*/  STL [R1+0x17b4], R165 ;  /* 0x0017b4a501007387 */ /* 0x000fe80000100800 */
[----:B------:R-:W-:Y:S04]  /*50a00*/  STL [R1+0x17b0], R166 ;  /* 0x0017b0a601007387 */ /* 0x000fe80000100800 */
[----:B------:R-:W-:Y:S04]  /*50a10*/  STL [R1+0x17ac], R167 ;  /* 0x0017aca701007387 */ /* 0x000fe80000100800 */
[----:B------:R-:W-:Y:S04]  /*50a20*/  STL.64 [R1+0x240], R44 ;  /* 0x0002402c01007387 */ /* 0x000fe80000100a00 */
[----:B------:R1:W-:Y:S03]  /*50a30*/  STL.64 [R1+0x248], R46 ;  /* 0x0002482e01007387 */ /* 0x0003e60000100a00 */
[----:B------:R-:W-:Y:S01]  /*50a40*/  MOV R171, R40 ;  /* 0x0000002800ab7202 */ /* 0x000fe20000000f00 */
[----:B------:R-:W-:Y:S01]  /*50a50*/  IMAD.MOV.U32 R170, RZ, RZ, R41 ;  /* 0x000000ffffaa7224 */ /* 0x000fe200078e0029 */
[----:B------:R-:W-:Y:S01]  /*50a60*/  MOV R72, R218 ;  /* 0x000000da00487202 */ /* 0x000fe20000000f00 */
[----:B------:R-:W-:Y:S01]  /*50a70*/  IMAD.MOV.U32 R169, RZ, RZ, R42 ;  /* 0x000000ffffa97224 */ /* 0x000fe200078e002a */
[----:B------:R-:W-:Y:S01]  /*50a80*/  LDS R76, [R2+0x8d180] ;  /* 0x08d18000024c7984 */ /* 0x000fe20000000800 */
[----:B------:R-:W-:-:S02]  /*50a90*/  IMAD.MOV.U32 R168, RZ, RZ, R43 ;  /* 0x000000ffffa87224 */ /* 0x000fc400078e002b */
[C---:B------:R-:W-:Y:S01]  /*50aa0*/  HMMA.1688.F32.TF32 R40, R172.reuse, R14, R104 ;  /* 0x0000000eac28723c */ /* 0x040fe20000081068 */
[----:B------:R-:W-:Y:S01]  /*50ab0*/  IMAD.MOV.U32 R59, RZ, RZ, R215 ;  /* 0x000000ffff3b7224 */ /* 0x000fe200078e00d7 */
[----:B------:R-:W-:Y:S01]  /*50ac0*/  LDS R78, [R2+0x8d980] ;  /* 0x08d98000024e7984 */ /* 0x000fe20000000800 */
[----:B------:R-:W-:Y:S02]  /*50ad0*/  IMAD.MOV.U32 R73, RZ, RZ, R219 ;  /* 0x000000ffff497224 */ /* 0x000fe400078e00db */
[----:B------:R-:W-:Y:S01]  /*50ae0*/  IMAD.MOV.U32 R74, RZ, RZ, R227 ;  /* 0x000000ffff4a7224 */ /* 0x000fe200078e00e3 */
[----:B------:R-:W-:Y:S02]  /*50af0*/  LDS R77, [R0+0x8d180] ;  /* 0x08d18000004d7984 */ /* 0x000fe40000000800 */
[----:B-1----:R-:W-:Y:S02]  /*50b00*/  HMMA.1688.F32.TF32 R44, R172, R10, R100 ;  /* 0x0000000aac2c723c */ /* 0x002fe40000081064 */
[----:B------:R-:W-:Y:S04]  /*50b10*/  STL [R1+0x17c8], R168 ;  /* 0x0017c8a801007387 */ /* 0x000fe80000100800 */
[----:B------:R-:W-:Y:S04]  /*50b20*/  STL [R1+0x17c4], R169 ;  /* 0x0017c4a901007387 */ /* 0x000fe80000100800 */
[----:B------:R-:W-:Y:S04]  /*50b30*/  STL [R1+0x17c0], R170 ;  /* 0x0017c0aa01007387 */ /* 0x000fe80000100800 */
[----:B------:R-:W-:Y:S01]  /*50b40*/  STL [R1+0x17bc], R171 ;  /* 0x0017bcab01007387 */ /* 0x000fe20000100800 */
[----:B------:R-:W-:-:S03]  /*50b50*/  IMAD.MOV.U32 R75, RZ, RZ, R231 ;  /* 0x000000ffff4b7224 */ /* 0x000fc600078e00e7 */
[----:B------:R-:W1:Y:S04]  /*50b60*/  LDS R79, [R0+0x8d980] ;  /* 0x08d98000004f7984 */ /* 0x000e680000000800 */
[----:B------:R-:W-:Y:S04]  /*50b70*/  LDS R80, [R4+0x8d180] ;  /* 0x08d1800004507984 */ /* 0x000fe80000000800 */
[----:B------:R-:W-:Y:S04]  /*50b80*/  STL.64 [R1+0x220], R44 ;  /* 0x0002202c01007387 */ /* 0x000fe80000100a00 */
[----:B------:R-:W-:Y:S04]  /*50b90*/  STL.64 [R1+0x228], R46 ;  /* 0x0002282e01007387 */ /* 0x000fe80000100a00 */
[----:B------:R-:W-:Y:S04]  /*50ba0*/  STL.64 [R1+0x210], R40 ;  /* 0x0002102801007387 */ /* 0x000fe80000100a00 */
[----:B------:R2:W-:Y:S04]  /*50bb0*/  STL.64 [R1+0x218], R42 ;  /* 0x0002182a01007387 */ /* 0x0005e80000100a00 */
[----:B------:R-:W-:Y:S04]  /*50bc0*/  LDS R82, [R4+0x8d980] ;  /* 0x08d9800004527984 */ /* 0x000fe80000000800 */
[----:B------:R-:W-:Y:S01]  /*50bd0*/  LDS R81, [R5+0x8d180] ;  /* 0x08d1800005517984 */ /* 0x000fe20000000800 */
[C---:B--2---:R-:W-:Y:S03]  /*50be0*/  HMMA.1688.F32.TF32 R40, R172.reuse, R18, R108 ;  /* 0x00000012ac28723c */ /* 0x044fe6000008106c */
[----:B------:R-:W-:Y:S05]  /*50bf0*/  LDS R83, [R5+0x8d980] ;  /* 0x08d9800005537984 */ /* 0x000fea0000000800 */
[C---:B------:R-:W-:Y:S11]  /*50c00*/  HMMA.1688.F32.TF32 R44, R172.reuse, R22, R112 ;  /* 0x00000016ac2c723c */ /* 0x040ff60000081070 */
[----:B------:R-:W-:Y:S05]  /*50c10*/  @!UPT UIADD3 URZ, URZ, URZ, URZ ;  /* 0x0000003f3f3ff290 */ /* 0x000fea000fffe03f */
[----:B------:R-:W-:Y:S02]  /*50c20*/  IMAD.MOV.U32 R168, RZ, RZ, R40 ;  /* 0x000000ffffa87224 */ /* 0x000fe400078e0028 */
[----:B------:R-:W-:Y:S02]  /*50c30*/  IMAD.MOV.U32 R169, RZ, RZ, R41 ;  /* 0x000000ffffa97224 */ /* 0x000fe400078e0029 */
[----:B------:R-:W-:Y:S02]  /*50c40*/  IMAD.MOV.U32 R170, RZ, RZ, R42 ;  /* 0x000000ffffaa7224 */ /* 0x000fe400078e002a */
[----:B------:R-:W-:Y:S02]  /*50c50*/  IMAD.MOV.U32 R171, RZ, RZ, R43 ;  /* 0x000000ffffab7224 */ /* 0x000fe400078e002b */
[----:B------:R-:W-:Y:S03]  /*50c60*/  HMMA.1688.F32.TF32 R40, R172, R26, R116 ;  /* 0x0000001aac28723c */ /* 0x000fe60000081074 */
[----:B------:R2:W-:Y:S04]  /*50c70*/  STL [R1+0x17d8], R171 ;  /* 0x0017d8ab01007387 */ /* 0x0005e80000100800 */
[----:B------:R4:W-:Y:S04]  /*50c80*/  STL [R1+0x17d4], R170 ;  /* 0x0017d4aa01007387 */ /* 0x0009e80000100800 */
[----:B------:R1:W-:Y:S04]  /*50c90*/  STL [R1+0x17d0], R168 ;  /* 0x0017d0a801007387 */ /* 0x0003e80000100800 */
[----:B------:R1:W-:Y:S04]  /*50ca0*/  STL [R1+0x17cc], R169 ;  /* 0x0017cca901007387 */ /* 0x0003e80000100800 */
[----:B------:R-:W-:Y:S04]  /*50cb0*/  STL.64 [R1+0x1f0], R44 ;  /* 0x0001f02c01007387 */ /* 0x000fe80000100a00 */
[----:B------:R3:W-:Y:S01]  /*50cc0*/  STL.64 [R1+0x1f8], R46 ;  /* 0x0001f82e01007387 */ /* 0x0007e20000100a00 */
[----:B--2---:R-:W-:Y:S01]  /*50cd0*/  MOV R171, R40 ;  /* 0x0000002800ab7202 */ /* 0x004fe20000000f00 */
[----:B----4-:R-:W-:-:S02]  /*50ce0*/  IMAD.MOV.U32 R170, RZ, RZ, R41 ;  /* 0x000000ffffaa7224 */ /* 0x010fc400078e0029 */
[----:B-1----:R-:W-:Y:S02]  /*50cf0*/  IMAD.MOV.U32 R168, RZ, RZ, R42 ;  /* 0x000000ffffa87224 */ /* 0x002fe400078e002a */
[----:B------:R-:W-:Y:S02]  /*50d00*/  IMAD.MOV.U32 R169, RZ, RZ, R43 ;  /* 0x000000ffffa97224 */ /* 0x000fe400078e002b */
[C---:B------:R-:W-:Y:S08]  /*50d10*/  HMMA.1688.F32.TF32 R40, R172.reuse, R34, R124 ;  /* 0x00000022ac28723c */ /* 0x040ff0000008107c */
[----:B---3--:R-:W-:Y:S01]  /*50d20*/  HMMA.1688.F32.TF32 R44, R172, R30, R120 ;  /* 0x0000001eac2c723c */ /* 0x008fe20000081078 */
[----:B------:R-:W-:Y:S04]  /*50d30*/  STL [R1+0x17e8], R171 ;  /* 0x0017e8ab01007387 */ /* 0x000fe80000100800 */
[----:B------:R-:W-:Y:S04]  /*50d40*/  STL [R1+0x17e4], R170 ;  /* 0x0017e4aa01007387 */ /* 0x000fe80000100800 */
[----:B------:R1:W-:Y:S04]  /*50d50*/  STL [R1+0x17e0], R168 ;  /* 0x0017e0a801007387 */ /* 0x0003e80000100800 */
[----:B------:R2:W-:Y:S03]  /*50d60*/  STL [R1+0x17dc], R169 ;  /* 0x0017dca901007387 */ /* 0x0005e60000100800 */
[----:B-1----:R-:W-:-:S07]  /*50d70*/  IMAD.MOV.U32 R168, RZ, RZ, R40 ;  /* 0x000000ffffa87224 */ /* 0x002fce00078e0028 */
[----:B------:R-:W-:Y:S01]  /*50d80*/  STL.64 [R1+0x1d0], R44 ;  /* 0x0001d02c01007387 */ /* 0x000fe20000100a00 */
[----:B--2---:R-:W-:-:S03]  /*50d90*/  IMAD.MOV.U32 R169, RZ, RZ, R41 ;  /* 0x000000ffffa97224 */ /* 0x004fc600078e0029 */
[----:B------:R-:W-:Y:S04]  /*50da0*/  STL.64 [R1+0x1d8], R46 ;  /* 0x0001d82e01007387 */ /* 0x000fe80000100a00 */
[----:B------:R1:W-:Y:S02]  /*50db0*/  STL.64 [R1+0x1c8], R42 ;  /* 0x0001c82a01007387 */ /* 0x0003e40000100a00 */
[----:B-1----:R-:W-:Y:S02]  /*50dc0*/  HMMA.1688.F32.TF32 R40, R172, R38, R128 ;  /* 0x00000026ac28723c */ /* 0x002fe40000081080 */
[----:B------:R-:W-:Y:S04]  /*50dd0*/  STL [R1+0x17f0], R168 ;  /* 0x0017f0a801007387 */ /* 0x000fe80000100800 */
[----:B------:R-:W-:Y:S02]  /*50de0*/  STL [R1+0x17ec], R169 ;  /* 0x0017eca901007387 */ /* 0x000fe40000100800 */
[----:B------:R-:W-:Y:S01]  /*50df0*/  HMMA.1688.F32.TF32 R44, R220, R14, R136 ;  /* 0x0000000edc2c723c */ /* 0x000fe20000081088 */
[----:B------:R-:W-:-:S02]  /*50e00*/  IMAD.MOV.U32 R37, RZ, RZ, R237 ;  /* 0x000000ffff257224 */ /* 0x000fc400078e00ed */
[----:B------:R-:W-:Y:S02]  /*50e10*/  IMAD.MOV.U32 R243, RZ, RZ, R36 ;  /* 0x000000fffff37224 */ /* 0x000fe400078e0024 */
[----:B------:R-:W-:Y:S01]  /*50e20*/  IMAD.MOV.U32 R238, RZ, RZ, R244 ;  /* 0x000000ffffee7224 */ /* 0x000fe200078e00f4 */
[----:B------:R-:W-:Y:S01]  /*50e30*/  MOV R116, R224 ;  /* 0x000000e000747202 */ /* 0x000fe20000000f00 */
[----:B------:R-:W-:Y:S02]  /*50e40*/  IMAD.MOV.U32 R117, RZ, RZ, R230 ;  /* 0x000000ffff757224 */ /* 0x000fe400078e00e6 */
[----:B------:R-:W-:Y:S02]  /*50e50*/  IMAD.MOV.U32 R104, RZ, RZ, R248 ;  /* 0x000000ffff687224 */ /* 0x000fe400078e00f8 */
[----:B------:R-:W-:Y:S02]  /*50e60*/  IMAD.MOV.U32 R105, RZ, RZ, R249 ;  /* 0x000000ffff697224 */ /* 0x000fe400078e00f9 */
[----:B------:R-:W-:-:S02]  /*50e70*/  IMAD.MOV.U32 R106, RZ, RZ, R250 ;  /* 0x000000ffff6a7224 */ /* 0x000fc400078e00fa */
[----:B------:R-:W-:Y:S01]  /*50e80*/  IMAD.MOV.U32 R107, RZ, RZ, R251 ;  /* 0x000000ffff6b7224 */ /* 0x000fe200078e00fb */
[----:B------:R1:W-:Y:S01]  /*50e90*/  STL.64 [R1+0x1b0], R40 ;  /* 0x0001b02801007387 */ /* 0x0003e20000100a00 */
[----:B------:R-:W-:Y:S02]  /*50ea0*/  IMAD.MOV.U32 R171, RZ, RZ, R42 ;  /* 0x000000ffffab7224 */ /* 0x000fe400078e002a */
[----:B------:R-:W-:Y:S01]  /*50eb0*/  IMAD.MOV.U32 R170, RZ, RZ, R43 ;  /* 0x000000ffffaa7224 */ /* 0x000fe200078e002b */
[----:B------:R-:W-:Y:S01]  /*50ec0*/  MOV R84, R240 ;  /* 0x000000f000547202 */ /* 0x000fe20000000f00 */
[----:B------:R-:W-:Y:S02]  /*50ed0*/  IMAD.MOV.U32 R118, RZ, RZ, R229 ;  /* 0x000000ffff767224 */ /* 0x000fe400078e00e5 */
[----:B------:R-:W-:Y:S02]  /*50ee0*/  IMAD.MOV.U32 R85, RZ, RZ, R241 ;  /* 0x000000ffff557224 */ /* 0x000fe400078e00f1 */
[----:B------:R-:W-:Y:S01]  /*50ef0*/  IMAD.MOV.U32 R86, RZ, RZ, R242 ;  /* 0x000000ffff567224 */ /* 0x000fe200078e00f2 */
[----:B------:R-:W-:Y:S01]  /*50f00*/  HMMA.1688.F32.TF32 R56, R76, R18, R56 ;  /* 0x000000124c38723c */ /* 0x000fe20000081038 */
[----:B------:R-:W-:-:S07]  /*50f10*/  IMAD.MOV.U32 R119, RZ, RZ, R228 ;  /* 0x000000ffff777224 */ /* 0x000fce00078e00e4 */
[----:B------:R-:W-:Y:S01]  /*50f20*/  HMMA.1688.F32.TF32 R60, R76, R22, R60 ;  /* 0x000000164c3c723c */ /* 0x000fe2000008103c */
[----:B------:R-:W-:-:S07]  /*50f30*/  IMAD.MOV.U32 R112, RZ, RZ, R12 ;  /* 0x000000ffff707224 */ /* 0x000fce00078e000c */
[----:B------:R-:W-:Y:S01]  /*50f40*/  HMMA.1688.F32.TF32 R64, R76, R26, R64 ;  /* 0x0000001a4c40723c */ /* 0x000fe20000081040 */
[----:B------:R-:W-:-:S07]  /*50f50*/  IMAD.MOV.U32 R113, RZ, RZ, R13 ;  /* 0x000000ffff717224 */ /* 0x000fce00078e000d */
[----:B------:R-:W-:Y:S01]  /*50f60*/  HMMA.1688.F32.TF32 R68, R76, R30, R68 ;  /* 0x0000001e4c44723c */ /* 0x000fe20000081044 */
[----:B------:R-:W-:-:S07]  /*50f70*/  IMAD.MOV.U32 R114, RZ, RZ, R9 ;  /* 0x000000ffff727224 */ /* 0x000fce00078e0009 */
[----:B------:R-:W-:Y:S01]  /*50f80*/  HMMA.1688.F32.TF32 R72, R76, R34, R72 ;  /* 0x000000224c48723c */ /* 0x000fe20000081048 */
[----:B------:R-:W-:Y:S01]  /*50f90*/  IMAD.MOV.U32 R115, RZ, RZ, R8 ;  /* 0x000000ffff737224 */ /* 0x000fe200078e0008 */
[----:B------:R-:W-:Y:S01]  /*50fa0*/  MOV R108, R20 ;  /* 0x00000014006c7202 */ /* 0x000fe20000000f00 */
[----:B------:R-:W-:Y:S01]  /*50fb0*/  IMAD.MOV.U32 R109, RZ, RZ, R21 ;  /* 0x000000ffff6d7224 */ /* 0x000fe200078e0015 */
[----:B------:R-:W-:Y:S04]  /*50fc0*/  LDS R172, [R4+0x8e000] ;  /* 0x08e0000004ac7984 */ /* 0x000fe80000000800 */
[----:B-1----:R-:W-:Y:S01]  /*50fd0*/  HMMA.1688.F32.TF32 R40, R220, R10, R132 ;  /* 0x0000000adc28723c */ /* 0x002fe20000081084 */
[----:B------:R-:W-:Y:S04]  /*50fe0*/  STL [R1+0x17f8], R170 ;  /* 0x0017f8aa01007387 */ /* 0x000fe80000100800 */
[----:B------:R-:W-:Y:S01]  /*50ff0*/  STL [R1+0x17f4], R171 ;  /* 0x0017f4ab01007387 */ /* 0x000fe20000100800 */
[----:B------:R-:W-:-:S02]  /*51000*/  IMAD.MOV.U32 R90, RZ, RZ, R33 ;  /* 0x000000ffff5a7224 */ /* 0x000fc400078e0021 */
[----:B------:R-:W-:Y:S01]  /*51010*/  IMAD.MOV.U32 R91, RZ, RZ, R32 ;  /* 0x000000ffff5b7224 */ /* 0x000fe200078e0020 */
[----:B------:R-:W-:Y:S01]  /*51020*/  LDS R174, [R4+0x8e800] ;  /* 0x08e8000004ae7984 */ /* 0x000fe20000000800 */
[----:B------:R-:W-:Y:S02]  /*51030*/  IMAD.MOV.U32 R110, RZ, RZ, R16 ;  /* 0x000000ffff6e7224 */ /* 0x000fe400078e0010 */
[----:B------:R-:W-:Y:S01]  /*51040*/  IMAD.MOV.U32 R111, RZ, RZ, R17 ;  /* 0x000000ffff6f7224 */ /* 0x000fe200078e0011 */
[----:B------:R-:W-:Y:S04]  /*51050*/  LDS R173, [R5+0x8e000] ;  /* 0x08e0000005ad7984 */ /* 0x000fe80000000800 */
[----:B------:R-:W-:Y:S06]  /*51060*/  LDS R175, [R5+0x8e800] ;  /* 0x08e8000005af7984 */ /* 0x000fec0000000800 */
[----:B------:R1:W-:Y:S01]  /*51070*/  STL.64 [R1+0x1a0], R40 ;  /* 0x0001a02801007387 */ /* 0x0003e20000100a00 */
[----:B------:R-:W-:Y:S01]  /*51080*/  MOV R168, R42 ;  /* 0x0000002a00a87202 */ /* 0x000fe20000000f00 */
[----:B------:R-:W-:-:S02]  /*51090*/  IMAD.MOV.U32 R169, RZ, RZ, R43 ;  /* 0x000000ffffa97224 */ /* 0x000fc400078e002b */
[----:B-1----:R-:W-:Y:S02]  /*510a0*/  HMMA.1688.F32.TF32 R40, R220, R18, R140 ;  /* 0x00000012dc28723c */ /* 0x002fe4000008108c */
[----:B------:R1:W-:Y:S04]  /*510b0*/  STL [R1+0x1800], R168 ;  /* 0x001800a801007387 */ /* 0x0003e80000100800 */
[----:B------:R-:W-:Y:S04]  /*510c0*/  STL [R1+0x17fc], R169 ;  /* 0x0017fca901007387 */ /* 0x000fe80000100800 */
[----:B------:R-:W-:Y:S04]  /*510d0*/  STL.64 [R1+0x190], R44 ;  /* 0x0001902c01007387 */ /* 0x000fe80000100a00 */
[----:B------:R2:W-:Y:S01]  /*510e0*/  STL.64 [R1+0x198], R46 ;  /* 0x0001982e01007387 */ /* 0x0005e20000100a00 */
[----:B------:R-:W-:Y:S01]  /*510f0*/  MOV R237, R239 ;  /* 0x000000ef00ed7202 */ /* 0x000fe20000000f00 */
[----:B------:R-:W-:-:S02]  /*51100*/  IMAD.MOV.U32 R36, RZ, RZ, R236 ;  /* 0x000000ffff247224 */ /* 0x000fc400078e00ec */
[----:B------:R-:W-:Y:S01]  /*51110*/  IMAD.MOV.U32 R244, RZ, RZ, R246 ;  /* 0x000000fffff47224 */ /* 0x000fe200078e00f6 */
[----:B------:R-:W-:Y:S01]  /*51120*/  LDS R140, [R2+0x8e000] ;  /* 0x08e00000028c7984 */ /* 0x000fe20000000800 */
[----:B------:R-:W-:Y:S02]  /*51130*/  IMAD.MOV.U32 R87, RZ, RZ, R243 ;  /* 0x000000ffff577224 */ /* 0x000fe400078e00f3 */
[----:B------:R-:W-:Y:S01]  /*51140*/  IMAD.MOV.U32 R94, RZ, RZ, R238 ;  /* 0x000000ffff5e7224 */ /* 0x000fe200078e00ee */
[----:B------:R-:W-:Y:S01]  /*51150*/  LDS R142, [R2+0x8e800] ;  /* 0x08e80000028e7984 */ /* 0x000fe20000000800 */
[----:B-1----:R-:W-:Y:S01]  /*51160*/  IMAD.MOV.U32 R168, RZ, RZ, R40 ;  /* 0x000000ffffa87224 */ /* 0x002fe200078e0028 */
[----:B--2---:R-:W-:Y:S01]  /*51170*/  HMMA.1688.F32.TF32 R44, R220, R22, R144 ;  /* 0x00000016dc2c723c */ /* 0x004fe20000081090 */
[----:B------:R-:W-:Y:S01]  /*51180*/  IMAD.MOV.U32 R169, RZ, RZ, R41 ;  /* 0x000000ffffa97224 */ /* 0x000fe200078e0029 */
[----:B------:R-:W-:Y:S01]  /*51190*/  LDS R141, [R0+0x8e000] ;  /* 0x08e00000008d7984 */ /* 0x000fe20000000800 */
[----:B------:R-:W-:-:S02]  /*511a0*/  IMAD.MOV.U32 R170, RZ, RZ, R42 ;  /* 0x000000ffffaa7224 */ /* 0x000fc400078e002a */
[----:B------:R-:W-:Y:S01]  /*511b0*/  IMAD.MOV.U32 R171, RZ, RZ, R43 ;  /* 0x000000ffffab7224 */ /* 0x000fe200078e002b */
[----:B------:R-:W-:Y:S02]  /*511c0*/  LDS R143, [R0+0x8e800] ;  /* 0x08e80000008f7984 */ /* 0x000fe40000000800 */
[----:B------:R-:W-:Y:S11]  /*511d0*/  HMMA.1688.F32.TF32 R40, R220, R26, R148 ;  /* 0x0000001adc28723c */ /* 0x000ff60000081094 */
[----:B------:R-:W-:Y:S04]  /*511e0*/  @!UPT UIADD3 URZ, URZ, URZ, URZ ;  /* 0x0000003f3f3ff290 */ /* 0x000fe8000fffe03f */
[----:B------:R-:W-:Y:S04]  /*511f0*/  STL.64 [R1+0x170], R44 ;  /* 0x0001702c01007387 */ /* 0x000fe80000100a00 */
[----:B------:R1:W-:Y:S05]  /*51200*/  STL.64 [R1+0x178], R46 ;  /* 0x0001782e01007387 */ /* 0x0003ea0000100a00 */
[----:B------:R-:W-:Y:S01]  /*51210*/  IMAD.MOV.U32 R164, RZ, RZ, R40 ;  /* 0x000000ffffa47224 */ /* 0x000fe200078e0028 */
[----:B------:R-:W-:Y:S01]  /*51220*/  MOV R166, R42 ;  /* 0x0000002a00a67202 */ /* 0x000fe20000000f00 */
[----:B------:R-:W-:-:S02]  /*51230*/  IMAD.MOV.U32 R165, RZ, RZ, R41 ;  /* 0x000000ffffa57224 */ /* 0x000fc400078e0029 */
[----:B------:R-:W-:Y:S01]  /*51240*/  IMAD.MOV.U32 R167, RZ, RZ, R43 ;  /* 0x000000ffffa77224 */ /* 0x000fe200078e002b */
[C---:B-1----:R-:W-:Y:S08]  /*51250*/  HMMA.1688.F32.TF32 R44, R220.reuse, R30, R152 ;  /* 0x0000001edc2c723c */ /* 0x042ff00000081098 */
[C---:B------:R-:W-:Y:S11]  /*51260*/  HMMA.1688.F32.TF32 R40, R220.reuse, R34, R156 ;  /* 0x00000022dc28723c */ /* 0x040ff6000008109c */
[----:B------:R-:W-:Y:S04]  /*51270*/  @!UPT UIADD3 URZ, URZ, URZ, URZ ;  /* 0x0000003f3f3ff290 */ /* 0x000fe8000fffe03f */
[----:B------:R-:W-:Y:S04]  /*51280*/  STL.64 [R1+0x150], R44 ;  /* 0x0001502c01007387 */ /* 0x000fe80000100a00 */
[----:B------:R-:W-:Y:S04]  /*51290*/  STL.64 [R1+0x158], R46 ;  /* 0x0001582e01007387 */ /* 0x000fe80000100a00 */
[----:B------:R-:W-:Y:S04]  /*512a0*/  STL.64 [R1+0x140], R40 ;  /* 0x0001402801007387 */ /* 0x000fe80000100a00 */
[----:B------:R-:W-:Y:S04]  /*512b0*/  STL.64 [R1+0x148], R42 ;  /* 0x0001482a01007387 */ /* 0x000fe80000100a00 */
[----:B------:R-:W-:Y:S04]  /*512c0*/  LDS R40, [R2+0x8d100] ;  /* 0x08d1000002287984 */ /* 0x000fe80000000800 */
[----:B------:R-:W-:Y:S04]  /*512d0*/  LDS R42, [R2+0x8d900] ;  /* 0x08d90000022a7984 */ /* 0x000fe80000000800 */
[----:B------:R-:W-:Y:S04]  /*512e0*/  LDS R41, [R0+0x8d100] ;  /* 0x08d1000000297984 */ /* 0x000fe80000000800 */
[----:B------:R-:W1:Y:S01]  /*512f0*/  LDS R43, [R0+0x8d900] ;  /* 0x08d90000002b7984 */ /* 0x000e620000000800 */
[----:B------:R-:W-:Y:S01]  /*51300*/  HMMA.1688.F32.TF32 R220, R220, R38, R160 ;  /* 0x00000026dcdc723c */ /* 0x000fe200000810a0 */
[----:B------:R-:W-:-:S02]  /*51310*/  IMAD.MOV.U32 R239, RZ, RZ, R29 ;  /* 0x000000ffffef7224 */ /* 0x000fc400078e001d */
[----:B------:R-:W-:Y:S01]  /*51320*/  IMAD.MOV.U32 R236, RZ, RZ, R28 ;  /* 0x000000ffffec7224 */ /* 0x000fe200078e001c */
[----:B------:R-:W-:Y:S01]  /*51330*/  LDS R44, [R4+0x8d100] ;  /* 0x08d10000042c7984 */ /* 0x000fe20000000800 */
[----:B------:R-:W-:-:S03]  /*51340*/  IMAD.MOV.U32 R246, RZ, RZ, R3 ;  /* 0x000000fffff67224 */ /* 0x000fc600078e0003 */
[----:B------:R-:W-:Y:S04]  /*51350*/  LDS R46, [R4+0x8d900] ;  /* 0x08d90000042e7984 */ /* 0x000fe80000000800 */
[----:B------:R-:W-:Y:S04]  /*51360*/  LDS R45, [R5+0x8d100] ;  /* 0x08d10000052d7984 */ /* 0x000fe80000000800 */
[----:B------:R-:W2:Y:S01]  /*51370*/  LDS R47, [R5+0x8d900] ;  /* 0x08d90000052f7984 */ /* 0x000ea20000000800 */
[C---:B-1----:R-:W-:Y:S06]  /*51380*/  HMMA.1688.F32.TF32 R48, R40.reuse, R10, R176 ;  /* 0x0000000a2830723c */ /* 0x042fec00000810b0 */
[----:B------:R-:W-:Y:S04]  /*51390*/  STL [R1+0x1774], R220 ;  /* 0x001774dc01007387 */ /* 0x000fe80000100800 */
[----:B------:R-:W-:Y:S04]  /*513a0*/  STL [R1+0x1770], R221 ;  /* 0x001770dd01007387 */ /* 0x000fe80000100800 */
[----:B------:R-:W-:Y:S04]  /*513b0*/  STL [R1+0x176c], R222 ;  /* 0x00176cde01007387 */ /* 0x000fe80000100800 */
[----:B------:R-:W-:Y:S05]  /*513c0*/  STL [R1+0x1768], R223 ;  /* 0x001768df01007387 */ /* 0x000fea0000100800 */
[----:B------:R-:W-:Y:S04]  /*513d0*/  STL.64 [R1+0x300], R48 ;  /* 0x0003003001007387 */ /* 0x000fe80000100a00 */
[----:B------:R1:W-:Y:S02]  /*513e0*/  STL.64 [R1+0x308], R50 ;  /* 0x0003083201007387 */ /* 0x0003e40000100a00 */
[C---:B-1----:R-:W-:Y:S11]  /*513f0*/  HMMA.1688.F32.TF32 R48, R40.reuse, R14, R180 ;  /* 0x0000000e2830723c */ /* 0x042ff600000810b4 */
[----:B------:R-:W-:Y:S11]  /*51400*/  @!UPT UIADD3 URZ, URZ, URZ, URZ ;  /* 0x0000003f3f3ff290 */ /* 0x000ff6000fffe03f */
[----:B------:R-:W-:Y:S02]  /*51410*/  @!UPT UIADD3 URZ, URZ, URZ, URZ ;  /* 0x0000003f3f3ff290 */ /* 0x000fe4000fffe03f */
[----:B------:R-:W-:Y:S02]  /*51420*/  IMAD.MOV.U32 R220, RZ, RZ, R48 ;  /* 0x000000ffffdc7224 */ /* 0x000fe400078e0030 */
[----:B------:R-:W-:Y:S02]  /*51430*/  IMAD.MOV.U32 R221, RZ, RZ, R49 ;  /* 0x000000ffffdd7224 */ /* 0x000fe400078e0031 */
[----:B------:R-:W-:Y:S02]  /*51440*/  IMAD.MOV.U32 R222, RZ, RZ, R50 ;  /* 0x000000ffffde7224 */ /* 0x000fe400078e0032 */
[----:B------:R-:W-:Y:S02]  /*51450*/  IMAD.MOV.U32 R223, RZ, RZ, R51 ;  /* 0x000000ffffdf7224 */ /* 0x000fe400078e0033 */
[C---:B------:R-:W-:Y:S03]  /*51460*/  HMMA.1688.F32.TF32 R48, R40.reuse, R22, R188 ;  /* 0x000000162830723c */ /* 0x040fe600000810bc */
[----:B------:R1:W-:Y:S04]  /*51470*/  STL [R1+0x1784], R223 ;  /* 0x001784df01007387 */ /* 0x0003e80000100800 */
[----:B------:R-:W-:Y:S01]  /*51480*/  STL [R1+0x1780], R222 ;  /* 0x001780de01007387 */ /* 0x000fe20000100800 */
[----:B------:R-:W-:Y:S03]  /*51490*/  HMMA.1688.F32.TF32 R52, R40, R18, R184 ;  /* 0x000000122834723c */ /* 0x000fe600000810b8 */
[----:B------:R3:W-:Y:S04]  /*514a0*/  STL [R1+0x177c], R220 ;  /* 0x00177cdc01007387 */ /* 0x0007e80000100800 */
[----:B------:R4:W-:Y:S09]  /*514b0*/  STL [R1+0x1778], R221 ;  /* 0x001778dd01007387 */ /* 0x0009f20000100800 */
[----:B-1----:R-:W-:Y:S01]  /*514c0*/  IMAD.MOV.U32 R223, RZ, RZ, R48 ;  /* 0x000000ffffdf7224 */ /* 0x002fe200078e0030 */
[----:B---3--:R-:W-:Y:S01]  /*514d0*/  MOV R220, R50 ;  /* 0x0000003200dc7202 */ /* 0x008fe20000000f00 */
[----:B------:R-:W-:-:S02]  /*514e0*/  IMAD.MOV.U32 R222, RZ, RZ, R49 ;  /* 0x000000ffffde7224 */ /* 0x000fc400078e0031 */
[----:B----4-:R-:W-:Y:S02]  /*514f0*/  IMAD.MOV.U32 R221, RZ, RZ, R51 ;  /* 0x000000ffffdd7224 */ /* 0x010fe400078e0033 */
[----:B------:R-:W-:Y:S01]  /*51500*/  HMMA.1688.F32.TF32 R48, R40, R26, R192 ;  /* 0x0000001a2830723c */ /* 0x000fe200000810c0 */
[----:B------:R-:W-:Y:S01]  /*51510*/  STL.64 [R1+0x2e0], R52 ;  /* 0x0002e03401007387 */ /* 0x000fe20000100a00 */
[----:B------:R-:W-:-:S03]  /*51520*/  IMAD.MOV.U32 R29, RZ, RZ, R245 ;  /* 0x000000ffff1d7224 */ /* 0x000fc600078e00f5 */
[----:B------:R-:W-:Y:S01]  /*51530*/  STL.64 [R1+0x2e8], R54 ;  /* 0x0002e83601007387 */ /* 0x000fe20000100a00 */
[----:B------:R-:W-:Y:S01]  /*51540*/  IMAD.MOV.U32 R245, RZ, RZ, R247 ;  /* 0x000000fffff57224 */ /* 0x000fe200078e00f7 */
[----:B------:R-:W-:Y:S02]  /*51550*/  MOV R247, R25 ;  /* 0x0000001900f77202 */ /* 0x000fe40000000f00 */
[----:B------:R-:W-:Y:S01]  /*51560*/  STL [R1+0x1794], R223 ;  /* 0x001794df01007387 */ /* 0x000fe20000100800 */
[----:B------:R-:W-:-:S03]  /*51570*/  IMAD.MOV.U32 R28, RZ, RZ, R24 ;  /* 0x000000ffff1c7224 */ /* 0x000fc600078e0018 */
[----:B------:R-:W-:Y:S01]  /*51580*/  STL [R1+0x1790], R222 ;  /* 0x001790de01007387 */ /* 0x000fe20000100800 */
[----:B------:R-:W-:Y:S02]  /*51590*/  IMAD.MOV.U32 R24, RZ, RZ, R252 ;  /* 0x000000ffff187224 */ /* 0x000fe400078e00fc */
[----:B------:R-:W-:Y:S01]  /*515a0*/  IMAD.MOV.U32 R25, RZ, RZ, R6 ;  /* 0x000000ffff197224 */ /* 0x000fe200078e0006 */
[----:B------:R-:W-:Y:S04]  /*515b0*/  STL [R1+0x178c], R220 ;  /* 0x00178cdc01007387 */ /* 0x000fe80000100800 */
[----:B------:R-:W-:Y:S03]  /*515c0*/  STL [R1+0x1788], R221 ;  /* 0x001788dd01007387 */ /* 0x000fe60000100800 */
[----:B------:R-:W-:Y:S01]  /*515d0*/  IMAD.MOV.U32 R252, RZ, RZ, R49 ;  /* 0x000000fffffc7224 */ /* 0x000fe200078e0031 */
[----:B------:R1:W-:Y:S01]  /*515e0*/  STL [R1+0x2c0], R48 ;  /* 0x0002c03001007387 */ /* 0x0003e20000100800 */
[----:B------:R-:W-:-:S02]  /*515f0*/  IMAD.MOV.U32 R6, RZ, RZ, R50 ;  /* 0x000000ffff067224 */ /* 0x000fc400078e0032 */
[----:B------:R-:W-:Y:S02]  /*51600*/  IMAD.MOV.U32 R3, RZ, RZ, R51 ;  /* 0x000000ffff037224 */ /* 0x000fe400078e0033 */
[C---:B-1----:R-:W-:Y:S03]  /*51610*/  HMMA.1688.F32.TF32 R48, R40.reuse, R30, R196 ;  /* 0x0000001e2830723c */ /* 0x042fe600000810c4 */
[----:B------:R-:W-:Y:S04]  /*51620*/  STL [R1+0x17a0], R3 ;  /* 0x0017a00301007387 */ /* 0x000fe80000100800 */
[----:B------:R-:W-:Y:S04]  /*51630*/  STL [R1+0x179c], R6 ;  /* 0x00179c0601007387 */ /* 0x000fe80000100800 */
[----:B------:R-:W-:Y:S11]  /*51640*/  STL [R1+0x1798], R252 ;  /* 0x001798fc01007387 */ /* 0x000ff60000100800 */
[----:B------:R-:W-:Y:S01]  /*51650*/  @!UPT UIADD3 URZ, URZ, URZ, URZ ;  /* 0x0000003f3f3ff290 */ /* 0x000fe2000fffe03f */
[----:B------:R1:W-:Y:S01]  /*51660*/  STL.64 [R1+0x2b8], R50 ;  /* 0x0002b83201007387 */ /* 0x0003e20000100a00 */
[----:B------:R-:W-:Y:S01]  /*51670*/  IMAD.MOV.U32 R220, RZ, RZ, R48 ;  /* 0x000000ffffdc7224 */ /* 0x000fe200078e0030 */
[----:B------:R-:W-:Y:S02]  /*51680*/  MOV R221, R49 ;  /* 0x0000003100dd7202 */ /* 0x000fe40000000f00 */
[C---:B-1----:R-:W-:Y:S08]  /*51690*/  HMMA.1688.F32.TF32 R48, R40.reuse, R34, R200 ;  /* 0x000000222830723c */ /* 0x042ff000000810c8 */
[----:B------:R-:W-:Y:S01]  /*516a0*/  HMMA.1688.F32.TF32 R40, R40, R38, R204 ;  /* 0x000000262828723c */ /* 0x000fe200000810cc */
[----:B------:R1:W-:Y:S04]  /*516b0*/  STL [R1+0x17a8], R221 ;  /* 0x0017a8dd01007387 */ /* 0x0003e80000100800 */
[----:B------:R3:W-:Y:S01]  /*516c0*/  STL [R1+0x17a4], R220 ;  /* 0x0017a4dc01007387 */ /* 0x0007e20000100800 */
        /* <DEDUP_REMOVED lines=11> */
[----:B------:R-:W-:Y:S04]  /*51780*/  LDS R205, [R0+0x8e080] ;  /* 0x08e0800000cd7984 */ /* 0x000fe80000000800 */
[----:B------:R4:W-:Y:S04]  /*51790*/  STL [R1+0x20], R40 ;  /* 0x0000202801007387 */ /* 0x0009e80000100800 */
[----:B------:R-:W2:Y:S04]  /*517a0*/  LDL.LU R224, [R1+0x18a4] ;  /* 0x0018a40001e07983 */ /* 0x000ea80000300800 */
        /* <DEDUP_REMOVED lines=18> */
[----:B--2---:R-:W-:Y:S02]  /*518d0*/  IMAD.MOV.U32 R55, RZ, RZ, R224 ;  /* 0x000000ffff377224 */ /* 0x004fe400078e00e0 */
[----:B---3--:R-:W-:Y:S02]  /*518e0*/  IMAD.MOV.U32 R54, RZ, RZ, R230 ;  /* 0x000000ffff367224 */ /* 0x008fe400078e00e6 */
[----:B----4-:R-:W-:Y:S01]  /*518f0*/  IMAD.MOV.U32 R53, RZ, RZ, R229 ;  /* 0x000000ffff357224 */ /* 0x010fe200078e00e5 */
[----:B------:R-:W-:Y:S02]  /*51900*/  MOV R52, R228 ;  /* 0x000000e400347202 */ /* 0x000fe40000000f00 */
[----:B------:R-:W2:Y:S04]  /*51910*/  LDL.LU R228, [R1+0x1864] ;  /* 0x0018640001e47983 */ /* 0x000ea80000300800 */
[----:B------:R-:W2:Y:S04]  /*51920*/  LDL.LU R229, [R1+0x1860] ;  /* 0x0018600001e57983 */ /* 0x000ea80000300800 */
[----:B------:R-:W2:Y:S04]  /*51930*/  LDL.LU R230, [R1+0x185c] ;  /* 0x00185c0001e67983 */ /* 0x000ea80000300800 */
[----:B------:R-:W3:Y:S01]  /*51940*/  LDL.LU R224, [R1+0x1858] ;  /* 0x0018580001e07983 */ /* 0x000ee20000300800 */
[----:B------:R-:W-:-:S02]  /*51950*/  IMAD.MOV.U32 R123, RZ, RZ, R217 ;  /* 0x000000ffff7b7224 */ /* 0x000fc400078e00d9 */
[----:B------:R-:W-:Y:S02]  /*51960*/  IMAD.MOV.U32 R122, RZ, RZ, R216 ;  /* 0x000000ffff7a7224 */ /* 0x000fe400078e00d8 */
[----:B------:R-:W-:Y:S02]  /*51970*/  IMAD.MOV.U32 R121, RZ, RZ, R226 ;  /* 0x000000ffff797224 */ /* 0x000fe400078e00e2 */
[----:B------:R-:W-:Y:S02]  /*51980*/  IMAD.MOV.U32 R120, RZ, RZ, R225 ;  /* 0x000000ffff787224 */ /* 0x000fe400078e00e1 */
[----:B------:R-:W3:Y:S04]  /*51990*/  LDL.LU R225, [R1+0x1854] ;  /* 0x0018540001e17983 */ /* 0x000ee80000300800 */
[----:B------:R-:W3:Y:S04]  /*519a0*/  LDL.LU R226, [R1+0x1850] ;  /* 0x0018500001e27983 */ /* 0x000ee80000300800 */
[----:B------:R-:W4:Y:S04]  /*519b0*/  LDL.LU R216, [R1+0x184c] ;  /* 0x00184c0001d87983 */ /* 0x000f280000300800 */
[----:B------:R-:W4:Y:S01]  /*519c0*/  LDL.LU R217, [R1+0x1848] ;  /* 0x0018480001d97983 */ /* 0x000f220000300800 */
[----:B------:R-:W-:-:S03]  /*519d0*/  MOV R48, R212 ;  /* 0x000000d400307202 */ /* 0x000fc60000000f00 */
[----:B------:R-:W2:Y:S01]  /*519e0*/  LDL.LU R124, [R1+0x10] ;  /* 0x00001000017c7983 */ /* 0x000ea20000300800 */
[----:B------:R-:W-:-:S03]  /*519f0*/  IMAD.MOV.U32 R49, RZ, RZ, R213 ;  /* 0x000000ffff317224 */ /* 0x000fc600078e00d5 */
[----:B------:R-:W2:Y:S01]  /*51a00*/  LDL.LU R125, [R1+0x14] ;  /* 0x00001400017d7983 */ /* 0x000ea20000300800 */
[----:B------:R-:W-:-:S03]  /*51a10*/  IMAD.MOV.U32 R50, RZ, RZ, R214 ;  /* 0x000000ffff327224 */ /* 0x000fc600078e00d6 */
[----:B------:R-:W2:Y:S01]  /*51a20*/  LDL.LU R126, [R1+0x18] ;  /* 0x00001800017e7983 */ /* 0x000ea20000300800 */
[----:B------:R-:W-:-:S03]  /*51a30*/  IMAD.MOV.U32 R51, RZ, RZ, R208 ;  /* 0x000000ffff337224 */ /* 0x000fc600078e00d0 */
[----:B------:R-:W2:Y:S04]  /*51a40*/  LDL.LU R127, [R1+0x1c] ;  /* 0x00001c00017f7983 */ /* 0x000ea80000300800 */
        /* <DEDUP_REMOVED lines=11> */
[----:B------:R-:W4:Y:S01]  /*51b00*/  LDL.LU R231, [R1+0x1818] ;  /* 0x0018180001e77983 */ /* 0x000f220000300800 */
[----:B------:R-:W-:Y:S01]  /*51b10*/  HMMA.1688.F32.TF32 R232, R44, R30, R232 ;  /* 0x0000001e2ce8723c */ /* 0x000fe200000810e8 */
[----:B-1----:R-:W-:-:S02]  /*51b20*/  IMAD.MOV.U32 R221, RZ, RZ, R41 ;  /* 0x000000ffffdd7224 */ /* 0x002fc400078e0029 */
[----:B------:R-:W-:Y:S02]  /*51b30*/  IMAD.MOV.U32 R220, RZ, RZ, R42 ;  /* 0x000000ffffdc7224 */ /* 0x000fe400078e002a */
[----:B------:R-:W-:Y:S02]  /*51b40*/  IMAD.MOV.U32 R3, RZ, RZ, R43 ;  /* 0x000000ffff037224 */ /* 0x000fe400078e002b */
[----:B------:R-:W-:Y:S01]  /*51b50*/  IMAD.MOV.U32 R147, RZ, RZ, R7 ;  /* 0x000000ffff937224 */ /* 0x000fe200078e0007 */
[C---:B--2---:R-:W-:Y:S08]  /*51b60*/  HMMA.1688.F32.TF32 R40, R44.reuse, R34, R124 ;  /* 0x000000222c28723c */ /* 0x044ff0000008107c */
[C---:B---3--:R-:W-:Y:S08]  /*51b70*/  HMMA.1688.F32.TF32 R248, R44.reuse, R10, R208 ;  /* 0x0000000a2cf8723c */ /* 0x048ff000000810d0 */
[----:B----4-:R-:W-:Y:S01]  /*51b80*/  HMMA.1688.F32.TF32 R244, R44, R14, R212 ;  /* 0x0000000e2cf4723c */ /* 0x010fe200000810d4 */
[----:B------:R-:W-:Y:S01]  /*51b90*/  IMAD.MOV.U32 R96, RZ, RZ, R28 ;  /* 0x000000ffff607224 */ /* 0x000fe200078e001c */
[----:B------:R-:W-:Y:S01]  /*51ba0*/  LDS R212, [R4+0x8e080] ;  /* 0x08e0800004d47984 */ /* 0x000fe20000000800 */
[----:B------:R-:W-:-:S02]  /*51bb0*/  IMAD.MOV.U32 R97, RZ, RZ, R29 ;  /* 0x000000ffff617224 */ /* 0x000fc400078e001d */
[----:B------:R-:W-:Y:S01]  /*51bc0*/  IMAD.MOV.U32 R102, RZ, RZ, R24 ;  /* 0x000000ffff667224 */ /* 0x000fe200078e0018 */
[----:B------:R-:W-:Y:S02]  /*51bd0*/  LDS R214, [R4+0x8e880] ;  /* 0x08e8800004d67984 */ /* 0x000fe40000000800 */
        /* <DEDUP_REMOVED lines=8> */
[----:B------:R-:W-:Y:S01]  /*51c60*/  HMMA.1688.F32.TF32 R44, R44, R38, R120 ;  /* 0x000000262c2c723c */ /* 0x000fe20000081078 */
[----:B------:R-:W-:Y:S04]  /*51c70*/  STL.64 [R1+0x16f0], R250 ;  /* 0x0016f0fa01007387 */ /* 0x000fe80000100a00 */
[----:B------:R-:W-:Y:S04]  /*51c80*/  STL.64 [R1+0x16e8], R248 ;  /* 0x0016e8f801007387 */ /* 0x000fe80000100a00 */
[----:B------:R-:W-:Y:S04]  /*51c90*/  STL.64 [R1+0x1700], R246 ;  /* 0x001700f601007387 */ /* 0x000fe80000100a00 */
[----:B------:R-:W-:Y:S04]  /*51ca0*/  STL.64 [R1+0x16f8], R244 ;  /* 0x0016f8f401007387 */ /* 0x000fe80000100a00 */
[----:B------:R-:W-:Y:S04]  /*51cb0*/  STL.64 [R1+0x1710], R242 ;  /* 0x001710f201007387 */ /* 0x000fe80000100a00 */
[----:B------:R1:W-:Y:S04]  /*51cc0*/  STL.64 [R1+0x1708], R240 ;  /* 0x001708f001007387 */ /* 0x0003e80000100a00 */
        /* <DEDUP_REMOVED lines=10> */
[----:B------:R-:W2:Y:S04]  /*51d70*/  LDL.LU R144, [R1+0x290] ;  /* 0x0002900001907983 */ /* 0x000ea80000300800 */
[----:B------:R-:W2:Y:S04]  /*51d80*/  LDL.LU R145, [R1+0x294] ;  /* 0x0002940001917983 */ /* 0x000ea80000300800 */
[----:B------:R-:W2:Y:S04]  /*51d90*/  LDL.LU R146, [R1+0x298] ;  /* 0x0002980001927983 */ /* 0x000ea80000300800 */
[----:B------:R-:W3:Y:S04]  /*51da0*/  LDL.LU R7, [R1+0x1814] ;  /* 0x0018140001077983 */ /* 0x000ee80000300800 */
[----:B------:R-:W4:Y:S04]  /*51db0*/  LDL.LU R148, [R1+0x2a0] ;  /* 0x0002a00001947983 */ /* 0x000f280000300800 */
[----:B------:R-:W4:Y:S04]  /*51dc0*/  LDL.LU R149, [R1+0x2a4] ;  /* 0x0002a40001957983 */ /* 0x000f280000300800 */
[----:B------:R-:W4:Y:S04]  /*51dd0*/  LDL.LU R150, [R1+0x2a8] ;  /* 0x0002a80001967983 */ /* 0x000f280000300800 */
[----:B------:R-:W4:Y:S04]  /*51de0*/  LDL.LU R151, [R1+0x2ac] ;  /* 0x0002ac0001977983 */ /* 0x000f280000300800 */
[----:B------:R-:W2:Y:S04]  /*51df0*/  LDL.LU R136, [R1+0x310] ;  /* 0x0003100001887983 */ /* 0x000ea80000300800 */
[----:B------:R-:W2:Y:S04]  /*51e00*/  LDL.LU R137, [R1+0x314] ;  /* 0x0003140001897983 */ /* 0x000ea80000300800 */
[----:B------:R-:W2:Y:S01]  /*51e10*/  LDL.LU R138, [R1+0x318] ;  /* 0x00031800018a7983 */ /* 0x000ea20000300800 */
[----:B---3--:R-:W-:-:S03]  /*51e20*/  IMAD.MOV.U32 R139, RZ, RZ, R7 ;  /* 0x000000ffff8b7224 */ /* 0x008fc600078e0007 */
[----:B------:R-:W3:Y:S04]  /*51e30*/  LDL.LU R7, [R1+0x1810] ;  /* 0x0018100001077983 */ /* 0x000ee80000300800 */
[----:B------:R-:W2:Y:S04]  /*51e40*/  LDL.LU R132, [R1+0x320] ;  /* 0x0003200001847983 */ /* 0x000ea80000300800 */
[----:B------:R-:W2:Y:S04]  /*51e50*/  LDL.LU R133, [R1+0x324] ;  /* 0x0003240001857983 */ /* 0x000ea80000300800 */
[----:B------:R-:W2:Y:S04]  /*51e60*/  LDL.LU R134, [R1+0x328] ;  /* 0x0003280001867983 */ /* 0x000ea80000300800 */
[----:B------:R-:W2:Y:S04]  /*51e70*/  LDL.LU R135, [R1+0x32c] ;  /* 0x00032c0001877983 */ /* 0x000ea80000300800 */
        /* <DEDUP_REMOVED lines=13> */
[----:B------:R-:W3:Y:S01]  /*51f50*/  LDL.LU R7, [R1+0x1808] ;  /* 0x0018080001077983 */ /* 0x000ee20000300800 */
[C---:B------:R-:W-:Y:S08]  /*51f60*/  HMMA.1688.F32.TF32 R48, R76.reuse, R10, R48 ;  /* 0x0000000a4c30723c */ /* 0x040ff00000081030 */
[C---:B------:R-:W-:Y:S08]  /*51f70*/  HMMA.1688.F32.TF32 R52, R76.reuse, R14, R52 ;  /* 0x0000000e4c34723c */ /* 0x040ff00000081034 */
[----:B------:R-:W-:Y:S01]  /*51f80*/  HMMA.1688.F32.TF32 R76, R76, R38, R116 ;  /* 0x000000264c4c723c */ /* 0x000fe20000081074 */
[----:B------:R-:W2:Y:S04]  /*51f90*/  LDL.LU R116, [R1+0x360] ;  /* 0x0003600001747983 */ /* 0x000ea80000300800 */
[----:B------:R-:W2:Y:S03]  /*51fa0*/  LDL.LU R117, [R1+0x364] ;  /* 0x0003640001757983 */ /* 0x000ea60000300800 */
[----:B------:R-:W-:Y:S01]  /*51fb0*/  HMMA.1688.F32.TF32 R8, R80, R10, R112 ;  /* 0x0000000a5008723c */ /* 0x000fe20000081070 */
[----:B------:R-:W2:Y:S04]  /*51fc0*/  LDL.LU R118, [R1+0x368] ;  /* 0x0003680001767983 */ /* 0x000ea80000300800 */
[----:B------:R-:W2:Y:S04]  /*51fd0*/  LDL.LU R119, [R1+0x36c] ;  /* 0x00036c0001777983 */ /* 0x000ea80000300800 */
[----:B------:R-:W2:Y:S04]  /*51fe0*/  LDL.LU R112, [R1+0x370] ;  /* 0x0003700001707983 */ /* 0x000ea80000300800 */
[----:B------:R-:W2:Y:S01]  /*51ff0*/  LDL.LU R113, [R1+0x374] ;  /* 0x0003740001717983 */ /* 0x000ea20000300800 */
[----:B---3--:R-:W-:-:S03]  /*52000*/  MOV R114, R7 ;  /* 0x0000000700727202 */ /* 0x008fc60000000f00 */
[----:B------:R-:W3:Y:S04]  /*52010*/  LDL.LU R7, [R1+0x1804] ;  /* 0x0018040001077983 */ /* 0x000ee80000300800 */
[----:B------:R-:W2:Y:S01]  /*52020*/  LDL.LU R115, [R1+0x37c] ;  /* 0x00037c0001737983 */ /* 0x000ea20000300800 */
[C---:B------:R-:W-:Y:S08]  /*52030*/  HMMA.1688.F32.TF32 R24, R80.reuse, R26, R96 ;  /* 0x0000001a5018723c */ /* 0x040ff00000081060 */
[C---:B------:R-:W-:Y:S08]  /*52040*/  HMMA.1688.F32.TF32 R20, R80.reuse, R22, R100 ;  /* 0x000000165014723c */ /* 0x040ff00000081064 */
[C---:B------:R-:W-:Y:S08]  /*52050*/  HMMA.1688.F32.TF32 R16, R80.reuse, R18, R104 ;  /* 0x000000125010723c */ /* 0x040ff00000081068 */
[C---:B------:R-:W-:Y:S08]  /*52060*/  HMMA.1688.F32.TF32 R12, R80.reuse, R14, R108 ;  /* 0x0000000e500c723c */ /* 0x040ff0000008106c */
[C---:B------:R-:W-:Y:S08]  /*52070*/  HMMA.1688.F32.TF32 R28, R80.reuse, R30, R92 ;  /* 0x0000001e501c723c */ /* 0x040ff0000008105c */
[C---:B------:R-:W-:Y:S08]  /*52080*/  HMMA.1688.F32.TF32 R32, R80.reuse, R34, R88 ;  /* 0x000000225020723c */ /* 0x040ff00000081058 */
[----:B------:R-:W-:Y:S01]  /*52090*/  HMMA.1688.F32.TF32 R36, R80, R38, R84 ;  /* 0x000000265024723c */ /* 0x000fe20000081054 */
[----:B-1----:R-:W-:-:S02]  /*520a0*/  IMAD.MOV.U32 R240, RZ, RZ, R168 ;  /* 0x000000fffff07224 */ /* 0x002fc400078e00a8 */
[----:B------:R-:W-:Y:S01]  /*520b0*/  IMAD.MOV.U32 R241, RZ, RZ, R169 ;  /* 0x000000fffff17224 */ /* 0x000fe200078e00a9 */
[----:B---3--:R-:W2:Y:S04]  /*520c0*/  LDSM.16.M88.4 R96, [R7+0x10180] ;  /* 0x010180000760783b */ /* 0x008ea80000000200 */
[----:B------:R-:W1:Y:S04]  /*520d0*/  LDSM.16.M88.4 R100, [R7+0x14180] ;  /* 0x014180000764783b */ /* 0x000e680000000200 */
[----:B------:R-:W3:Y:S04]  /*520e0*/  LDSM.16.M88.4 R104, [R7+0x18180] ;  /* 0x018180000768783b */ /* 0x000ee80000000200 */
[----:B------:R-:W3:Y:S04]  /*520f0*/  LDSM.16.M88.4 R80, [R7+0x180] ;  /* 0x000180000750783b */ /* 0x000ee80000000200 */
[----:B------:R-:W3:Y:S04]  /*52100*/  LDSM.16.M88.4 R84, [R7+0x4180] ;  /* 0x004180000754783b */ /* 0x000ee80000000200 */
[----:B------:R-:W4:Y:S04]  /*52110*/  LDSM.16.M88.4 R88, [R7+0x8180] ;  /* 0x008180000758783b */ /* 0x000f280000000200 */
[----:B------:R-:W4:Y:S04]  /*52120*/  LDSM.16.M88.4 R92, [R7+0xc180] ;  /* 0x00c18000075c783b */ /* 0x000f280000000200 */
[----:B------:R-:W4:Y:S01]  /*52130*/  LDSM.16.M88.4 R108, [R7+0x1c180] ;  /* 0x01c18000076c783b */ /* 0x000f220000000200 */
[C---:B--2---:R-:W-:Y:S08]  /*52140*/  HMMA.1688.F32.TF32 R128, R140.reuse, R96, R128 ;  /* 0x000000608c80723c */ /* 0x044ff00000081080 */
[C---:B-1----:R-:W-:Y:S01]  /*52150*/  HMMA.1688.F32.TF32 R132, R140.reuse, R100, R132 ;  /* 0x000000648c84723c */ /* 0x042fe20000081084 */
[----:B------:R-:W-:Y:S07]  /*52160*/  STL [R1+0x16a0], R98 ;  /* 0x0016a06201007387 */ /* 0x000fee0000100800 */
[C---:B---3--:R-:W-:Y:S01]  /*52170*/  HMMA.1688.F32.TF32 R136, R140.reuse, R104, R136 ;  /* 0x000000688c88723c */ /* 0x048fe20000081088 */
[----:B------:R-:W-:Y:S07]  /*52180*/  STL [R1+0x169c], R99 ;  /* 0x00169c6301007387 */ /* 0x000fee0000100800 */
[C---:B------:R-:W-:Y:S01]  /*52190*/  HMMA.1688.F32.TF32 R112, R140.reuse, R80, R112 ;  /* 0x000000508c70723c */ /* 0x040fe20000081070 */
[----:B------:R1:W-:Y:S07]  /*521a0*/  STL [R1+0x16a4], R102 ;  /* 0x0016a46601007387 */ /* 0x0003ee0000100800 */
[C---:B------:R-:W-:Y:S01]  /*521b0*/  HMMA.1688.F32.TF32 R116, R140.reuse, R84, R116 ;  /* 0x000000548c74723c */ /* 0x040fe20000081074 */
[----:B------:R2:W-:Y:S07]  /*521c0*/  STL [R1+0x1698], R103 ;  /* 0x0016986701007387 */ /* 0x0005ee0000100800 */
[C---:B----4-:R-:W-:Y:S08]  /*521d0*/  HMMA.1688.F32.TF32 R120, R140.reuse, R88, R120 ;  /* 0x000000588c78723c */ /* 0x050ff00000081078 */
[C---:B------:R-:W-:Y:S01]  /*521e0*/  HMMA.1688.F32.TF32 R124, R140.reuse, R92, R124 ;  /* 0x0000005c8c7c723c */ /* 0x040fe2000008107c */
[----:B------:R-:W-:Y:S07]  /*521f0*/  STL [R1+0x1694], R106 ;  /* 0x0016946a01007387 */ /* 0x000fee0000100800 */
[----:B------:R-:W-:Y:S01]  /*52200*/  HMMA.1688.F32.TF32 R140, R140, R108, R148 ;  /* 0x0000006c8c8c723c */ /* 0x000fe20000081094 */
[----:B------:R-:W-:Y:S04]  /*52210*/  STL [R1+0x1690], R107 ;  /* 0x0016906b01007387 */ /* 0x000fe80000100800 */
[----:B------:R-:W-:Y:S04]  /*52220*/  STL [R1+0x16ac], R110 ;  /* 0x0016ac6e01007387 */ /* 0x000fe80000100800 */
[----:B------:R-:W-:Y:S04]  /*52230*/  STL [R1+0x16a8], R111 ;  /* 0x0016a86f01007387 */ /* 0x000fe80000100800 */
[----:B------:R-:W-:Y:S04]  /*52240*/  STL [R1+0x16bc], R128 ;  /* 0x0016bc8001007387 */ /* 0x000fe80000100800 */
[----:B------:R-:W-:Y:S04]  /*52250*/  STL [R1+0x16b8], R129 ;  /* 0x0016b88101007387 */ /* 0x000fe80000100800 */
[----:B------:R3:W-:Y:S04]  /*52260*/  STL [R1+0x16b4], R130 ;  /* 0x0016b48201007387 */ /* 0x0007e80000100800 */
[----:B------:R4:W-:Y:S04]  /*52270*/  STL [R1+0x16b0], R131 ;  /* 0x0016b08301007387 */ /* 0x0009e80000100800 */
        /* <DEDUP_REMOVED lines=10> */
[----:B------:R-:W2:Y:S04]  /*52320*/  LDL.LU R168, [R1+0x1800] ;  /* 0x0018000001a87983 */ /* 0x000ea80000300800 */
[----:B------:R-:W3:Y:S01]  /*52330*/  LDL.LU R169, [R1+0x17fc] ;  /* 0x0017fc0001a97983 */ /* 0x000ee20000300800 */
[----:B------:R-:W-:-:S02]  /*52340*/  IMAD.MOV.U32 R242, RZ, RZ, R170 ;  /* 0x000000fffff27224 */ /* 0x000fc400078e00aa */
[----:B------:R-:W-:Y:S01]  /*52350*/  IMAD.MOV.U32 R243, RZ, RZ, R171 ;  /* 0x000000fffff37224 */ /* 0x000fe200078e00ab */
[----:B------:R-:W4:Y:S04]  /*52360*/  LDL.LU R170, [R1+0x17f8] ;  /* 0x0017f80001aa7983 */ /* 0x000f280000300800 */
[----:B------:R-:W4:Y:S04]  /*52370*/  LDL.LU R171, [R1+0x17f4] ;  /* 0x0017f40001ab7983 */ /* 0x000f280000300800 */
[----:B------:R-:W4:Y:S04]  /*52380*/  LDL.LU R208, [R1+0x1a0] ;  /* 0x0001a00001d07983 */ /* 0x000f280000300800 */
[----:B------:R-:W4:Y:S01]  /*52390*/  LDL.LU R209, [R1+0x1a4] ;  /* 0x0001a40001d17983 */ /* 0x000f220000300800 */
[----:B--2---:R-:W-:-:S03]  /*523a0*/  IMAD.MOV.U32 R210, RZ, RZ, R168 ;  /* 0x000000ffffd27224 */ /* 0x004fc600078e00a8 */
[----:B------:R-:W2:Y:S01]  /*523b0*/  LDL.LU R168, [R1+0x17f0] ;  /* 0x0017f00001a87983 */ /* 0x000ea20000300800 */
[----:B---3--:R-:W-:-:S03]  /*523c0*/  IMAD.MOV.U32 R211, RZ, RZ, R169 ;  /* 0x000000ffffd37224 */ /* 0x008fc600078e00a9 */
[----:B------:R-:W3:Y:S01]  /*523d0*/  LDL.LU R169, [R1+0x17ec] ;  /* 0x0017ec0001a97983 */ /* 0x000ee20000300800 */
[----:B----4-:R-:W-:-:S03]  /*523e0*/  MOV R239, R170 ;  /* 0x000000aa00ef7202 */ /* 0x010fc60000000f00 */
[----:B------:R-:W4:Y:S01]  /*523f0*/  LDL.LU R236, [R1+0x1b0] ;  /* 0x0001b00001ec7983 */ /* 0x000f220000300800 */
[----:B------:R-:W-:-:S03]  /*52400*/  IMAD.MOV.U32 R238, RZ, RZ, R171 ;  /* 0x000000ffffee7224 */ /* 0x000fc600078e00ab */
[----:B------:R-:W4:Y:S04]  /*52410*/  LDL.LU R237, [R1+0x1b4] ;  /* 0x0001b40001ed7983 */ /* 0x000f280000300800 */
[----:B------:R-:W4:Y:S04]  /*52420*/  LDL.LU R171, [R1+0x17e8] ;  /* 0x0017e80001ab7983 */ /* 0x000f280000300800 */
[----:B------:R-:W4:Y:S01]  /*52430*/  LDL.LU R170, [R1+0x17e4] ;  /* 0x0017e40001aa7983 */ /* 0x000f220000300800 */
[----:B--2---:R-:W-:-:S03]  /*52440*/  IMAD.MOV.U32 R200, RZ, RZ, R168 ;  /* 0x000000ffffc87224 */ /* 0x004fc600078e00a8 */
[----:B------:R-:W2:Y:S01]  /*52450*/  LDL.LU R168, [R1+0x17e0] ;  /* 0x0017e00001a87983 */ /* 0x000ea20000300800 */
[----:B---3--:R-:W-:-:S03]  /*52460*/  IMAD.MOV.U32 R201, RZ, RZ, R169 ;  /* 0x000000ffffc97224 */ /* 0x008fc600078e00a9 */
[----:B------:R-:W3:Y:S04]  /*52470*/  LDL.LU R169, [R1+0x17dc] ;  /* 0x0017dc0001a97983 */ /* 0x000ee80000300800 */
[----:B------:R-:W3:Y:S04]  /*52480*/  LDL.LU R202, [R1+0x1c8] ;  /* 0x0001c80001ca7983 */ /* 0x000ee80000300800 */
[----:B------:R-:W3:Y:S01]  /*52490*/  LDL.LU R203, [R1+0x1cc] ;  /* 0x0001cc0001cb7983 */ /* 0x000ee20000300800 */
[----:B----4-:R-:W-:-:S03]  /*524a0*/  IMAD.MOV.U32 R192, RZ, RZ, R171 ;  /* 0x000000ffffc07224 */ /* 0x010fc600078e00ab */
[----:B------:R-:W4:Y:S01]  /*524b0*/  LDL.LU R171, [R1+0x17d8] ;  /* 0x0017d80001ab7983 */ /* 0x000f220000300800 */
[----:B------:R-:W-:-:S03]  /*524c0*/  IMAD.MOV.U32 R193, RZ, RZ, R170 ;  /* 0x000000ffffc17224 */ /* 0x000fc600078e00aa */
[----:B------:R-:W4:Y:S01]  /*524d0*/  LDL.LU R170, [R1+0x17d4] ;  /* 0x0017d40001aa7983 */ /* 0x000f220000300800 */
[----:B--2---:R-:W-:-:S03]  /*524e0*/  IMAD.MOV.U32 R194, RZ, RZ, R168 ;  /* 0x000000ffffc27224 */ /* 0x004fc600078e00a8 */
[----:B------:R-:W2:Y:S01]  /*524f0*/  LDL.LU R168, [R1+0x17d0] ;  /* 0x0017d00001a87983 */ /* 0x000ea20000300800 */
[----:B---3--:R-:W-:-:S03]  /*52500*/  IMAD.MOV.U32 R195, RZ, RZ, R169 ;  /* 0x000000ffffc37224 */ /* 0x008fc600078e00a9 */
[----:B------:R-:W3:Y:S04]  /*52510*/  LDL.LU R169, [R1+0x17cc] ;  /* 0x0017cc0001a97983 */ /* 0x000ee80000300800 */
[----:B------:R-:W3:Y:S04]  /*52520*/  LDL.LU R188, [R1+0x1f0] ;  /* 0x0001f00001bc7983 */ /* 0x000ee80000300800 */
[----:B------:R-:W3:Y:S04]  /*52530*/  LDL.LU R189, [R1+0x1f4] ;  /* 0x0001f40001bd7983 */ /* 0x000ee80000300800 */
[----:B------:R-:W3:Y:S01]  /*52540*/  LDL.LU R190, [R1+0x1f8] ;  /* 0x0001f80001be7983 */ /* 0x000ee20000300800 */
[----:B----4-:R-:W-:-:S03]  /*52550*/  IMAD.MOV.U32 R187, RZ, RZ, R171 ;  /* 0x000000ffffbb7224 */ /* 0x010fc600078e00ab */
[----:B------:R-:W4:Y:S01]  /*52560*/  LDL.LU R191, [R1+0x1fc] ;  /* 0x0001fc0001bf7983 */ /* 0x000f220000300800 */
[----:B------:R-:W-:Y:S02]  /*52570*/  IMAD.MOV.U32 R186, RZ, RZ, R170 ;  /* 0x000000ffffba7224 */ /* 0x000fe400078e00aa */
[----:B--2---:R-:W-:Y:S02]  /*52580*/  IMAD.MOV.U32 R184, RZ, RZ, R168 ;  /* 0x000000ffffb87224 */ /* 0x004fe400078e00a8 */
[----:B------:R-:W2:Y:S01]  /*52590*/  LDL.LU R168, [R1+0x17c8] ;  /* 0x0017c80001a87983 */ /* 0x000ea20000300800 */
[----:B---3--:R-:W-:-:S03]  /*525a0*/  MOV R185, R169 ;  /* 0x000000a900b97202 */ /* 0x008fc60000000f00 */
        /* <DEDUP_REMOVED lines=13> */
[----:B------:R-:W-:Y:S03]  /*52680*/  HMMA.1688.F32.TF32 R144, R172, R80, R144 ;  /* 0x00000050ac90723c */ /* 0x000fe60000081090 */
        /* <DEDUP_REMOVED lines=14> */
[----:B--2---:R-:W-:Y:S02]  /*52770*/  IMAD.MOV.U32 R231, RZ, RZ, R168 ;  /* 0x000000ffffe77224 */ /* 0x004fe400078e00a8 */
[----:B------:R-:W2:Y:S01]  /*52780*/  LDL.LU R168, [R1+0x240] ;  /* 0x0002400001a87983 */ /* 0x000ea20000300800 */
[----:B---3--:R-:W-:-:S03]  /*52790*/  IMAD.MOV.U32 R230, RZ, RZ, R169 ;  /* 0x000000ffffe67224 */ /* 0x008fc600078e00a9 */
[----:B------:R-:W2:Y:S01]  /*527a0*/  LDL.LU R169, [R1+0x244] ;  /* 0x0002440001a97983 */ /* 0x000ea20000300800 */
[----:B----4-:R-:W-:-:S03]  /*527b0*/  IMAD.MOV.U32 R229, RZ, RZ, R170 ;  /* 0x000000ffffe57224 */ /* 0x010fc600078e00aa */
[----:B------:R-:W2:Y:S01]  /*527c0*/  LDL.LU R170, [R1+0x248] ;  /* 0x0002480001aa7983 */ /* 0x000ea20000300800 */
[----:B------:R-:W-:-:S03]  /*527d0*/  IMAD.MOV.U32 R228, RZ, RZ, R171 ;  /* 0x000000ffffe47224 */ /* 0x000fc600078e00ab */
        /* <DEDUP_REMOVED lines=26> */
[-C--:B------:R-:W-:Y:S11]  /*52980*/  HMMA.1688.F32.TF32 R40, R212, R88.reuse, R240 ;  /* 0x00000058d428723c */ /* 0x080ff600000810f0 */
[----:B------:R-:W-:Y:S11]  /*52990*/  @!UPT UIADD3 URZ, URZ, URZ, URZ ;  /* 0x0000003f3f3ff290 */ /* 0x000ff6000fffe03f */
[----:B------:R-:W-:Y:S02]  /*529a0*/  @!UPT UIADD3 URZ, URZ, URZ, URZ ;  /* 0x0000003f3f3ff290 */ /* 0x000fe4000fffe03f */
[----:B-1----:R-:W-:Y:S02]  /*529b0*/  IMAD.MOV.U32 R102, RZ, RZ, R40 ;  /* 0x000000ffff667224 */ /* 0x002fe400078e0028 */
[----:B------:R-:W-:Y:S02]  /*529c0*/  IMAD.MOV.U32 R98, RZ, RZ, R41 ;  /* 0x000000ffff627224 */ /* 0x000fe400078e0029 */
[----:B------:R-:W-:Y:S02]  /*529d0*/  IMAD.MOV.U32 R99, RZ, RZ, R42 ;  /* 0x000000ffff637224 */ /* 0x000fe400078e002a */
[----:B------:R-:W-:Y:S01]  /*529e0*/  IMAD.MOV.U32 R103, RZ, RZ, R43 ;  /* 0x000000ffff677224 */ /* 0x000fe200078e002b */
[----:B------:R-:W-:Y:S11]  /*529f0*/  HMMA.1688.F32.TF32 R152, R172, R88, R152 ;  /* 0x00000058ac98723c */ /* 0x000ff60000081098 */
[----:B------:R-:W-:Y:S11]  /*52a00*/  @!UPT UIADD3 URZ, URZ, URZ, URZ ;  /* 0x0000003f3f3ff290 */ /* 0x000ff6000fffe03f */
[----:B------:R-:W-:Y:S01]  /*52a10*/  @!UPT UIADD3 URZ, URZ, URZ, URZ ;  /* 0x0000003f3f3ff290 */ /* 0x000fe2000fffe03f */
[----:B------:R-:W-:Y:S01]  /*52a20*/  STL [R1+0x1688], R155 ;  /* 0x0016889b01007387 */ /* 0x000fe20000100800 */
[C---:B--2---:R-:W-:Y:S08]  /*52a30*/  HMMA.1688.F32.TF32 R40, R212.reuse, R92, R216 ;  /* 0x0000005cd428723c */ /* 0x044ff000000810d8 */
[-C--:B------:R-:W-:Y:S01]  /*52a40*/  HMMA.1688.F32.TF32 R44, R212, R84.reuse, R224 ;  /* 0x00000054d42c723c */ /* 0x080fe200000810e0 */
[----:B------:R-:W-:Y:S04]  /*52a50*/  LDS R224, [R4+0x8e180] ;  /* 0x08e1800004e07984 */ /* 0x000fe80000000800 */
[----:B------:R-:W-:Y:S03]  /*52a60*/  LDS R226, [R4+0x8e980] ;  /* 0x08e9800004e27984 */ /* 0x000fe60000000800 */
[----:B------:R-:W-:Y:S01]  /*52a70*/  HMMA.1688.F32.TF32 R148, R172, R84, R148 ;  /* 0x00000054ac94723c */ /* 0x000fe20000081094 */
[----:B------:R-:W-:Y:S04]  /*52a80*/  LDS R225, [R5+0x8e180] ;  /* 0x08e1800005e17984 */ /* 0x000fe80000000800 */
[----:B------:R-:W-:Y:S03]  /*52a90*/  LDS R227, [R5+0x8e980] ;  /* 0x08e9800005e37984 */ /* 0x000fe60000000800 */
[----:B------:R-:W-:Y:S01]  /*52aa0*/  IMAD.MOV.U32 R130, RZ, RZ, R40 ;  /* 0x000000ffff827224 */ /* 0x000fe200078e0028 */
[----:B------:R-:W-:Y:S01]  /*52ab0*/  MOV R131, R41 ;  /* 0x0000002900837202 */ /* 0x000fe20000000f00 */
[----:B------:R-:W-:-:S02]  /*52ac0*/  IMAD.MOV.U32 R110, RZ, RZ, R42 ;  /* 0x000000ffff6e7224 */ /* 0x000fc400078e002a */
[----:B------:R-:W-:Y:S02]  /*52ad0*/  IMAD.MOV.U32 R111, RZ, RZ, R43 ;  /* 0x000000ffff6f7224 */ /* 0x000fe400078e002b */
[----:B------:R-:W-:Y:S01]  /*52ae0*/  HMMA.1688.F32.TF32 R40, R212, R96, R244 ;  /* 0x00000060d428723c */ /* 0x000fe200000810f4 */
[----:B------:R1:W-:Y:S04]  /*52af0*/  STL.64 [R1], R44 ;  /* 0x0000002c01007387 */ /* 0x0003e80000100a00 */
[----:B------:R2:W-:Y:S04]  /*52b00*/  STL.64 [R1+0x8], R46 ;  /* 0x0000082e01007387 */ /* 0x0005e80000100a00 */
[----:B------:R-:W2:Y:S04]  /*52b10*/  LDL.LU R216, [R1+0x140] ;  /* 0x0001400001d87983 */ /* 0x000ea80000300800 */
[----:B------:R-:W2:Y:S04]  /*52b20*/  LDL.LU R217, [R1+0x144] ;  /* 0x0001440001d97983 */ /* 0x000ea80000300800 */
[----:B------:R-:W2:Y:S04]  /*52b30*/  LDL.LU R218, [R1+0x148] ;  /* 0x0001480001da7983 */ /* 0x000ea80000300800 */
[----:B------:R-:W2:Y:S03]  /*52b40*/  LDL.LU R219, [R1+0x14c] ;  /* 0x00014c0001db7983 */ /* 0x000ea60000300800 */
[----:B------:R-:W-:-:S02]  /*52b50*/  IMAD.MOV.U32 R134, RZ, RZ, R40 ;  /* 0x000000ffff867224 */ /* 0x000fc400078e0028 */
[----:B------:R-:W-:Y:S02]  /*52b60*/  IMAD.MOV.U32 R135, RZ, RZ, R41 ;  /* 0x000000ffff877224 */ /* 0x000fe400078e0029 */
[----:B------:R-:W-:Y:S02]  /*52b70*/  IMAD.MOV.U32 R128, RZ, RZ, R42 ;  /* 0x000000ffff807224 */ /* 0x000fe400078e002a */
[----:B------:R-:W-:Y:S02]  /*52b80*/  IMAD.MOV.U32 R129, RZ, RZ, R43 ;  /* 0x000000ffff817224 */ /* 0x000fe400078e002b */
[----:B---3--:R-:W-:Y:S01]  /*52b90*/  HMMA.1688.F32.TF32 R40, R212, R100, R248 ;  /* 0x00000064d428723c */ /* 0x008fe200000810f8 */
[----:B------:R-:W3:Y:S06]  /*52ba0*/  LDL.LU R248, [R1+0x20] ;  /* 0x0000200001f87983 */ /* 0x000eec0000300800 */
[----:B------:R-:W-:-:S02]  /*52bb0*/  IMAD.MOV.U32 R249, RZ, RZ, R221 ;  /* 0x000000fffff97224 */ /* 0x000fc400078e00dd */
[----:B------:R-:W2:Y:S01]  /*52bc0*/  LDL.LU R221, [R1+0x17a8] ;  /* 0x0017a80001dd7983 */ /* 0x000ea20000300800 */
[----:B------:R-:W-:-:S03]  /*52bd0*/  IMAD.MOV.U32 R250, RZ, RZ, R220 ;  /* 0x000000fffffa7224 */ /* 0x000fc600078e00dc */
[----:B------:R-:W3:Y:S01]  /*52be0*/  LDL.LU R220, [R1+0x17a4] ;  /* 0x0017a40001dc7983 */ /* 0x000ee20000300800 */
[----:B------:R-:W-:Y:S02]  /*52bf0*/  IMAD.MOV.U32 R251, RZ, RZ, R3 ;  /* 0x000000fffffb7224 */ /* 0x000fe400078e0003 */
[----:B------:R-:W-:Y:S01]  /*52c00*/  IMAD.MOV.U32 R244, RZ, RZ, R6 ;  /* 0x000000fffff47224 */ /* 0x000fe200078e0006 */
[----:B------:R-:W4:Y:S01]  /*52c10*/  LDL.LU R3, [R1+0x17a0] ;  /* 0x0017a00001037983 */ /* 0x000f220000300800 */
[----:B------:R-:W-:Y:S01]  /*52c20*/  IMAD.MOV.U32 R245, RZ, RZ, R252 ;  /* 0x000000fffff57224 */ /* 0x000fe200078e00fc */
[----:B------:R-:W-:Y:S02]  /*52c30*/  MOV R246, R223 ;  /* 0x000000df00f67202 */ /* 0x000fe40000000f00 */
[----:B------:R-:W4:Y:S01]  /*52c40*/  LDL.LU R6, [R1+0x179c] ;  /* 0x00179c0001067983 */ /* 0x000f220000300800 */
[----:B------:R-:W-:-:S03]  /*52c50*/  IMAD.MOV.U32 R247, RZ, RZ, R222 ;  /* 0x000000fffff77224 */ /* 0x000fc600078e00de */
[----:B------:R-:W4:Y:S04]  /*52c60*/  LDL.LU R252, [R1+0x1798] ;  /* 0x0017980001fc7983 */ /* 0x000f280000300800 */
[----:B------:R-:W4:Y:S04]  /*52c70*/  LDL.LU R223, [R1+0x1794] ;  /* 0x0017940001df7983 */ /* 0x000f280000300800 */
[----:B------:R-:W4:Y:S01]  /*52c80*/  LDL.LU R222, [R1+0x1790] ;  /* 0x0017900001de7983 */ /* 0x000f220000300800 */
[----:B--2---:R-:W-:Y:S02]  /*52c90*/  IMAD.MOV.U32 R241, RZ, RZ, R221 ;  /* 0x000000fffff17224 */ /* 0x004fe400078e00dd */
[----:B---3--:R-:W-:-:S02]  /*52ca0*/  IMAD.MOV.U32 R240, RZ, RZ, R220 ;  /* 0x000000fffff07224 */ /* 0x008fc400078e00dc */
[----:B------:R-:W2:Y:S04]  /*52cb0*/  LDL.LU R220, [R1+0x178c] ;  /* 0x00178c0001dc7983 */ /* 0x000ea80000300800 */
[----:B------:R-:W3:Y:S01]  /*52cc0*/  LDL.LU R221, [R1+0x1788] ;  /* 0x0017880001dd7983 */ /* 0x000ee20000300800 */
[C---:B------:R-:W-:Y:S03]  /*52cd0*/  HMMA.1688.F32.TF32 R156, R172.reuse, R92, R156 ;  /* 0x0000005cac9c723c */ /* 0x040fe6000008109c */
[----:B------:R-:W3:Y:S04]  /*52ce0*/  LDL.LU R242, [R1+0x2b8] ;  /* 0x0002b80001f27983 */ /* 0x000ee80000300800 */
[----:B------:R-:W3:Y:S01]  /*52cf0*/  LDL.LU R243, [R1+0x2bc] ;  /* 0x0002bc0001f37983 */ /* 0x000ee20000300800 */
[C---:B------:R-:W-:Y:S08]  /*52d00*/  HMMA.1688.F32.TF32 R160, R172.reuse, R96, R160 ;  /* 0x00000060aca0723c */ /* 0x040ff000000810a0 */
[C---:B------:R-:W-:Y:S08]  /*52d10*/  HMMA.1688.F32.TF32 R164, R172.reuse, R100, R164 ;  /* 0x00000064aca4723c */ /* 0x040ff000000810a4 */
[C---:B------:R-:W-:Y:S08]  /*52d20*/  HMMA.1688.F32.TF32 R168, R172.reuse, R104, R168 ;  /* 0x00000068aca8723c */ /* 0x040ff000000810a8 */
[----:B------:R-:W-:Y:S07]  /*52d30*/  HMMA.1688.F32.TF32 R172, R172, R108, R228 ;  /* 0x0000006cacac723c */ /* 0x000fee00000810e4 */
[----:B----4-:R-:W-:-:S02]  /*52d40*/  IMAD.MOV.U32 R228, RZ, RZ, R223 ;  /* 0x000000ffffe47224 */ /* 0x010fc400078e00df */
[----:B------:R-:W4:Y:S01]  /*52d50*/  LDL.LU R223, [R1+0x1784] ;  /* 0x0017840001df7983 */ /* 0x000f220000300800 */
[----:B------:R-:W-:-:S03]  /*52d60*/  IMAD.MOV.U32 R229, RZ, RZ, R222 ;  /* 0x000000ffffe57224 */ /* 0x000fc600078e00de */
[----:B------:R-:W4:Y:S01]  /*52d70*/  LDL.LU R222, [R1+0x1780] ;  /* 0x0017800001de7983 */ /* 0x000f220000300800 */
[----:B--2---:R-:W-:-:S03]  /*52d80*/  IMAD.MOV.U32 R230, RZ, RZ, R220 ;  /* 0x000000ffffe67224 */ /* 0x004fc600078e00dc */
[----:B------:R-:W2:Y:S01]  /*52d90*/  LDL.LU R220, [R1+0x177c] ;  /* 0x00177c0001dc7983 */ /* 0x000ea20000300800 */
[----:B---3--:R-:W-:-:S03]  /*52da0*/  IMAD.MOV.U32 R231, RZ, RZ, R221 ;  /* 0x000000ffffe77224 */ /* 0x008fc600078e00dd */
[----:B------:R-:W3:Y:S01]  /*52db0*/  LDL.LU R221, [R1+0x1778] ;  /* 0x0017780001dd7983 */ /* 0x000ee20000300800 */
[----:B------:R-:W-:-:S03]  /*52dc0*/  IMAD.MOV.U32 R138, RZ, RZ, R40 ;  /* 0x000000ffff8a7224 */ /* 0x000fc600078e0028 */
[----:B------:R-:W3:Y:S01]  /*52dd0*/  LDL.LU R232, [R1+0x2e0] ;  /* 0x0002e00001e87983 */ /* 0x000ee20000300800 */
[----:B------:R-:W-:-:S03]  /*52de0*/  MOV R139, R41 ;  /* 0x00000029008b7202 */ /* 0x000fc60000000f00 */
[----:B------:R-:W3:Y:S01]  /*52df0*/  LDL.LU R233, [R1+0x2e4] ;  /* 0x0002e40001e97983 */ /* 0x000ee20000300800 */
[----:B------:R-:W-:-:S03]  /*52e00*/  IMAD.MOV.U32 R132, RZ, RZ, R42 ;  /* 0x000000ffff847224 */ /* 0x000fc600078e002a */
[----:B------:R-:W3:Y:S01]  /*52e10*/  LDL.LU R234, [R1+0x2e8] ;  /* 0x0002e80001ea7983 */ /* 0x000ee20000300800 */
[----:B------:R-:W-:-:S03]  /*52e20*/  IMAD.MOV.U32 R133, RZ, RZ, R43 ;  /* 0x000000ffff857224 */ /* 0x000fc600078e002b */
[----:B------:R-:W3:Y:S01]  /*52e30*/  LDL.LU R235, [R1+0x2ec] ;  /* 0x0002ec0001eb7983 */ /* 0x000ee20000300800 */
[----:B----4-:R-:W-:Y:S02]  /*52e40*/  IMAD.MOV.U32 R43, RZ, RZ, R223 ;  /* 0x000000ffff2b7224 */ /* 0x010fe400078e00df */
[----:B------:R-:W-:Y:S01]  /*52e50*/  IMAD.MOV.U32 R42, RZ, RZ, R222 ;  /* 0x000000ffff2a7224 */ /* 0x000fe200078e00de */
[C---:B------:R-:W-:Y:S08]  /*52e60*/  HMMA.1688.F32.TF32 R176, R204.reuse, R80, R176 ;  /* 0x00000050ccb0723c */ /* 0x040ff000000810b0 */
[C---:B------:R-:W-:Y:S08]  /*52e70*/  HMMA.1688.F32.TF32 R180, R204.reuse, R84, R180 ;  /* 0x00000054ccb4723c */ /* 0x040ff000000810b4 */
[C---:B------:R-:W-:Y:S08]  /*52e80*/  HMMA.1688.F32.TF32 R184, R204.reuse, R88, R184 ;  /* 0x00000058ccb8723c */ /* 0x040ff000000810b8 */
[C---:B------:R-:W-:Y:S08]  /*52e90*/  HMMA.1688.F32.TF32 R188, R204.reuse, R92, R188 ;  /* 0x0000005cccbc723c */ /* 0x040ff000000810bc */
[C---:B------:R-:W-:Y:S08]  /*52ea0*/  HMMA.1688.F32.TF32 R192, R204.reuse, R96, R192 ;  /* 0x00000060ccc0723c */ /* 0x040ff000000810c0 */
[C---:B------:R-:W-:Y:S08]  /*52eb0*/  HMMA.1688.F32.TF32 R196, R204.reuse, R100, R196 ;  /* 0x00000064ccc4723c */ /* 0x040ff000000810c4 */
[C---:B------:R-:W-:Y:S08]  /*52ec0*/  HMMA.1688.F32.TF32 R200, R204.reuse, R104, R200 ;  /* 0x00000068ccc8723c */ /* 0x040ff000000810c8 */
[----:B------:R-:W-:Y:S01]  /*52ed0*/  HMMA.1688.F32.TF32 R204, R204, R108, R236 ;  /* 0x0000006ccccc723c */ /* 0x000fe200000810ec */
[----:B--2---:R-:W-:-:S02]  /*52ee0*/  MOV R40, R220 ;  /* 0x000000dc00287202 */ /* 0x004fc40000000f00 */
[----:B------:R-:W2:Y:S01]  /*52ef0*/  LDL.LU R220, [R1+0x1774] ;  /* 0x0017740001dc7983 */ /* 0x000ea20000300800 */
[----:B---3--:R-:W-:-:S03]  /*52f00*/  IMAD.MOV.U32 R41, RZ, RZ, R221 ;  /* 0x000000ffff297224 */ /* 0x008fc600078e00dd */
[----:B------:R-:W2:Y:S04]  /*52f10*/  LDL.LU R221, [R1+0x1770] ;  /* 0x0017700001dd7983 */ /* 0x000ea80000300800 */
[----:B------:R-:W2:Y:S04]  /*52f20*/  LDL.LU R222, [R1+0x176c] ;  /* 0x00176c0001de7983 */ /* 0x000ea80000300800 */
[----:B------:R-:W2:Y:S04]  /*52f30*/  LDL.LU R223, [R1+0x1768] ;  /* 0x0017680001df7983 */ /* 0x000ea80000300800 */
[----:B-1----:R-:W3:Y:S04]  /*52f40*/  LDL.LU R44, [R1+0x300] ;  /* 0x00030000012c7983 */ /* 0x002ee80000300800 */
[----:B------:R-:W3:Y:S04]  /*52f50*/  LDL.LU R45, [R1+0x304] ;  /* 0x00030400012d7983 */ /* 0x000ee80000300800 */
[----:B------:R-:W3:Y:S04]  /*52f60*/  LDL.LU R46, [R1+0x308] ;  /* 0x00030800012e7983 */ /* 0x000ee80000300800 */
[----:B------:R-:W3:Y:S04]  /*52f70*/  LDL.LU R47, [R1+0x30c] ;  /* 0x00030c00012f7983 */ /* 0x000ee80000300800 */
[----:B------:R-:W4:Y:S01]  /*52f80*/  LDL.LU R236, [R1+0x2c0] ;  /* 0x0002c00001ec7983 */ /* 0x000f220000300800 */
[C---:B------:R-:W-:Y:S08]  /*52f90*/  HMMA.1688.F32.TF32 R208, R212.reuse, R80, R208 ;  /* 0x00000050d4d0723c */ /* 0x040ff000000810d0 */
[----:B------:R-:W-:Y:S01]  /*52fa0*/  HMMA.1688.F32.TF32 R216, R212, R104, R216 ;  /* 0x00000068d4d8723c */ /* 0x000fe200000810d8 */
[----:B------:R-:W-:-:S02]  /*52fb0*/  IMAD.MOV.U32 R237, RZ, RZ, R252 ;  /* 0x000000ffffed7224 */ /* 0x000fc400078e00fc */
[----:B------:R-:W-:Y:S02]  /*52fc0*/  IMAD.MOV.U32 R238, RZ, RZ, R6 ;  /* 0x000000ffffee7224 */ /* 0x000fe400078e0006 */
[----:B------:R-:W-:-:S03]  /*52fd0*/  IMAD.MOV.U32 R239, RZ, RZ, R3 ;  /* 0x000000ffffef7224 */ /* 0x000fc600078e0003 */
[----:B--2---:R-:W-:Y:S11]  /*52fe0*/  HMMA.1688.F32.TF32 R212, R212, R108, R220 ;  /* 0x0000006cd4d4723c */ /* 0x004ff600000810dc */
[----:B------:R-:W-:Y:S05]  /*52ff0*/  @!UPT UIADD3 URZ, URZ, URZ, URZ ;  /* 0x0000003f3f3ff290 */ /* 0x000fea000fffe03f */
[----:B------:R-:W-:Y:S01]  /*53000*/  IMAD.MOV.U32 R106, RZ, RZ, R216 ;  /* 0x000000ffff6a7224 */ /* 0x000fe200078e00d8 */
[----:B------:R-:W-:Y:S01]  /*53010*/  MOV R107, R217 ;  /* 0x000000d9006b7202 */ /* 0x000fe20000000f00 */
[----:B------:R-:W-:Y:S01]  /*53020*/  IMAD.MOV.U32 R147, RZ, RZ, R218 ;  /* 0x000000ffff937224 */ /* 0x000fe200078e00da */
[----:B------:R-:W-:Y:S01]  /*53030*/  LDS R216, [R4+0x8e100] ;  /* 0x08e1000004d87984 */ /* 0x000fe20000000800 */
[----:B------:R-:W-:-:S03]  /*53040*/  IMAD.MOV.U32 R155, RZ, RZ, R219 ;  /* 0x000000ffff9b7224 */ /* 0x000fc600078e00db */
[----:B------:R-:W-:Y:S04]  /*53050*/  LDS R218, [R4+0x8e900] ;  /* 0x08e9000004da7984 */ /* 0x000fe80000000800 */
[----:B------:R-:W-:Y:S04]  /*53060*/  LDS R217, [R5+0x8e100] ;  /* 0x08e1000005d97984 */ /* 0x000fe80000000800 */
[----:B------:R-:W-:Y:S04]  /*53070*/  LDS R219, [R5+0x8e900] ;  /* 0x08e9000005db7984 */ /* 0x000fe80000000800 */
[----:B------:R-:W-:Y:S01]  /*53080*/  LDS R220, [R2+0x8e180] ;  /* 0x08e1800002dc7984 */ /* 0x000fe20000000800 */
[----:B------:R-:W-:-:S03]  /*53090*/  IMAD.MOV.U32 R142, RZ, RZ, R212 ;  /* 0x000000ffff8e7224 */ /* 0x000fc600078e00d4 */
[----:B------:R-:W-:Y:S01]  /*530a0*/  LDS R222, [R2+0x8e980] ;  /* 0x08e9800002de7984 */ /* 0x000fe20000000800 */
[----:B------:R-:W-:Y:S02]  /*530b0*/  IMAD.MOV.U32 R143, RZ, RZ, R213 ;  /* 0x000000ffff8f7224 */ /* 0x000fe400078e00d5 */
[----:B------:R-:W-:Y:S01]  /*530c0*/  IMAD.MOV.U32 R136, RZ, RZ, R214 ;  /* 0x000000ffff887224 */ /* 0x000fe200078e00d6 */
[----:B------:R-:W-:Y:S01]  /*530d0*/  LDS R212, [R2+0x8e100] ;  /* 0x08e1000002d47984 */ /* 0x000fe20000000800 */
[----:B------:R-:W-:-:S03]  /*530e0*/  IMAD.MOV.U32 R137, RZ, RZ, R215 ;  /* 0x000000ffff897224 */ /* 0x000fc600078e00d7 */
[----:B------:R-:W-:Y:S04]  /*530f0*/  LDS R214, [R2+0x8e900] ;  /* 0x08e9000002d67984 */ /* 0x000fe80000000800 */
[----:B------:R-:W-:Y:S04]  /*53100*/  LDS R213, [R0+0x8e100] ;  /* 0x08e1000000d57984 */ /* 0x000fe80000000800 */
[----:B------:R-:W3:Y:S04]  /*53110*/  LDS R215, [R0+0x8e900] ;  /* 0x08e9000000d77984 */ /* 0x000ee80000000800 */
[----:B------:R-:W-:Y:S04]  /*53120*/  LDS R221, [R0+0x8e180] ;  /* 0x08e1800000dd7984 */ /* 0x000fe80000000800 */
[----:B------:R-:W1:Y:S01]  /*53130*/  LDS R223, [R0+0x8e980] ;  /* 0x08e9800000df7984 */ /* 0x000e620000000800 */
[C---:B---3--:R-:W-:Y:S08]  /*53140*/  HMMA.1688.F32.TF32 R44, R212.reuse, R80, R44 ;  /* 0x00000050d42c723c */ /* 0x048ff0000008102c */
[C---:B------:R-:W-:Y:S08]  /*53150*/  HMMA.1688.F32.TF32 R40, R212.reuse, R84, R40 ;  /* 0x00000054d428723c */ /* 0x040ff00000081028 */
[C---:B------:R-:W-:Y:S08]  /*53160*/  HMMA.1688.F32.TF32 R232, R212.reuse, R88, R232 ;  /* 0x00000058d4e8723c */ /* 0x040ff000000810e8 */
[C---:B------:R-:W-:Y:S01]  /*53170*/  HMMA.1688.F32.TF32 R228, R212.reuse, R92, R228 ;  /* 0x0000005cd4e4723c */ /* 0x040fe200000810e4 */
[----:B------:R-:W-:Y:S07]  /*53180*/  STL.64 [R1+0xd0], R44 ;  /* 0x0000d02c01007387 */ /* 0x000fee0000100a00 */
[C---:B----4-:R-:W-:Y:S01]  /*53190*/  HMMA.1688.F32.TF32 R236, R212.reuse, R96, R236 ;  /* 0x00000060d4ec723c */ /* 0x050fe200000810ec */
[----:B------:R2:W-:Y:S07]  /*531a0*/  STL.64 [R1+0xd8], R46 ;  /* 0x0000d82e01007387 */ /* 0x0005ee0000100a00 */
[C---:B------:R-:W-:Y:S01]  /*531b0*/  HMMA.1688.F32.TF32 R240, R212.reuse, R100, R240 ;  /* 0x00000064d4f0723c */ /* 0x040fe200000810f0 */
[----:B--2---:R-:W2:Y:S07]  /*531c0*/  LDL.LU.64 R46, [R1+0x1760] ;  /* 0x00176000012e7983 */ /* 0x004eae0000300a00 */
[C---:B------:R-:W-:Y:S01]  /*531d0*/  HMMA.1688.F32.TF32 R244, R212.reuse, R104, R244 ;  /* 0x00000068d4f4723c */ /* 0x040fe200000810f4 */
[----:B------:R-:W2:Y:S04]  /*531e0*/  LDL.LU.64 R44, [R1+0x1758] ;  /* 0x00175800012c7983 */ /* 0x000ea80000300a00 */
[----:B------:R-:W-:Y:S04]  /*531f0*/  STL.64 [R1+0xf0], R40 ;  /* 0x0000f02801007387 */ /* 0x000fe80000100a00 */
[----:B------:R3:W-:Y:S04]  /*53200*/  STL.64 [R1+0xf8], R42 ;  /* 0x0000f82a01007387 */ /* 0x0007e80000100a00 */
[----:B---3--:R-:W3:Y:S04]  /*53210*/  LDL.LU.64 R42, [R1+0x1750] ;  /* 0x00175000012a7983 */ /* 0x008ee80000300a00 */
[----:B------:R-:W3:Y:S04]  /*53220*/  LDL.LU.64 R40, [R1+0x1748] ;  /* 0x0017480001287983 */ /* 0x000ee80000300a00 */
[----:B------:R-:W-:Y:S04]  /*53230*/  STL.64 [R1+0x110], R232 ;  /* 0x000110e801007387 */ /* 0x000fe80000100a00 */
[----:B------:R4:W-:Y:S04]  /*53240*/  STL.64 [R1+0x118], R234 ;  /* 0x000118ea01007387 */ /* 0x0009e80000100a00 */
[----:B----4-:R-:W4:Y:S04]  /*53250*/  LDL.LU.64 R234, [R1+0x1740] ;  /* 0x0017400001ea7983 */ /* 0x010f280000300a00 */
[----:B------:R-:W4:Y:S04]  /*53260*/  LDL.LU.64 R232, [R1+0x1738] ;  /* 0x0017380001e87983 */ /* 0x000f280000300a00 */
[----:B------:R-:W-:Y:S04]  /*53270*/  STL.64 [R1+0x140], R228 ;  /* 0x000140e401007387 */ /* 0x000fe80000100a00 */
[----:B------:R1:W-:Y:S04]  /*53280*/  STL.64 [R1+0x148], R230 ;  /* 0x000148e601007387 */ /* 0x0003e80000100a00 */
[----:B-1----:R-:W2:Y:S04]  /*53290*/  LDL.LU.64 R230, [R1+0x1730] ;  /* 0x0017300001e67983 */ /* 0x002ea80000300a00 */
[----:B------:R-:W2:Y:S04]  /*532a0*/  LDL.LU.64 R228, [R1+0x1728] ;  /* 0x0017280001e47983 */ /* 0x000ea80000300a00 */
[----:B------:R-:W-:Y:S04]  /*532b0*/  STL.64 [R1+0x1c0], R236 ;  /* 0x0001c0ec01007387 */ /* 0x000fe80000100a00 */
[----:B------:R1:W-:Y:S01]  /*532c0*/  STL.64 [R1+0x1c8], R238 ;  /* 0x0001c8ee01007387 */ /* 0x0003e20000100a00 */
[----:B------:R-:W-:Y:S03]  /*532d0*/  HMMA.1688.F32.TF32 R212, R212, R108, R248 ;  /* 0x0000006cd4d4723c */ /* 0x000fe600000810f8 */
        /* <DEDUP_REMOVED lines=8> */
[----:B-1----:R-:W4:Y:S04]  /*53360*/  LDL.LU.64 R246, [R1+0x1700] ;  /* 0x0017000001f67983 */ /* 0x002f280000300a00 */
[----:B------:R-:W4:Y:S04]  /*53370*/  LDL.LU.64 R244, [R1+0x16f8] ;  /* 0x0016f80001f47983 */ /* 0x000f280000300a00 */
[----:B------:R-:W4:Y:S04]  /*53380*/  LDL.LU.64 R250, [R1+0x16f0] ;  /* 0x0016f00001fa7983 */ /* 0x000f280000300a00 */
[----:B------:R-:W4:Y:S04]  /*53390*/  LDL.LU.64 R248, [R1+0x16e8] ;  /* 0x0016e80001f87983 */ /* 0x000f280000300a00 */
[----:B------:R-:W-:Y:S04]  /*533a0*/  STL.64 [R1+0x1b0], R212 ;  /* 0x0001b0d401007387 */ /* 0x000fe80000100a00 */
[----:B------:R2:W-:Y:S01]  /*533b0*/  STL.64 [R1+0x1b8], R214 ;  /* 0x0001b8d601007387 */ /* 0x0005e20000100a00 */
[C---:B---3--:R-:W-:Y:S08]  /*533c0*/  HMMA.1688.F32.TF32 R40, R216.reuse, R104, R40 ;  /* 0x00000068d828723c */ /* 0x048ff00000081028 */
[C---:B--2---:R-:W-:Y:S08]  /*533d0*/  HMMA.1688.F32.TF32 R212, R216.reuse, R88, R240 ;  /* 0x00000058d8d4723c */ /* 0x044ff000000810f0 */
[C---:B----4-:R-:W-:Y:S08]  /*533e0*/  HMMA.1688.F32.TF32 R244, R216.reuse, R84, R244 ;  /* 0x00000054d8f4723c */ /* 0x050ff000000810f4 */
[C---:B------:R-:W-:Y:S08]  /*533f0*/  HMMA.1688.F32.TF32 R248, R216.reuse, R80, R248 ;  /* 0x00000050d8f8723c */ /* 0x040ff000000810f8 */
[----:B------:R-:W-:Y:S11]  /*53400*/  IMAD.MOV.U32 R3, RZ, RZ, R215 ;  /* 0x000000ffff037224 */ /* 0x000ff600078e00d7 */
[----:B------:R-:W-:Y:S04]  /*53410*/  @!UPT UIADD3 URZ, URZ, URZ, URZ ;  /* 0x0000003f3f3ff290 */ /* 0x000fe8000fffe03f */
[----:B------:R-:W-:Y:S04]  /*53420*/  STL.64 [R1+0x1a0], R248 ;  /* 0x0001a0f801007387 */ /* 0x000fe80000100a00 */
[----:B------:R-:W-:Y:S04]  /*53430*/  STL.64 [R1+0x1a8], R250 ;  /* 0x0001a8fa01007387 */ /* 0x000fe80000100a00 */
[----:B------:R-:W-:Y:S04]  /*53440*/  STL.64 [R1+0x180], R212 ;  /* 0x000180d401007387 */ /* 0x000fe80000100a00 */
[----:B------:R-:W-:Y:S04]  /*53450*/  STL.64 [R1+0x190], R244 ;  /* 0x000190f401007387 */ /* 0x000fe80000100a00 */
[----:B------:R-:W-:Y:S04]  /*53460*/  STL.64 [R1+0x198], R246 ;  /* 0x000198f601007387 */ /* 0x000fe80000100a00 */
[----:B------:R1:W-:Y:S02]  /*53470*/  STL [R1+0x188], R214 ;  /* 0x000188d601007387 */ /* 0x0003e40000100800 */
[C---:B-1----:R-:W-:Y:S11]  /*53480*/  HMMA.1688.F32.TF32 R212, R216.reuse, R92, R236 ;  /* 0x0000005cd8d4723c */ /* 0x042ff600000810ec */
        /* <DEDUP_REMOVED lines=8> */
[----:B------:R-:W-:Y:S11]  /*53510*/  STL [R1+0x167c], R3 ;  /* 0x00167c0301007387 */ /* 0x000ff60000100800 */
[----:B------:R-:W-:Y:S11]  /*53520*/  @!UPT UIADD3 URZ, URZ, URZ, URZ ;  /* 0x0000003f3f3ff290 */ /* 0x000ff6000fffe03f */
[----:B------:R-:W-:Y:S02]  /*53530*/  IMAD.MOV.U32 R231, RZ, RZ, R212 ;  /* 0x000000ffffe77224 */ /* 0x000fe400078e00d4 */
[----:B------:R-:W-:Y:S02]  /*53540*/  IMAD.MOV.U32 R230, RZ, RZ, R213 ;  /* 0x000000ffffe67224 */ /* 0x000fe400078e00d5 */
[----:B------:R-:W-:Y:S02]  /*53550*/  IMAD.MOV.U32 R229, RZ, RZ, R214 ;  /* 0x000000ffffe57224 */ /* 0x000fe400078e00d6 */
[----:B------:R-:W-:Y:S02]  /*53560*/  IMAD.MOV.U32 R228, RZ, RZ, R215 ;  /* 0x000000ffffe47224 */ /* 0x000fe400078e00d7 */
[----:B------:R-:W-:Y:S07]  /*53570*/  HMMA.1688.F32.TF32 R212, R216, R100, R232 ;  /* 0x00000064d8d4723c */ /* 0x000fee00000810e8 */
[----:B------:R-:W-:Y:S01]  /*53580*/  MOV R234, R40 ;  /* 0x0000002800ea7202 */ /* 0x000fe20000000f00 */
[----:B------:R-:W-:-:S02]  /*53590*/  IMAD.MOV.U32 R233, RZ, RZ, R41 ;  /* 0x000000ffffe97224 */ /* 0x000fc400078e0029 */
[----:B------:R-:W-:Y:S02]  /*535a0*/  IMAD.MOV.U32 R232, RZ, RZ, R42 ;  /* 0x000000ffffe87224 */ /* 0x000fe400078e002a */
[----:B------:R-:W-:Y:S01]  /*535b0*/  HMMA.1688.F32.TF32 R40, R216, R108, R44 ;  /* 0x0000006cd828723c */ /* 0x000fe2000008102c */
[----:B------:R-:W-:Y:S04]  /*535c0*/  STL [R1+0x1684], R238 ;  /* 0x001684ee01007387 */ /* 0x000fe80000100800 */
[----:B------:R-:W-:Y:S06]  /*535d0*/  STL [R1+0x1680], R239 ;  /* 0x001680ef01007387 */ /* 0x000fec0000100800 */
[----:B------:R1:W-:Y:S04]  /*535e0*/  STL.64 [R1+0x1670], R214 ;  /* 0x001670d601007387 */ /* 0x0003e80000100a00 */
[----:B------:R2:W-:Y:S09]  /*535f0*/  STL.64 [R1+0x1668], R212 ;  /* 0x001668d401007387 */ /* 0x0005f20000100a00 */
[----:B-1----:R-:W-:-:S02]  /*53600*/  IMAD.MOV.U32 R215, RZ, RZ, R40 ;  /* 0x000000ffffd77224 */ /* 0x002fc400078e0028 */
[----:B------:R-:W-:Y:S02]  /*53610*/  IMAD.MOV.U32 R214, RZ, RZ, R41 ;  /* 0x000000ffffd67224 */ /* 0x000fe400078e0029 */
[----:B--2---:R-:W-:Y:S02]  /*53620*/  IMAD.MOV.U32 R213, RZ, RZ, R42 ;  /* 0x000000ffffd57224 */ /* 0x004fe400078e002a */
[----:B------:R-:W-:Y:S02]  /*53630*/  IMAD.MOV.U32 R212, RZ, RZ, R43 ;  /* 0x000000ffffd47224 */ /* 0x000fe400078e002b */
[C---:B------:R-:W-:Y:S11]  /*53640*/  HMMA.1688.F32.TF32 R40, R220.reuse, R80, R48 ;  /* 0x00000050dc28723c */ /* 0x040ff60000081030 */
[----:B------:R-:W-:Y:S11]  /*53650*/  @!UPT UIADD3 URZ, URZ, URZ, URZ ;  /* 0x0000003f3f3ff290 */ /* 0x000ff6000fffe03f */
[----:B------:R-:W-:Y:S02]  /*53660*/  @!UPT UIADD3 URZ, URZ, URZ, URZ ;  /* 0x0000003f3f3ff290 */ /* 0x000fe4000fffe03f */
[----:B------:R-:W-:Y:S01]  /*53670*/  MOV R219, R40 ;  /* 0x0000002800db7202 */ /* 0x000fe20000000f00 */
[----:B------:R-:W-:Y:S02]  /*53680*/  IMAD.MOV.U32 R218, RZ, RZ, R41 ;  /* 0x000000ffffda7224 */ /* 0x000fe400078e0029 */
        /* <DEDUP_REMOVED lines=16> */
[-C--:B------:R-:W-:Y:S08]  /*53790*/  HMMA.1688.F32.TF32 R40, R220, R92.reuse, R60 ;  /* 0x0000005cdc28723c */ /* 0x080ff0000008103c */
[----:B------:R-:W-:Y:S01]  /*537a0*/  HMMA.1688.F32.TF32 R240, R224, R92, R20 ;  /* 0x0000005ce0f0723c */ /* 0x000fe20000081014 */
[----:B------:R-:W-:Y:S04]  /*537b0*/  LDS R20, [R2+0x8f000] ;  /* 0x08f0000002147984 */ /* 0x000fe80000000800 */
[----:B------:R-:W-:Y:S04]  /*537c0*/  LDS R22, [R2+0x8f800] ;  /* 0x08f8000002167984 */ /* 0x000fe80000000800 */
[----:B------:R-:W-:Y:S04]  /*537d0*/  LDS R21, [R0+0x8f000] ;  /* 0x08f0000000157984 */ /* 0x000fe80000000800 */
[----:B------:R-:W1:Y:S03]  /*537e0*/  LDS R23, [R0+0x8f800] ;  /* 0x08f8000000177984 */ /* 0x000e660000000800 */
[----:B------:R-:W-:-:S02]  /*537f0*/  IMAD.MOV.U32 R63, RZ, RZ, R40 ;  /* 0x000000ffff3f7224 */ /* 0x000fc400078e0028 */
[----:B------:R-:W-:Y:S02]  /*53800*/  IMAD.MOV.U32 R62, RZ, RZ, R41 ;  /* 0x000000ffff3e7224 */ /* 0x000fe400078e0029 */
[----:B------:R-:W-:Y:S02]  /*53810*/  IMAD.MOV.U32 R61, RZ, RZ, R42 ;  /* 0x000000ffff3d7224 */ /* 0x000fe400078e002a */
[----:B------:R-:W-:Y:S02]  /*53820*/  IMAD.MOV.U32 R60, RZ, RZ, R43 ;  /* 0x000000ffff3c7224 */ /* 0x000fe400078e002b */
[----:B------:R-:W-:Y:S08]  /*53830*/  HMMA.1688.F32.TF32 R40, R220, R96, R64 ;  /* 0x00000060dc28723c */ /* 0x000ff00000081040 */
[C---:B------:R-:W-:Y:S08]  /*53840*/  HMMA.1688.F32.TF32 R248, R224.reuse, R84, R12 ;  /* 0x00000054e0f8723c */ /* 0x040ff0000008100c */
[C---:B------:R-:W-:Y:S08]  /*53850*/  HMMA.1688.F32.TF32 R244, R224.reuse, R88, R16 ;  /* 0x00000058e0f4723c */ /* 0x040ff00000081010 */
[----:B------:R-:W-:Y:S01]  /*53860*/  HMMA.1688.F32.TF32 R24, R224, R96, R24 ;  /* 0x00000060e018723c */ /* 0x000fe20000081018 */
[----:B------:R-:W-:Y:S01]  /*53870*/  MOV R67, R40 ;  /* 0x0000002800437202 */ /* 0x000fe20000000f00 */
[----:B------:R-:W-:-:S06]  /*53880*/  IMAD.MOV.U32 R66, RZ, RZ, R41 ;  /* 0x000000ffff427224 */ /* 0x000fcc00078e0029 */
[-C--:B------:R-:W-:Y:S01]  /*53890*/  HMMA.1688.F32.TF32 R28, R224, R100.reuse, R28 ;  /* 0x00000064e01c723c */ /* 0x080fe2000008101c */
[----:B------:R-:W-:Y:S02]  /*538a0*/  IMAD.MOV.U32 R65, RZ, RZ, R42 ;  /* 0x000000ffff417224 */ /* 0x000fe400078e002a */
[----:B------:R-:W-:Y:S01]  /*538b0*/  IMAD.MOV.U32 R64, RZ, RZ, R43 ;  /* 0x000000ffff407224 */ /* 0x000fe200078e002b */
[----:B------:R-:W-:Y:S04]  /*538c0*/  STL.64 [R1+0x15e0], R250 ;  /* 0x0015e0fa01007387 */ /* 0x000fe80000100a00 */
[----:B------:R-:W-:Y:S01]  /*538d0*/  HMMA.1688.F32.TF32 R40, R220, R100, R68 ;  /* 0x00000064dc28723c */ /* 0x000fe20000081044 */
[----:B------:R-:W-:Y:S04]  /*538e0*/  STL.64 [R1+0x15d8], R248 ;  /* 0x0015d8f801007387 */ /* 0x000fe80000100a00 */
[----:B------:R-:W-:Y:S03]  /*538f0*/  STL.64 [R1+0x15f0], R246 ;  /* 0x0015f0f601007387 */ /* 0x000fe60000100a00 */
[C---:B------:R-:W-:Y:S01]  /*53900*/  HMMA.1688.F32.TF32 R32, R224.reuse, R104, R32 ;  /* 0x00000068e020723c */ /* 0x040fe20000081020 */
[----:B------:R-:W-:Y:S04]  /*53910*/  STL.64 [R1+0x15e8], R244 ;  /* 0x0015e8f401007387 */ /* 0x000fe80000100a00 */
[----:B------:R-:W-:Y:S03]  /*53920*/  STL.64 [R1+0x1600], R242 ;  /* 0x001600f201007387 */ /* 0x000fe60000100a00 */
[----:B------:R-:W-:Y:S01]  /*53930*/  HMMA.1688.F32.TF32 R36, R224, R108, R36 ;  /* 0x0000006ce024723c */ /* 0x000fe20000081024 */
[----:B------:R-:W-:Y:S04]  /*53940*/  STL.64 [R1+0x15f8], R240 ;  /* 0x0015f8f001007387 */ /* 0x000fe80000100a00 */
[----:B------:R-:W-:Y:S04]  /*53950*/  STL.64 [R1+0x1610], R26 ;  /* 0x0016101a01007387 */ /* 0x000fe80000100a00 */
[----:B------:R1:W-:Y:S01]  /*53960*/  STL.64 [R1+0x1608], R24 ;  /* 0x0016081801007387 */ /* 0x0003e20000100a00 */
[----:B------:R-:W-:-:S02]  /*53970*/  IMAD.MOV.U32 R71, RZ, RZ, R40 ;  /* 0x000000ffff477224 */ /* 0x000fc400078e0028 */
[----:B------:R-:W-:Y:S01]  /*53980*/  IMAD.MOV.U32 R70, RZ, RZ, R41 ;  /* 0x000000ffff467224 */ /* 0x000fe200078e0029 */
[----:B------:R-:W-:Y:S01]  /*53990*/  MOV R48, R138 ;  /* 0x0000008a00307202 */ /* 0x000fe20000000f00 */
[----:B------:R-:W-:Y:S02]  /*539a0*/  IMAD.MOV.U32 R49, RZ, RZ, R139 ;  /* 0x000000ffff317224 */ /* 0x000fe400078e008b */
[----:B------:R-:W-:Y:S02]  /*539b0*/  IMAD.MOV.U32 R50, RZ, RZ, R132 ;  /* 0x000000ffff327224 */ /* 0x000fe400078e0084 */
[----:B------:R-:W-:Y:S02]  /*539c0*/  IMAD.MOV.U32 R51, RZ, RZ, R133 ;  /* 0x000000ffff337224 */ /* 0x000fe400078e0085 */
[----:B------:R-:W-:Y:S01]  /*539d0*/  IMAD.MOV.U32 R44, RZ, RZ, R134 ;  /* 0x000000ffff2c7224 */ /* 0x000fe200078e0086 */
[----:B-1----:R-:W-:Y:S01]  /*539e0*/  HMMA.1688.F32.TF32 R24, R20, R82, R112 ;  /* 0x000000521418723c */ /* 0x002fe20000081070 */
[----:B------:R-:W-:-:S02]  /*539f0*/  IMAD.MOV.U32 R69, RZ, RZ, R42 ;  /* 0x000000ffff457224 */ /* 0x000fc400078e002a */
[----:B------:R-:W-:Y:S02]  /*53a00*/  IMAD.MOV.U32 R45, RZ, RZ, R135 ;  /* 0x000000ffff2d7224 */ /* 0x000fe400078e0087 */
[----:B------:R-:W-:Y:S02]  /*53a10*/  IMAD.MOV.U32 R46, RZ, RZ, R128 ;  /* 0x000000ffff2e7224 */ /* 0x000fe400078e0080 */
[----:B------:R-:W-:Y:S01]  /*53a20*/  IMAD.MOV.U32 R47, RZ, RZ, R129 ;  /* 0x000000ffff2f7224 */ /* 0x000fe200078e0081 */
[----:B------:R-:W-:Y:S01]  /*53a30*/  MOV R52, R106 ;  /* 0x0000006a00347202 */ /* 0x000fe20000000f00 */
[----:B------:R-:W-:Y:S01]  /*53a40*/  IMAD.MOV.U32 R68, RZ, RZ, R43 ;  /* 0x000000ffff447224 */ /* 0x000fe200078e002b */
[----:B------:R-:W-:Y:S01]  /*53a50*/  LDS R16, [R4+0x8f000] ;  /* 0x08f0000004107984 */ /* 0x000fe20000000800 */
[----:B------:R-:W-:Y:S03]  /*53a60*/  HMMA.1688.F32.TF32 R40, R220, R104, R72 ;  /* 0x00000068dc28723c */ /* 0x000fe60000081048 */
[----:B------:R-:W-:Y:S04]  /*53a70*/  STL.64 [R1+0x1620], R30 ;  /* 0x0016201e01007387 */ /* 0x000fe80000100a00 */
[----:B------:R1:W-:Y:S04]  /*53a80*/  STL.64 [R1+0x1618], R28 ;  /* 0x0016181c01007387 */ /* 0x0003e80000100a00 */
[----:B------:R-:W-:Y:S04]  /*53a90*/  STL.64 [R1+0x1630], R34 ;  /* 0x0016302201007387 */ /* 0x000fe80000100a00 */
[----:B------:R2:W-:Y:S04]  /*53aa0*/  STL.64 [R1+0x1628], R32 ;  /* 0x0016282001007387 */ /* 0x0005e80000100a00 */
[----:B------:R-:W-:Y:S01]  /*53ab0*/  STL.64 [R1+0x1640], R38 ;  /* 0x0016402601007387 */ /* 0x000fe20000100a00 */
[----:B-1----:R-:W-:Y:S03]  /*53ac0*/  HMMA.1688.F32.TF32 R28, R20, R90, R120 ;  /* 0x0000005a141c723c */ /* 0x002fe60000081078 */
[----:B------:R-:W-:Y:S01]  /*53ad0*/  STL.64 [R1+0x1638], R36 ;  /* 0x0016382401007387 */ /* 0x000fe20000100a00 */
[----:B------:R-:W-:-:S02]  /*53ae0*/  IMAD.MOV.U32 R53, RZ, RZ, R107 ;  /* 0x000000ffff357224 */ /* 0x000fc400078e006b */
[----:B------:R-:W-:Y:S01]  /*53af0*/  IMAD.MOV.U32 R54, RZ, RZ, R147 ;  /* 0x000000ffff367224 */ /* 0x000fe200078e0093 */
[----:B------:R-:W-:Y:S01]  /*53b00*/  LDS R18, [R4+0x8f800] ;  /* 0x08f8000004127984 */ /* 0x000fe20000000800 */
[----:B--2---:R-:W-:Y:S03]  /*53b10*/  HMMA.1688.F32.TF32 R32, R20, R86, R116 ;  /* 0x000000561420723c */ /* 0x004fe60000081074 */
        /* <DEDUP_REMOVED lines=8> */
[----:B------:R-:W2:Y:S01]  /*53ba0*/  LDS R19, [R5+0x8f800] ;  /* 0x08f8000005137984 */ /* 0x000ea20000000800 */
[----:B-1----:R-:W-:Y:S01]  /*53bb0*/  HMMA.1688.F32.TF32 R24, R20, R94, R124 ;  /* 0x0000005e1418723c */ /* 0x002fe2000008107c */
[----:B------:R-:W-:Y:S02]  /*53bc0*/  IMAD.MOV.U32 R249, RZ, RZ, R98 ;  /* 0x000000fffff97224 */ /* 0x000fe400078e0062 */
[----:B------:R-:W-:Y:S01]  /*53bd0*/  LDS R12, [R4+0x8f080] ;  /* 0x08f08000040c7984 */ /* 0x000fe20000000800 */
[----:B------:R-:W-:-:S02]  /*53be0*/  IMAD.MOV.U32 R250, RZ, RZ, R99 ;  /* 0x000000fffffa7224 */ /* 0x000fc400078e0063 */
[----:B------:R-:W-:Y:S01]  /*53bf0*/  IMAD.MOV.U32 R251, RZ, RZ, R103 ;  /* 0x000000fffffb7224 */ /* 0x000fe200078e0067 */
[----:B------:R-:W-:Y:S01]  /*53c00*/  LDS R14, [R4+0x8f880] ;  /* 0x08f88000040e7984 */ /* 0x000fe20000000800 */
[----:B------:R-:W-:Y:S03]  /*53c10*/  HMMA.1688.F32.TF32 R40, R220, R108, R76 ;  /* 0x0000006cdc28723c */ /* 0x000fe6000008104c */
[----:B------:R-:W-:Y:S04]  /*53c20*/  STL.64 [R1+0x210], R32 ;  /* 0x0002102001007387 */ /* 0x000fe80000100a00 */
[----:B------:R-:W-:Y:S01]  /*53c30*/  STL.64 [R1+0x218], R34 ;  /* 0x0002182201007387 */ /* 0x000fe20000100a00 */
[----:B------:R-:W-:-:S03]  /*53c40*/  IMAD.MOV.U32 R220, RZ, RZ, R142 ;  /* 0x000000ffffdc7224 */ /* 0x000fc600078e008e */
[----:B------:R-:W-:Y:S01]  /*53c50*/  STL.64 [R1+0x200], R28 ;  /* 0x0002001c01007387 */ /* 0x000fe20000100a00 */
[----:B------:R-:W-:-:S03]  /*53c60*/  IMAD.MOV.U32 R221, RZ, RZ, R143 ;  /* 0x000000ffffdd7224 */ /* 0x000fc600078e008f */
[----:B------:R1:W-:Y:S01]  /*53c70*/  STL.64 [R1+0x208], R30 ;  /* 0x0002081e01007387 */ /* 0x0003e20000100a00 */
[----:B------:R-:W-:-:S03]  /*53c80*/  IMAD.MOV.U32 R222, RZ, RZ, R136 ;  /* 0x000000ffffde7224 */ /* 0x000fc600078e0088 */
[----:B------:R-:W3:Y:S01]  /*53c90*/  LDL.LU R142, [R1+0x16e4] ;  /* 0x0016e400018e7983 */ /* 0x000ee20000300800 */
[----:B------:R-:W-:-:S03]  /*53ca0*/  IMAD.MOV.U32 R223, RZ, RZ, R137 ;  /* 0x000000ffffdf7224 */ /* 0x000fc600078e0089 */
[----:B------:R-:W-:Y:S04]  /*53cb0*/  STL.64 [R1+0x1f0], R24 ;  /* 0x0001f01801007387 */ /* 0x000fe80000100a00 */
[----:B------:R-:W-:Y:S04]  /*53cc0*/  STL.64 [R1+0x1f8], R26 ;  /* 0x0001f81a01007387 */ /* 0x000fe80000100a00 */
[----:B------:R-:W3:Y:S04]  /*53cd0*/  LDL.LU R143, [R1+0x16e0] ;  /* 0x0016e000018f7983 */ /* 0x000ee80000300800 */
[----:B------:R-:W4:Y:S04]  /*53ce0*/  LDL.LU R136, [R1+0x16dc] ;  /* 0x0016dc0001887983 */ /* 0x000f280000300800 */
[----:B------:R-:W4:Y:S04]  /*53cf0*/  LDL.LU R137, [R1+0x16d8] ;  /* 0x0016d80001897983 */ /* 0x000f280000300800 */
[----:B------:R-:W4:Y:S04]  /*53d00*/  LDL.LU R138, [R1+0x16d4] ;  /* 0x0016d400018a7983 */ /* 0x000f280000300800 */
[----:B------:R-:W4:Y:S04]  /*53d10*/  LDL.LU R139, [R1+0x16d0] ;  /* 0x0016d000018b7983 */ /* 0x000f280000300800 */
[----:B------:R-:W3:Y:S01]  /*53d20*/  LDL.LU R132, [R1+0x16cc] ;  /* 0x0016cc0001847983 */ /* 0x000ee20000300800 */
        /* <DEDUP_REMOVED lines=10> */
[----:B------:R-:W-:Y:S02]  /*53dd0*/  IMAD.MOV.U32 R76, RZ, RZ, R43 ;  /* 0x000000ffff4c7224 */ /* 0x000fe400078e002b */
[----:B------:R-:W-:Y:S01]  /*53de0*/  IMAD.MOV.U32 R42, RZ, RZ, R110 ;  /* 0x000000ffff2a7224 */ /* 0x000fe200078e006e */
[----:B------:R-:W3:Y:S01]  /*53df0*/  LDL.LU R130, [R1+0x16b4] ;  /* 0x0016b40001827983 */ /* 0x000ee20000300800 */
[----:B------:R-:W-:-:S03]  /*53e00*/  IMAD.MOV.U32 R43, RZ, RZ, R111 ;  /* 0x000000ffff2b7224 */ /* 0x000fc600078e006f */
[----:B------:R-:W3:Y:S04]  /*53e10*/  LDL.LU R131, [R1+0x16b0] ;  /* 0x0016b00001837983 */ /* 0x000ee80000300800 */
[----:B------:R-:W3:Y:S04]  /*53e20*/  LDL.LU R110, [R1+0x16ac] ;  /* 0x0016ac00016e7983 */ /* 0x000ee80000300800 */
[----:B------:R-:W3:Y:S04]  /*53e30*/  LDL.LU R111, [R1+0x16a8] ;  /* 0x0016a800016f7983 */ /* 0x000ee80000300800 */
[----:B------:R-:W3:Y:S04]  /*53e40*/  LDL.LU R244, [R1] ;  /* 0x0000000001f47983 */ /* 0x000ee80000300800 */
[----:B------:R-:W3:Y:S04]  /*53e50*/  LDL.LU R245, [R1+0x4] ;  /* 0x0000040001f57983 */ /* 0x000ee80000300800 */
[----:B------:R-:W3:Y:S04]  /*53e60*/  LDL.LU R246, [R1+0x8] ;  /* 0x0000080001f67983 */ /* 0x000ee80000300800 */
[----:B------:R-:W3:Y:S04]  /*53e70*/  LDL.LU R247, [R1+0xc] ;  /* 0x00000c0001f77983 */ /* 0x000ee80000300800 */
[----:B------:R-:W3:Y:S04]  /*53e80*/  LDL.LU R102, [R1+0x16a4] ;  /* 0x0016a40001667983 */ /* 0x000ee80000300800 */
[----:B------:R-:W3:Y:S04]  /*53e90*/  LDL.LU R98, [R1+0x16a0] ;  /* 0x0016a00001627983 */ /* 0x000ee80000300800 */
[----:B------:R-:W3:Y:S04]  /*53ea0*/  LDL.LU R99, [R1+0x169c] ;  /* 0x00169c0001637983 */ /* 0x000ee80000300800 */
[----:B------:R-:W4:Y:S01]  /*53eb0*/  LDL.LU R103, [R1+0x1698] ;  /* 0x0016980001677983 */ /* 0x000f220000300800 */
[----:B------:R-:W-:-:S03]  /*53ec0*/  IMAD.MOV.U32 R55, RZ, RZ, R155 ;  /* 0x000000ffff377224 */ /* 0x000fc600078e009b */
[----:B------:R-:W4:Y:S04]  /*53ed0*/  LDL.LU R106, [R1+0x1694] ;  /* 0x00169400016a7983 */ /* 0x000f280000300800 */
[----:B------:R-:W4:Y:S04]  /*53ee0*/  LDL.LU R107, [R1+0x1690] ;  /* 0x00169000016b7983 */ /* 0x000f280000300800 */
[----:B------:R-:W4:Y:S04]  /*53ef0*/  LDL.LU R147, [R1+0x168c] ;  /* 0x00168c0001937983 */ /* 0x000f280000300800 */
[----:B------:R-:W4:Y:S04]  /*53f00*/  LDL.LU R155, [R1+0x1688] ;  /* 0x00168800019b7983 */ /* 0x000f280000300800 */
[----:B------:R-:W-:Y:S04]  /*53f10*/  LDS R13, [R5+0x8f080] ;  /* 0x08f08000050d7984 */ /* 0x000fe80000000800 */
[----:B------:R-:W2:Y:S01]  /*53f20*/  LDS R15, [R5+0x8f880] ;  /* 0x08f88000050f7984 */ /* 0x000ea20000000800 */
[----:B------:R-:W-:-:S02]  /*53f30*/  IMAD.MOV.U32 R36, RZ, RZ, R238 ;  /* 0x000000ffff247224 */ /* 0x000fc400078e00ee */
[----:B------:R-:W-:Y:S01]  /*53f40*/  IMAD.MOV.U32 R37, RZ, RZ, R239 ;  /* 0x000000ffff257224 */ /* 0x000fe200078e00ef */
[----:B------:R-:W-:Y:S01]  /*53f50*/  HMMA.1688.F32.TF32 R8, R224, R80, R8 ;  /* 0x00000050e008723c */ /* 0x000fe20000081008 */
        /* <DEDUP_REMOVED lines=11> */
[----:B------:R-:W1:Y:S01]  /*54010*/  LDS R123, [R0+0x8f900] ;  /* 0x08f90000007b7984 */ /* 0x000e620000000800 */
[----:B------:R-:W-:-:S02]  /*54020*/  IMAD.MOV.U32 R29, RZ, RZ, R62 ;  /* 0x000000ffff1d7224 */ /* 0x000fc400078e003e */
[----:B------:R-:W-:-:S03]  /*54030*/  IMAD.MOV.U32 R28, RZ, RZ, R63 ;  /* 0x000000ffff1c7224 */ /* 0x000fc600078e003f */
[----:B------:R-:W-:Y:S01]  /*54040*/  HMMA.1688.F32.TF32 R156, R16, R94, R156 ;  /* 0x0000005e109c723c */ /* 0x000fe2000008109c */
[----:B------:R-:W-:-:S07]  /*54050*/  IMAD.MOV.U32 R35, RZ, RZ, R56 ;  /* 0x000000ffff237224 */ /* 0x000fce00078e0038 */
[C---:B------:R-:W-:Y:S08]  /*54060*/  HMMA.1688.F32.TF32 R208, R12.reuse, R82, R208 ;  /* 0x000000520cd0723c */ /* 0x040ff000000810d0 */
[----:B------:R-:W-:Y:S01]  /*54070*/  HMMA.1688.F32.TF32 R40, R12, R94, R40 ;  /* 0x0000005e0c28723c */ /* 0x000fe20000081028 */
[----:B------:R-:W-:Y:S01]  /*54080*/  IMAD.MOV.U32 R34, RZ, RZ, R57 ;  /* 0x000000ffff227224 */ /* 0x000fe200078e0039 */
[----:B------:R-:W-:Y:S01]  /*54090*/  MOV R32, R59 ;  /* 0x0000003b00207202 */ /* 0x000fe20000000f00 */
[----:B------:R-:W-:-:S02]  /*540a0*/  IMAD.MOV.U32 R33, RZ, RZ, R58 ;  /* 0x000000ffff217224 */ /* 0x000fc400078e003a */
[----:B------:R-:W-:Y:S02]  /*540b0*/  IMAD.MOV.U32 R27, RZ, RZ, R64 ;  /* 0x000000ffff1b7224 */ /* 0x000fe400078e0040 */
[----:B------:R-:W-:Y:S01]  /*540c0*/  IMAD.MOV.U32 R26, RZ, RZ, R65 ;  /* 0x000000ffff1a7224 */ /* 0x000fe200078e0041 */
[----:B------:R-:W-:Y:S01]  /*540d0*/  MOV R24, R67 ;  /* 0x0000004300187202 */ /* 0x000fe20000000f00 */
[----:B------:R-:W-:Y:S01]  /*540e0*/  IMAD.MOV.U32 R25, RZ, RZ, R66 ;  /* 0x000000ffff197224 */ /* 0x000fe200078e0042 */
[C---:B---3--:R-:W-:Y:S08]  /*540f0*/  HMMA.1688.F32.TF32 R128, R20.reuse, R98, R128 ;  /* 0x000000621480723c */ /* 0x048ff00000081080 */
[----:B----4-:R-:W-:Y:S11]  /*54100*/  HMMA.1688.F32.TF32 R132, R20, R102, R132 ;  /* 0x000000661484723c */ /* 0x010ff60000081084 */
[----:B------:R-:W-:Y:S04]  /*54110*/  @!UPT UIADD3 URZ, URZ, URZ, URZ ;  /* 0x0000003f3f3ff290 */ /* 0x000fe8000fffe03f */
[----:B------:R-:W-:Y:S04]  /*54120*/  STL.64 [R1+0x1650], R130 ;  /* 0x0016508201007387 */ /* 0x000fe80000100a00 */
[----:B------:R-:W-:Y:S04]  /*54130*/  STL.64 [R1+0x1648], R128 ;  /* 0x0016488001007387 */ /* 0x000fe80000100a00 */
[----:B------:R2:W-:Y:S04]  /*54140*/  STL.64 [R1+0x1660], R134 ;  /* 0x0016608601007387 */ /* 0x0005e80000100a00 */
[----:B------:R3:W-:Y:S04]  /*54150*/  STL.64 [R1+0x1658], R132 ;  /* 0x0016588401007387 */ /* 0x0007e80000100a00 */
[----:B------:R-:W4:Y:S04]  /*54160*/  LDL.LU R238, [R1+0x1684] ;  /* 0x0016840001ee7983 */ /* 0x000f280000300800 */
[----:B------:R-:W4:Y:S04]  /*54170*/  LDL.LU R239, [R1+0x1680] ;  /* 0x0016800001ef7983 */ /* 0x000f280000300800 */
[----:B------:R-:W4:Y:S04]  /*54180*/  LDL.LU R3, [R1+0x167c] ;  /* 0x00167c0001037983 */ /* 0x000f280000300800 */
[----:B------:R-:W4:Y:S04]  /*54190*/  LDL.LU R124, [R1+0x190] ;  /* 0x00019000017c7983 */ /* 0x000f280000300800 */
[----:B------:R-:W4:Y:S04]  /*541a0*/  LDL.LU R125, [R1+0x194] ;  /* 0x00019400017d7983 */ /* 0x000f280000300800 */
[----:B------:R-:W4:Y:S04]  /*541b0*/  LDL.LU R126, [R1+0x198] ;  /* 0x00019800017e7983 */ /* 0x000f280000300800 */
[----:B------:R-:W4:Y:S01]  /*541c0*/  LDL.LU R127, [R1+0x19c] ;  /* 0x00019c00017f7983 */ /* 0x000f220000300800 */
[----:B--2---:R-:W-:-:S03]  /*541d0*/  IMAD.MOV.U32 R135, RZ, RZ, R212 ;  /* 0x000000ffff877224 */ /* 0x004fc600078e00d4 */
[----:B------:R-:W2:Y:S01]  /*541e0*/  LDL.LU R68, [R1+0x1a0] ;  /* 0x0001a00001447983 */ /* 0x000ea20000300800 */
[----:B------:R-:W-:-:S03]  /*541f0*/  IMAD.MOV.U32 R134, RZ, RZ, R213 ;  /* 0x000000ffff867224 */ /* 0x000fc600078e00d5 */
[----:B------:R-:W2:Y:S01]  /*54200*/  LDL.LU R69, [R1+0x1a4] ;  /* 0x0001a40001457983 */ /* 0x000ea20000300800 */
[----:B---3--:R-:W-:-:S03]  /*54210*/  IMAD.MOV.U32 R133, RZ, RZ, R214 ;  /* 0x000000ffff857224 */ /* 0x008fc600078e00d6 */
[----:B------:R-:W2:Y:S01]  /*54220*/  LDL.LU R70, [R1+0x1a8] ;  /* 0x0001a80001467983 */ /* 0x000ea20000300800 */
[----:B------:R-:W-:-:S03]  /*54230*/  IMAD.MOV.U32 R132, RZ, RZ, R215 ;  /* 0x000000ffff847224 */ /* 0x000fc600078e00d7 */
[----:B------:R-:W2:Y:S04]  /*54240*/  LDL.LU R71, [R1+0x1ac] ;  /* 0x0001ac0001477983 */ /* 0x000ea80000300800 */
[----:B------:R-:W3:Y:S04]  /*54250*/  LDL.LU R212, [R1+0x1b0] ;  /* 0x0001b00001d47983 */ /* 0x000ee80000300800 */
[----:B------:R-:W3:Y:S04]  /*54260*/  LDL.LU R213, [R1+0x1b4] ;  /* 0x0001b40001d57983 */ /* 0x000ee80000300800 */
[----:B------:R-:W3:Y:S04]  /*54270*/  LDL.LU R214, [R1+0x1b8] ;  /* 0x0001b80001d67983 */ /* 0x000ee80000300800 */
[----:B------:R-:W3:Y:S04]  /*54280*/  LDL.LU R215, [R1+0x1bc] ;  /* 0x0001bc0001d77983 */ /* 0x000ee80000300800 */
[----:B------:R-:W1:Y:S04]  /*54290*/  LDL.LU R116, [R1+0x1e0] ;  /* 0x0001e00001747983 */ /* 0x000e680000300800 */
[----:B------:R-:W1:Y:S01]  /*542a0*/  LDL.LU R117, [R1+0x1e4] ;  /* 0x0001e40001757983 */ /* 0x000e620000300800 */
[C---:B------:R-:W-:Y:S03]  /*542b0*/  HMMA.1688.F32.TF32 R136, R20.reuse, R106, R136 ;  /* 0x0000006a1488723c */ /* 0x040fe60000081088 */
[----:B------:R-:W1:Y:S04]  /*542c0*/  LDL.LU R118, [R1+0x1e8] ;  /* 0x0001e80001767983 */ /* 0x000e680000300800 */
[----:B------:R-:W1:Y:S01]  /*542d0*/  LDL.LU R119, [R1+0x1ec] ;  /* 0x0001ec0001777983 */ /* 0x000e620000300800 */
[----:B------:R-:W-:Y:S03]  /*542e0*/  HMMA.1688.F32.TF32 R140, R20, R110, R140 ;  /* 0x0000006e148c723c */ /* 0x000fe6000008108c */
[----:B------:R-:W2:Y:S04]  /*542f0*/  LDL.LU R60, [R1+0x1c0] ;  /* 0x0001c000013c7983 */ /* 0x000ea80000300800 */
[----:B------:R-:W2:Y:S01]  /*54300*/  LDL.LU R61, [R1+0x1c4] ;  /* 0x0001c400013d7983 */ /* 0x000ea20000300800 */
[C---:B------:R-:W-:Y:S03]  /*54310*/  HMMA.1688.F32.TF32 R144, R16.reuse, R82, R144 ;  /* 0x000000521090723c */ /* 0x040fe60000081090 */
[----:B------:R-:W2:Y:S04]  /*54320*/  LDL.LU R62, [R1+0x1c8] ;  /* 0x0001c800013e7983 */ /* 0x000ea80000300800 */
[----:B------:R-:W2:Y:S01]  /*54330*/  LDL.LU R63, [R1+0x1cc] ;  /* 0x0001cc00013f7983 */ /* 0x000ea20000300800 */
        /* <DEDUP_REMOVED lines=10> */
[----:B------:R-:W-:-:S07]  /*543e0*/  IMAD.MOV.U32 R248, RZ, RZ, R79 ;  /* 0x000000fffff87224 */ /* 0x000fce00078e004f */
[----:B------:R-:W-:Y:S01]  /*543f0*/  HMMA.1688.F32.TF32 R12, R12, R110, R220 ;  /* 0x0000006e0c0c723c */ /* 0x000fe200000810dc */
[----:B------:R-:W3:Y:S04]  /*54400*/  LDL.LU R220, [R1+0x140] ;  /* 0x0001400001dc7983 */ /* 0x000ee80000300800 */
[----:B------:R-:W3:Y:S04]  /*54410*/  LDL.LU R221, [R1+0x144] ;  /* 0x0001440001dd7983 */ /* 0x000ee80000300800 */
[----:B------:R-:W3:Y:S04]  /*54420*/  LDL.LU R222, [R1+0x148] ;  /* 0x0001480001de7983 */ /* 0x000ee80000300800 */
[----:B------:R-:W3:Y:S01]  /*54430*/  LDL.LU R223, [R1+0x14c] ;  /* 0x00014c0001df7983 */ /* 0x000ee20000300800 */
[----:B------:R-:W-:-:S03]  /*54440*/  IMAD.MOV.U32 R249, RZ, RZ, R78 ;  /* 0x000000fffff97224 */ /* 0x000fc600078e004e */
[----:B------:R-:W3:Y:S01]  /*54450*/  LDL.LU R224, [R1+0xf0] ;  /* 0x0000f00001e07983 */ /* 0x000ee20000300800 */
[----:B------:R-:W-:-:S03]  /*54460*/  IMAD.MOV.U32 R79, RZ, RZ, R228 ;  /* 0x000000ffff4f7224 */ /* 0x000fc600078e00e4 */
[----:B------:R-:W3:Y:S01]  /*54470*/  LDL.LU R225, [R1+0xf4] ;  /* 0x0000f40001e17983 */ /* 0x000ee20000300800 */
[----:B------:R-:W-:-:S03]  /*54480*/  IMAD.MOV.U32 R250, RZ, RZ, R77 ;  /* 0x000000fffffa7224 */ /* 0x000fc600078e004d */
[----:B------:R-:W3:Y:S01]  /*54490*/  LDL.LU R226, [R1+0xf8] ;  /* 0x0000f80001e27983 */ /* 0x000ee20000300800 */
[----:B------:R-:W-:-:S03]  /*544a0*/  IMAD.MOV.U32 R78, RZ, RZ, R229 ;  /* 0x000000ffff4e7224 */ /* 0x000fc600078e00e5 */
[----:B------:R-:W3:Y:S01]  /*544b0*/  LDL.LU R227, [R1+0xfc] ;  /* 0x0000fc0001e37983 */ /* 0x000ee20000300800 */
[----:B------:R-:W-:Y:S01]  /*544c0*/  IMAD.MOV.U32 R251, RZ, RZ, R76 ;  /* 0x000000fffffb7224 */ /* 0x000fe200078e004c */
[----:B------:R-:W-:Y:S01]  /*544d0*/  MOV R76, R231 ;  /* 0x000000e7004c7202 */ /* 0x000fe20000000f00 */
[----:B------:R-:W-:Y:S01]  /*544e0*/  IMAD.MOV.U32 R77, RZ, RZ, R230 ;  /* 0x000000ffff4d7224 */ /* 0x000fe200078e00e6 */
        /* <DEDUP_REMOVED lines=12> */
[----:B------:R-:W-:Y:S01]  /*545b0*/  IMAD.MOV.U32 R247, RZ, RZ, R72 ;  /* 0x000000fffff77224 */ /* 0x000fe200078e0048 */
[----:B------:R-:W-:Y:S01]  /*545c0*/  MOV R244, R75 ;  /* 0x0000004b00f47202 */ /* 0x000fe20000000f00 */
[----:B------:R-:W-:Y:S01]  /*545d0*/  IMAD.MOV.U32 R246, RZ, RZ, R73 ;  /* 0x000000fffff67224 */ /* 0x000fe200078e0049 */
[----:B------:R-:W3:Y:S01]  /*545e0*/  LDL.LU R72, [R1+0x180] ;  /* 0x0001800001487983 */ /* 0x000ee20000300800 */
[----:B------:R-:W-:-:S03]  /*545f0*/  IMAD.MOV.U32 R245, RZ, RZ, R74 ;  /* 0x000000fffff57224 */ /* 0x000fc600078e004a */
[----:B------:R-:W3:Y:S04]  /*54600*/  LDL.LU R73, [R1+0x184] ;  /* 0x0001840001497983 */ /* 0x000ee80000300800 */
[----:B------:R-:W3:Y:S01]  /*54610*/  LDL.LU R74, [R1+0x188] ;  /* 0x00018800014a7983 */ /* 0x000ee20000300800 */
[----:B----4-:R-:W-:-:S03]  /*54620*/  MOV R75, R3 ;  /* 0x00000003004b7202 */ /* 0x010fc60000000f00 */
[----:B------:R-:W4:Y:S01]  /*54630*/  LDL.LU R3, [R1+0x1678] ;  /* 0x0016780001037983 */ /* 0x000f220000300800 */
[C---:B-1----:R-:W-:Y:S08]  /*54640*/  HMMA.1688.F32.TF32 R116, R120.reuse, R102, R116 ;  /* 0x000000667874723c */ /* 0x042ff00000081074 */
[C---:B--2---:R-:W-:Y:S08]  /*54650*/  HMMA.1688.F32.TF32 R60, R120.reuse, R98, R60 ;  /* 0x00000062783c723c */ /* 0x044ff0000008103c */
[C---:B---3--:R-:W-:Y:S08]  /*54660*/  HMMA.1688.F32.TF32 R220, R120.reuse, R94, R220 ;  /* 0x0000005e78dc723c */ /* 0x048ff000000810dc */
[C---:B------:R-:W-:Y:S08]  /*54670*/  HMMA.1688.F32.TF32 R224, R120.reuse, R86, R224 ;  /* 0x0000005678e0723c */ /* 0x040ff000000810e0 */
[C---:B------:R-:W-:Y:S08]  /*54680*/  HMMA.1688.F32.TF32 R228, R120.reuse, R82, R228 ;  /* 0x0000005278e4723c */ /* 0x040ff000000810e4 */
[C---:B------:R-:W-:Y:S08]  /*54690*/  HMMA.1688.F32.TF32 R56, R120.reuse, R90, R56 ;  /* 0x0000005a7838723c */ /* 0x040ff00000081038 */
[C---:B------:R-:W-:Y:S08]  /*546a0*/  HMMA.1688.F32.TF32 R64, R120.reuse, R106, R64 ;  /* 0x0000006a7840723c */ /* 0x040ff00000081040 */
[----:B------:R-:W-:Y:S01]  /*546b0*/  HMMA.1688.F32.TF32 R120, R120, R110, R212 ;  /* 0x0000006e7878723c */ /* 0x000fe200000810d4 */
[----:B------:R-:W2:Y:S04]  /*546c0*/  LDL.LU.64 R214, [R1+0x1670] ;  /* 0x0016700001d67983 */ /* 0x000ea80000300a00 */
[----:B------:R-:W2:Y:S01]  /*546d0*/  LDL.LU.64 R212, [R1+0x1668] ;  /* 0x0016680001d47983 */ /* 0x000ea20000300a00 */
[----:B------:R-:W-:-:S02]  /*546e0*/  IMAD.MOV.U32 R39, RZ, RZ, R235 ;  /* 0x000000ffff277224 */ /* 0x000fc400078e00eb */
[----:B------:R-:W-:Y:S01]  /*546f0*/  IMAD.MOV.U32 R112, RZ, RZ, R234 ;  /* 0x000000ffff707224 */ /* 0x000fe200078e00ea */
[----:B------:R-:W-:Y:S01]  /*54700*/  LDS R235, [R0+0x8f980] ;  /* 0x08f9800000eb7984 */ /* 0x000fe20000000800 */
[----:B------:R-:W-:Y:S02]  /*54710*/  IMAD.MOV.U32 R113, RZ, RZ, R233 ;  /* 0x000000ffff717224 */ /* 0x000fe400078e00e9 */
[----:B------:R-:W-:Y:S01]  /*54720*/  IMAD.MOV.U32 R114, RZ, RZ, R232 ;  /* 0x000000ffff727224 */ /* 0x000fe200078e00e8 */
[----:B------:R-:W-:Y:S04]  /*54730*/  LDS R234, [R2+0x8f980] ;  /* 0x08f9800002ea7984 */ /* 0x000fe80000000800 */
[----:B------:R-:W-:Y:S04]  /*54740*/  LDS R232, [R2+0x8f180] ;  /* 0x08f1800002e87984 */ /* 0x000fe80000000800 */
[----:B------:R-:W1:Y:S01]  /*54750*/  LDS R233, [R0+0x8f180] ;  /* 0x08f1800000e97984 */ /* 0x000e620000000800 */
[----:B------:R-:W-:Y:S01]  /*54760*/  MOV R252, R8 ;  /* 0x0000000800fc7202 */ /* 0x000fe20000000f00 */
[----:B------:R-:W-:-:S02]  /*54770*/  IMAD.MOV.U32 R81, RZ, RZ, R9 ;  /* 0x000000ffff517224 */ /* 0x000fc400078e0009 */
[----:B------:R-:W-:Y:S01]  /*54780*/  IMAD.MOV.U32 R80, RZ, RZ, R10 ;  /* 0x000000ffff507224 */ /* 0x000fe200078e000a */
[----:B------:R-:W-:Y:S01]  /*54790*/  LDS R8, [R2+0x8f080] ;  /* 0x08f0800002087984 */ /* 0x000fe20000000800 */
[----:B------:R-:W-:-:S03]  /*547a0*/  IMAD.MOV.U32 R6, RZ, RZ, R11 ;  /* 0x000000ffff067224 */ /* 0x000fc600078e000b */
[----:B------:R-:W-:Y:S04]  /*547b0*/  LDS R10, [R2+0x8f880] ;  /* 0x08f88000020a7984 */ /* 0x000fe80000000800 */
[----:B------:R-:W-:Y:S04]  /*547c0*/  LDS R9, [R0+0x8f080] ;  /* 0x08f0800000097984 */ /* 0x000fe80000000800 */
[----:B------:R-:W3:Y:S01]  /*547d0*/  LDS R11, [R0+0x8f880] ;  /* 0x08f88000000b7984 */ /* 0x000ee20000000800 */
[----:B------:R-:W-:Y:S01]  /*547e0*/  MOV R128, R219 ;  /* 0x000000db00807202 */ /* 0x000fe20000000f00 */
[----:B------:R-:W-:-:S02]  /*547f0*/  IMAD.MOV.U32 R129, RZ, RZ, R218 ;  /* 0x000000ffff817224 */ /* 0x000fc400078e00da */
[----:B------:R-:W-:Y:S01]  /*54800*/  IMAD.MOV.U32 R130, RZ, RZ, R217 ;  /* 0x000000ffff827224 */ /* 0x000fe200078e00d9 */
[----:B------:R-:W-:Y:S01]  /*54810*/  LDS R218, [R4+0x8f900] ;  /* 0x08f9000004da7984 */ /* 0x000fe20000000800 */
[----:B------:R-:W-:-:S03]  /*54820*/  IMAD.MOV.U32 R131, RZ, RZ, R216 ;  /* 0x000000ffff837224 */ /* 0x000fc600078e00d8 */
[----:B------:R-:W-:Y:S04]  /*54830*/  LDS R216, [R4+0x8f100] ;  /* 0x08f1000004d87984 */ /* 0x000fe80000000800 */
[----:B------:R-:W-:Y:S04]  /*54840*/  LDS R217, [R5+0x8f100] ;  /* 0x08f1000005d97984 */ /* 0x000fe80000000800 */
[----:B------:R-:W4:Y:S01]  /*54850*/  LDS R219, [R5+0x8f900] ;  /* 0x08f9000005db7984 */ /* 0x000f220000000800 */
[----:B-1----:R-:W-:Y:S01]  /*54860*/  HMMA.1688.F32.TF32 R128, R232, R82, R128 ;  /* 0x00000052e880723c */ /* 0x002fe20000081080 */
[----:B------:R-:W-:-:S07]  /*54870*/  IMAD.MOV.U32 R115, RZ, RZ, R7 ;  /* 0x000000ffff737224 */ /* 0x000fce00078e0007 */
[C---:B------:R-:W-:Y:S08]  /*54880*/  HMMA.1688.F32.TF32 R36, R232.reuse, R86, R36 ;  /* 0x00000056e824723c */ /* 0x040ff00000081024 */
[----:B------:R-:W-:Y:S08]  /*54890*/  HMMA.1688.F32.TF32 R32, R232, R90, R32 ;  /* 0x0000005ae820723c */ /* 0x000ff00000081020 */
[C---:B---3--:R-:W-:Y:S08]  /*548a0*/  HMMA.1688.F32.TF32 R176, R8.reuse, R82, R176 ;  /* 0x0000005208b0723c */ /* 0x048ff000000810b0 */
[C---:B------:R-:W-:Y:S08]  /*548b0*/  HMMA.1688.F32.TF32 R180, R8.reuse, R86, R180 ;  /* 0x0000005608b4723c */ /* 0x040ff000000810b4 */
[C---:B------:R-:W-:Y:S08]  /*548c0*/  HMMA.1688.F32.TF32 R184, R8.reuse, R90, R184 ;  /* 0x0000005a08b8723c */ /* 0x040ff000000810b8 */
[C---:B------:R-:W-:Y:S08]  /*548d0*/  HMMA.1688.F32.TF32 R188, R8.reuse, R94, R188 ;  /* 0x0000005e08bc723c */ /* 0x040ff000000810bc */
[C---:B------:R-:W-:Y:S08]  /*548e0*/  HMMA.1688.F32.TF32 R192, R8.reuse, R98, R192 ;  /* 0x0000006208c0723c */ /* 0x040ff000000810c0 */
[C---:B------:R-:W-:Y:S08]  /*548f0*/  HMMA.1688.F32.TF32 R196, R8.reuse, R102, R196 ;  /* 0x0000006608c4723c */ /* 0x040ff000000810c4 */
[C---:B------:R-:W-:Y:S08]  /*54900*/  HMMA.1688.F32.TF32 R200, R8.reuse, R106, R200 ;  /* 0x0000006a08c8723c */ /* 0x040ff000000810c8 */
[----:B------:R-:W-:Y:S07]  /*54910*/  HMMA.1688.F32.TF32 R8, R8, R110, R204 ;  /* 0x0000006e0808723c */ /* 0x000fee00000810cc */
[----:B------:R-:W-:Y:S01]  /*54920*/  IMAD.MOV.U32 R204, RZ, RZ, R239 ;  /* 0x000000ffffcc7224 */ /* 0x000fe200078e00ef */
        /* <DEDUP_REMOVED lines=8> */
[----:B------:R-:W1:Y:S02]  /*549b0*/  LDS R237, [R5+0x8f180] ;  /* 0x08f1800005ed7984 */ /* 0x000e640000000800 */
[C---:B----4-:R-:W-:Y:S08]  /*549c0*/  HMMA.1688.F32.TF32 R68, R216.reuse, R82, R68 ;  /* 0x00000052d844723c */ /* 0x050ff00000081044 */
[C---:B------:R-:W-:Y:S08]  /*549d0*/  HMMA.1688.F32.TF32 R124, R216.reuse, R86, R124 ;  /* 0x00000056d87c723c */ /* 0x040ff0000008107c */
[C---:B------:R-:W-:Y:S08]  /*549e0*/  HMMA.1688.F32.TF32 R72, R216.reuse, R90, R72 ;  /* 0x0000005ad848723c */ /* 0x040ff00000081048 */
[C---:B------:R-:W-:Y:S08]  /*549f0*/  HMMA.1688.F32.TF32 R204, R216.reuse, R94, R204 ;  /* 0x0000005ed8cc723c */ /* 0x040ff000000810cc */
[C---:B------:R-:W-:Y:S08]  /*54a00*/  HMMA.1688.F32.TF32 R76, R216.reuse, R98, R76 ;  /* 0x00000062d84c723c */ /* 0x040ff0000008104c */
[----:B------:R-:W-:Y:S08]  /*54a10*/  HMMA.1688.F32.TF32 R112, R216, R106, R112 ;  /* 0x0000006ad870723c */ /* 0x000ff00000081070 */
[C---:B------:R-:W-:Y:S08]  /*54a20*/  HMMA.1688.F32.TF32 R240, R232.reuse, R102, R240 ;  /* 0x00000066e8f0723c */ /* 0x040ff000000810f0 */
[C---:B------:R-:W-:Y:S08]  /*54a30*/  HMMA.1688.F32.TF32 R244, R232.reuse, R106, R244 ;  /* 0x0000006ae8f4723c */ /* 0x040ff000000810f4 */
[----:B------:R-:W-:Y:S08]  /*54a40*/  HMMA.1688.F32.TF32 R232, R232, R110, R248 ;  /* 0x0000006ee8e8723c */ /* 0x000ff000000810f8 */
[C---:B--2---:R-:W-:Y:S08]  /*54a50*/  HMMA.1688.F32.TF32 R212, R216.reuse, R102, R212 ;  /* 0x00000066d8d4723c */ /* 0x044ff000000810d4 */
[----:B------:R-:W-:Y:S01]  /*54a60*/  HMMA.1688.F32.TF32 R216, R216, R110, R132 ;  /* 0x0000006ed8d8723c */ /* 0x000fe20000081084 */
[----:B------:R2:W5:Y:S04]  /*54a70*/  LDL.LU.64 R134, [R1+0x1660] ;  /* 0x0016600001867983 */ /* 0x0005680000300a00 */
[----:B------:R2:W5:Y:S04]  /*54a80*/  LDL.LU.64 R132, [R1+0x1658] ;  /* 0x0016580001847983 */ /* 0x0005680000300a00 */
[----:B------:R-:W-:Y:S04]  /*54a90*/  STL.64 [R1+0x20], R128 ;  /* 0x0000208001007387 */ /* 0x000fe80000100a00 */
[----:B------:R3:W-:Y:S04]  /*54aa0*/  STL.64 [R1+0x28], R130 ;  /* 0x0000288201007387 */ /* 0x0007e80000100a00 */
[----:B---3--:R2:W5:Y:S04]  /*54ab0*/  LDL.LU.64 R130, [R1+0x1650] ;  /* 0x0016500001827983 */ /* 0x0085680000300a00 */
[----:B------:R2:W5:Y:S04]  /*54ac0*/  LDL.LU.64 R128, [R1+0x1648] ;  /* 0x0016480001807983 */ /* 0x0005680000300a00 */
[----:B------:R-:W3:Y:S04]  /*54ad0*/  LDL.LU R7, [R1+0x398] ;  /* 0x0003980001077983 */ /* 0x000ee80000300800 */
        /* <DEDUP_REMOVED lines=24> */
[----:B------:R-:W2:Y:S04]  /*54c60*/  LDL.LU.64 R250, [R1+0x15e0] ;  /* 0x0015e00001fa7983 */ /* 0x000ea80000300a00 */
[----:B------:R-:W2:Y:S04]  /*54c70*/  LDL.LU.64 R248, [R1+0x15d8] ;  /* 0x0015d80001f87983 */ /* 0x000ea80000300a00 */
[----:B------:R1:W-:Y:S04]  /*54c80*/  STL.64 [R1+0xe0], R232 ;  /* 0x0000e0e801007387 */ /* 0x0003e80000100a00 */
[----:B------:R1:W-:Y:S02]  /*54c90*/  STL.64 [R1+0xe8], R234 ;  /* 0x0000e8ea01007387 */ /* 0x0003e40000100a00 */
[----:B-1----:R-:W-:-:S02]  /*54ca0*/  IMAD.MOV.U32 R232, RZ, RZ, R252 ;  /* 0x000000ffffe87224 */ /* 0x002fc400078e00fc */
[----:B------:R-:W-:Y:S01]  /*54cb0*/  IMAD.MOV.U32 R233, RZ, RZ, R81 ;  /* 0x000000ffffe97224 */ /* 0x000fe200078e0051 */
[----:B------:R1:W5:Y:S01]  /*54cc0*/  LDL.LU R252, [R1+0x15d0] ;  /* 0x0015d00001fc7983 */ /* 0x0003620000300800 */
[----:B------:R-:W-:Y:S01]  /*54cd0*/  IMAD.MOV.U32 R234, RZ, RZ, R80 ;  /* 0x000000ffffea7224 */ /* 0x000fe200078e0050 */
[----:B------:R-:W-:-:S07]  /*54ce0*/  MOV R235, R6 ;  /* 0x0000000600eb7202 */ /* 0x000fce0000000f00 */
[----:B------:R-:W-:Y:S11]  /*54cf0*/  HMMA.1688.F32.TF32 R232, R236, R82, R232 ;  /* 0x00000052ece8723c */ /* 0x000ff600000810e8 */
[----:B------:R-:W-:Y:S11]  /*54d00*/  @!UPT UIADD3 URZ, URZ, URZ, URZ ;  /* 0x0000003f3f3ff290 */ /* 0x000ff6000fffe03f */
[----:B------:R-:W-:Y:S01]  /*54d10*/  @!UPT UIADD3 URZ, URZ, URZ, URZ ;  /* 0x0000003f3f3ff290 */ /* 0x000fe2000fffe03f */
[----:B------:R-:W-:Y:S04]  /*54d20*/  STL.64 [R1+0xc0], R232 ;  /* 0x0000c0e801007387 */ /* 0x000fe80000100a00 */
[----:B------:R-:W-:Y:S04]  /*54d30*/  STL.64 [R1+0xc8], R234 ;  /* 0x0000c8ea01007387 */ /* 0x000fe80000100a00 */
[----:B------:R-:W3:Y:S01]  /*54d40*/  LDL.LU R5, [R1+0xf94] ;  /* 0x000f940001057983 */ /* 0x000ee20000300800 */
[----:B------:R-:W-:-:S03]  /*54d50*/  UIADD3 UR5, UR5, 0x1, URZ ;  /* 0x0000000105057890 */ /* 0x000fc6000fffe03f */
[----:B------:R-:W-:Y:S01]  /*54d60*/  BAR.SYNC.DEFER_BLOCKING 0x0 ;  /* 0x0000000000007b1d */ /* 0x000fe20000010000 */
[C---:B--2---:R-:W-:Y:S11]  /*54d70*/  HMMA.1688.F32.TF32 R84, R236.reuse, R86, R248 ;  /* 0x00000056ec54723c */ /* 0x044ff600000810f8 */
[----:B------:R-:W-:Y:S11]  /*54d80*/  @!UPT UIADD3 URZ, URZ, URZ, URZ ;  /* 0x0000003f3f3ff290 */ /* 0x000ff6000fffe03f */
[----:B------:R-:W-:Y:S01]  /*54d90*/  @!UPT UIADD3 URZ, URZ, URZ, URZ ;  /* 0x0000003f3f3ff290 */ /* 0x000fe2000fffe03f */
[----:B------:R-:W-:Y:S04]  /*54da0*/  STL.64 [R1+0xb0], R84 ;  /* 0x0000b05401007387 */ /* 0x000fe80000100a00 */
[----:B------:R2:W-:Y:S04]  /*54db0*/  STL.64 [R1+0xb8], R86 ;  /* 0x0000b85601007387 */ /* 0x0005e80000100a00 */
[----:B------:R-:W3:Y:S01]  /*54dc0*/  LDL.LU R4, [R1+0xf9c] ;  /* 0x000f9c0001047983 */ /* 0x000ee20000300800 */
[C---:B------:R-:W-:Y:S08]  /*54dd0*/  HMMA.1688.F32.TF32 R80, R236.reuse, R90, R244 ;  /* 0x0000005aec50723c */ /* 0x040ff000000810f4 */
[C---:B--2---:R-:W-:Y:S08]  /*54de0*/  HMMA.1688.F32.TF32 R84, R236.reuse, R94, R240 ;  /* 0x0000005eec54723c */ /* 0x044ff000000810f0 */
[C---:B------:R-:W-:Y:S07]  /*54df0*/  HMMA.1688.F32.TF32 R24, R236.reuse, R98, R24 ;  /* 0x00000062ec18723c */ /* 0x040fee0000081018 */
[----:B------:R-:W-:Y:S01]  /*54e00*/  STL.64 [R1+0x80], R80 ;  /* 0x0000805001007387 */ /* 0x000fe20000100a00 */
[C---:B------:R-:W-:Y:S03]  /*54e10*/  HMMA.1688.F32.TF32 R28, R236.reuse, R102, R28 ;  /* 0x00000066ec1c723c */ /* 0x040fe6000008101c */
[----:B------:R-:W-:Y:S04]  /*54e20*/  STL.64 [R1+0x88], R82 ;  /* 0x0000885201007387 */ /* 0x000fe80000100a00 */
[----:B------:R-:W-:Y:S04]  /*54e30*/  STL.64 [R1+0x70], R84 ;  /* 0x0000705401007387 */ /* 0x000fe80000100a00 */
[----:B------:R-:W-:Y:S04]  /*54e40*/  STL.64 [R1+0x78], R86 ;  /* 0x0000785601007387 */ /* 0x000fe80000100a00 */
[----:B------:R-:W-:Y:S04]  /*54e50*/  STL.64 [R1+0x40], R24 ;  /* 0x0000401801007387 */ /* 0x000fe80000100a00 */
[----:B------:R2:W-:Y:S02]  /*54e60*/  STL.64 [R1+0x48], R26 ;  /* 0x0000481a01007387 */ /* 0x0005e40000100a00 */
[----:B--2---:R-:W-:Y:S02]  /*54e70*/  HMMA.1688.F32.TF32 R24, R236, R106, R32 ;  /* 0x0000006aec18723c */ /* 0x004fe40000081020 */
[----:B------:R-:W-:Y:S04]  /*54e80*/  STL.64 [R1+0x30], R28 ;  /* 0x0000301c01007387 */ /* 0x000fe80000100a00 */
[----:B------:R-:W-:Y:S11]  /*54e90*/  STL.64 [R1+0x38], R30 ;  /* 0x0000381e01007387 */ /* 0x000ff60000100a00 */
[----:B------:R-:W-:Y:S06]  /*54ea0*/  @!UPT UIADD3 URZ, URZ, URZ, URZ ;  /* 0x0000003f3f3ff290 */ /* 0x000fec000fffe03f */
[----:B------:R-:W-:Y:S04]  /*54eb0*/  STL.64 [R1+0x10], R24 ;  /* 0x0000101801007387 */ /* 0x000fe80000100a00 */
[----:B------:R2:W-:Y:S04]  /*54ec0*/  STL.64 [R1+0x18], R26 ;  /* 0x0000181a01007387 */ /* 0x0005e80000100a00 */
[----:B--2---:R-:W2:Y:S04]  /*54ed0*/  LDL.LU R26, [R1+0xf80] ;  /* 0x000f8000011a7983 */ /* 0x004ea80000300800 */
[----:B------:R-:W4:Y:S01]  /*54ee0*/  LDL.LU R27, [R1+0xf74] ;  /* 0x000f7400011b7983 */ /* 0x000f220000300800 */
[----:B------:R-:W-:-:S03]  /*54ef0*/  IMAD.MOV.U32 R6, RZ, RZ, 0x7f ;  /* 0x0000007fff067424 */ /* 0x000fc600078e00ff */
[----:B------:R-:W4:Y:S02]  /*54f00*/  LDL.LU R25, [R1+0xf54] ;  /* 0x000f540001197983 */ /* 0x000f240000300800 */
[----:B------:R-:W-:Y:S02]  /*54f10*/  IADD3 R6, R6, c[0x0][0x180], RZ ;  /* 0x0000600006067a10 */ /* 0x000fe40007ffe0ff */
[----:B------:R-:W4:Y:S02]  /*54f20*/  LDL.LU R24, [R1+0xf60] ;  /* 0x000f600001187983 */ /* 0x000f240000300800 */
[----:B------:R-:W-:-:S04]  /*54f30*/  SHF.R.S32.HI R2, RZ, 0x1f, R6 ;  /* 0x0000001fff027819 */ /* 0x000fc80000011406 */
[----:B------:R-:W-:Y:S01]  /*54f40*/  LEA.HI R2, R2, R6, RZ, 0x7 ;  /* 0x0000000602027211 */ /* 0x000fe200078f38ff */
[----:B------:R-:W-:-:S04]  /*54f50*/  IMAD.MOV.U32 R6, RZ, RZ, c[0x0][0x188] ;  /* 0x00006200ff067624 */ /* 0x000fc800078e00ff */
[----:B------:R-:W-:-:S04]  /*54f60*/  IMAD.SHL.U32 R82, R6, 0x80, RZ ;  /* 0x0000008006527824 */ /* 0x000fc800078e00ff */
[----:B------:R-:W-:-:S05]  /*54f70*/  IMAD.SHL.U32 R82, R82, 0x4, RZ ;  /* 0x0000000452527824 */ /* 0x000fca00078e00ff */
[----:B---3--:R-:W-:-:S05]  /*54f80*/  IADD3 R4, P2, R4, R82, RZ ;  /* 0x0000005204047210 */ /* 0x008fca0007f5e0ff */
[----:B------:R-:W-:Y:S01]  /*54f90*/  IMAD.X R5, R5, 0x1, R3, P2 ;  /* 0x0000000105057824 */ /* 0x000fe200010e0603 */
[----:B------:R2:W-:Y:S04]  /*54fa0*/  STL [R1+0xf9c], R4 ;  /* 0x000f9c0401007387 */ /* 0x0005e80000100800 */
[----:B------:R1:W-:Y:S04]  /*54fb0*/  STL [R1+0xf94], R5 ;  /* 0x000f940501007387 */ /* 0x0003e80000100800 */
[----:B------:R-:W3:Y:S04]  /*54fc0*/  LDL.LU R29, [R1+0xf34] ;  /* 0x000f3400011d7983 */ /* 0x000ee80000300800 */
[----:B------:R-:W3:Y:S01]  /*54fd0*/  LDL.LU R28, [R1+0xf40] ;  /* 0x000f4000011c7983 */ /* 0x000ee20000300800 */
[----:B------:R-:W-:-:S05]  /*54fe0*/  IMAD.MOV.U32 R81, RZ, RZ, c[0x0][0x180] ;  /* 0x00006000ff517624 */ /* 0x000fca00078e00ff */
[----:B------:R-:W-:Y:S02]  /*54ff0*/  IADD3 R0, R81, -0x200, RZ ;  /* 0xfffffe0051007810 */ /* 0x000fe40007ffe0ff */
[----:B------:R-:W1:Y:S01]  /*55000*/  S2R R81, SR_TID.X ;  /* 0x0000000000517919 */ /* 0x000e620000002100 */
[----:B------:R-:W-:Y:S02]  /*55010*/  SHF.R.S32.HI R2, RZ, 0x7, R2 ;  /* 0x00000007ff027819 */ /* 0x000fe40000011402 */
[----:B------:R-:W-:Y:S02]  /*55020*/  IMAD R0, R7, -0x80, R0 ;  /* 0xffffff8007007824 */ /* 0x000fe400078e0200 */
[----:B------:R-:W-:-:S03]  /*55030*/  IADD3 R2, R2, -0x4, RZ ;  /* 0xfffffffc02027810 */ /* 0x000fc60007ffe0ff */
[----:B------:R-:W-:Y:S01]  /*55040*/  ISETP.GT.AND P1, PT, R0, RZ, PT ;  /* 0x000000ff0000720c */ /* 0x000fe20003f24270 */
[----:B------:R-:W-:Y:S01]  /*55050*/  UISETP.GT.AND UP0, UPT, UR5, 0x3, UPT ;  /* 0x000000030500788c */ /* 0x000fe2000bf04270 */
[----:B------:R-:W-:Y:S02]  /*55060*/  ISETP.GE.AND P0, PT, R7, R2, PT ;  /* 0x000000020700720c */ /* 0x000fe40003f06270 */
[----:B------:R-:W-:Y:S01]  /*55070*/  SEL R2, RZ, 0x4, !P1 ;  /* 0x00000004ff027807 */ /* 0x000fe20004800000 */
[----:B------:R-:W-:-:S03]  /*55080*/  USEL UR5, UR5, URZ, !UP0 ;  /* 0x0000003f05057287 */ /* 0x000fc6000c000000 */
[----:B------:R-:W-:-:S04]  /*55090*/  SEL R2, R2, RZ, !P0 ;  /* 0x000000ff02027207 */ /* 0x000fc80004000000 */
[----:B------:R-:W-:Y:S02]  /*550a0*/  ISETP.NE.U32.AND P1, PT, R2, RZ, PT ;  /* 0x000000ff0200720c */ /* 0x000fe40003f25070 */
[----:B-1----:R-:W-:Y:S01]  /*550b0*/  LOP3.LUT R81, R81, 0x7f, RZ, 0xc0, !PT ;  /* 0x0000007f51517812 */ /* 0x002fe200078ec0ff */
[----:B------:R-:W-:-:S04]  /*550c0*/  IMAD.U32 R2, RZ, RZ, UR5 ;  /* 0x00000005ff027e24 */ /* 0x000fc8000f8e00ff */
[----:B------:R-:W-:-:S05]  /*550d0*/  IMAD.SHL.U32 R80, R81, 0x4, RZ ;  /* 0x0000000451507824 */ /* 0x000fca00078e00ff */
[----:B------:R-:W-:-:S04]  /*550e0*/  LEA R2, R2, R80, 0x10 ;  /* 0x0000005002027211 */ /* 0x000fc800078e80ff */
[----:B------:R-:W-:-:S05]  /*550f0*/  IADD3 R6, R2, 0x100000, RZ ;  /* 0x0010000002067810 */ /* 0x000fca0007ffe0ff */
[----:B------:R-:W-:Y:S01]  /*55100*/  @!PT LDS RZ, [RZ] ;  /* 0x00000000fffff984 */ /* 0x000fe20000000800 */
[----:B------:R-:W-:Y:S01]  /*55110*/  @!PT LDS RZ, [RZ] ;  /* 0x00000000fffff984 */ /* 0x000fe20000000800 */
[----:B------:R-:W-:Y:S01]  /*55120*/  @!PT LDS RZ, [RZ] ;  /* 0x00000000fffff984 */ /* 0x000fe20000000800 */
[----:B------:R1:W-:Y:S01]  /*55130*/  LDGSTS.E [R6+-0x80000], [R4.64], P1 ;  /* 0x8000000004067fae */ /* 0x0003e20008921848 */
[----:B------:R-:W-:Y:S02]  /*55140*/  ISETP.GT.AND P1, PT, R0, 0x4, PT ;  /* 0x000000040000780c */ /* 0x000fe40003f24270 */
[----:B--2---:R-:W-:-:S05]  /*55150*/  IADD3 R26, P2, R26, R82, RZ ;  /* 0x000000521a1a7210 */ /* 0x004fca0007f5e0ff */
[----:B----4-:R-:W-:Y:S01]  /*55160*/  IMAD.X R27, R27, 0x1, R3, P2 ;  /* 0x000000011b1b7824 */ /* 0x010fe200010e0603 */
[----:B------:R-:W-:Y:S04]  /*55170*/  STL [R1+0xf80], R26 ;  /* 0x000f801a01007387 */ /* 0x000fe80000100800 */
[----:B------:R2:W-:Y:S04]  /*55180*/  STL [R1+0xf74], R27 ;  /* 0x000f741b01007387 */ /* 0x0005e80000100800 */
[----:B------:R-:W4:Y:S04]  /*55190*/  LDL.LU R31, [R1+0xf14] ;  /* 0x000f1400011f7983 */ /* 0x000f280000300800 */
[----:B------:R-:W4:Y:S01]  /*551a0*/  LDL.LU R30, [R1+0xf20] ;  /* 0x000f2000011e7983 */ /* 0x000f220000300800 */
[----:B-1----:R-:W-:-:S04]  /*551b0*/  SEL R4, RZ, 0x4, !P1 ;  /* 0x00000004ff047807 */ /* 0x002fc80004800000 */
[----:B------:R-:W-:Y:S01]  /*551c0*/  SEL R4, R4, RZ, !P0 ;  /* 0x000000ff04047207 */ /* 0x000fe20004000000 */
[----:B------:R-:W-:Y:S02]  /*551d0*/  IMAD.MOV.U32 R5, RZ, RZ, R27 ;  /* 0x000000ffff057224 */ /* 0x000fe400078e001b */
[----:B--2---:R-:W4:Y:S01]  /*551e0*/  LDL.LU R27, [R1+0xef4] ;  /* 0x000ef400011b7983 */ /* 0x004f220000300800 */
[----:B------:R-:W-:Y:S01]  /*551f0*/  ISETP.NE.U32.AND P1, PT, R4, RZ, PT ;  /* 0x000000ff0400720c */ /* 0x000fe20003f25070 */
[----:B------:R-:W-:Y:S02]  /*55200*/  IMAD.MOV.U32 R4, RZ, RZ, R26 ;  /* 0x000000ffff047224 */ /* 0x000fe400078e001a */
[----:B------:R-:W4:Y:S01]  /*55210*/  LDL.LU R26, [R1+0xf00] ;  /* 0x000f0000011a7983 */ /* 0x000f220000300800 */
[----:B------:R-:W-:-:S09]  /*55220*/  IADD3 R24, P2, R24, R82, RZ ;  /* 0x0000005218187210 */ /* 0x000fd20007f5e0ff */
[----:B------:R1:W-:Y:S01]  /*55230*/  LDGSTS.E [R6+-0x7f800], [R4.64], P1 ;  /* 0x8080000004067fae */ /* 0x0003e20008921848 */
[----:B------:R-:W-:Y:S01]  /*55240*/  ISETP.GT.AND P1, PT, R0, 0x8, PT ;  /* 0x000000080000780c */ /* 0x000fe20003f24270 */
[----:B------:R-:W-:Y:S02]  /*55250*/  IMAD.X R25, R25, 0x1, R3, P2 ;  /* 0x0000000119197824 */ /* 0x000fe400010e0603 */
[----:B------:R-:W-:Y:S01]  /*55260*/  STL [R1+0xf60], R24 ;  /* 0x000f601801007387 */ /* 0x000fe20000100800 */
[----:B-1----:R-:W-:-:S04]  /*55270*/  SEL R4, RZ, 0x4, !P1 ;  /* 0x00000004ff047807 */ /* 0x002fc80004800000 */
[----:B------:R-:W-:Y:S01]  /*55280*/  SEL R4, R4, RZ, !P0 ;  /* 0x000000ff04047207 */ /* 0x000fe20004000000 */
[----:B------:R1:W-:Y:S01]  /*55290*/  STL [R1+0xf54], R25 ;  /* 0x000f541901007387 */ /* 0x0003e20000100800 */
[----:B------:R-:W-:Y:S02]  /*552a0*/  IMAD.MOV.U32 R5, RZ, RZ, R25 ;  /* 0x000000ffff057224 */ /* 0x000fe400078e0019 */
[----:B------:R-:W-:Y:S01]  /*552b0*/  ISETP.NE.U32.AND P1, PT, R4, RZ, PT ;  /* 0x000000ff0400720c */ /* 0x000fe20003f25070 */
[----:B------:R-:W-:Y:S01]  /*552c0*/  IMAD.MOV.U32 R4, RZ, RZ, R24 ;  /* 0x000000ffff047224 */ /* 0x000fe200078e0018 */
[----:B-1----:R-:W4:Y:S04]  /*552d0*/  LDL.LU R25, [R1+0xed4] ;  /* 0x000ed40001197983 */ /* 0x002f280000300800 */
[----:B------:R-:W4:Y:S07]  /*552e0*/  LDL.LU R24, [R1+0xee0] ;  /* 0x000ee00001187983 */ /* 0x000f2e0000300800 */
[----:B------:R1:W-:Y:S01]  /*552f0*/  LDGSTS.E [R6+-0x7f000], [R4.64], P1 ;  /* 0x8100000004067fae */ /* 0x0003e20008921848 */
[----:B------:R-:W-:-:S04]  /*55300*/  ISETP.GT.AND P1, PT, R0, 0xc, PT ;  /* 0x0000000c0000780c */ /* 0x000fc80003f24270 */
[----:B-1----:R-:W-:-:S04]  /*55310*/  SEL R4, RZ, 0x4, !P1 ;  /* 0x00000004ff047807 */ /* 0x002fc80004800000 */
[----:B------:R-:W-:-:S04]  /*55320*/  SEL R4, R4, RZ, !P0 ;  /* 0x000000ff04047207 */ /* 0x000fc80004000000 */
[----:B------:R-:W-:Y:S02]  /*55330*/  ISETP.NE.U32.AND P1, PT, R4, RZ, PT ;  /* 0x000000ff0400720c */ /* 0x000fe40003f25070 */
[----:B---3--:R-:W-:-:S04]  /*55340*/  IADD3 R28, P2, R28, R82, RZ ;  /* 0x000000521c1c7210 */ /* 0x008fc80007f5e0ff */
[----:B------:R-:W-:Y:S01]  /*55350*/  IADD3.X R29, R29, R3, RZ, P2, !PT ;  /* 0x000000031d1d7210 */ /* 0x000fe200017fe4ff */
[----:B------:R-:W-:Y:S01]  /*55360*/  STL [R1+0xf40], R28 ;  /* 0x000f401c01007387 */ /* 0x000fe20000100800 */
[----:B------:R-:W-:-:S03]  /*55370*/  IMAD.MOV.U32 R4, RZ, RZ, R28 ;  /* 0x000000ffff047224 */ /* 0x000fc600078e001c */
[----:B------:R1:W-:Y:S01]  /*55380*/  STL [R1+0xf34], R29 ;  /* 0x000f341d01007387 */ /* 0x0003e20000100800 */
[----:B------:R-:W-:-:S05]  /*55390*/  IMAD.MOV.U32 R5, RZ, RZ, R29 ;  /* 0x000000ffff057224 */ /* 0x000fca00078e001d */
[----:B------:R3:W-:Y:S04]  /*553a0*/  LDGSTS.E [R6+-0x7e800], [R4.64], P1 ;  /* 0x8180000004067fae */ /* 0x0007e80008921848 */
[----:B-1----:R-:W2:Y:S04]  /*553b0*/  LDL.LU R29, [R1+0xeb4] ;  /* 0x000eb400011d7983 */ /* 0x002ea80000300800 */
[----:B------:R-:W2:Y:S01]  /*553c0*/  LDL.LU R28, [R1+0xec0] ;  /* 0x000ec000011c7983 */ /* 0x000ea20000300800 */
[----:B------:R-:W-:-:S04]  /*553d0*/  ISETP.GT.AND P1, PT, R0, 0x10, PT ;  /* 0x000000100000780c */ /* 0x000fc80003f24270 */
[----:B---3--:R-:W-:-:S04]  /*553e0*/  SEL R4, RZ, 0x4, !P1 ;  /* 0x00000004ff047807 */ /* 0x008fc80004800000 */
[----:B------:R-:W-:-:S04]  /*553f0*/  SEL R4, R4, RZ, !P0 ;  /* 0x000000ff04047207 */ /* 0x000fc80004000000 */
[----:B------:R-:W-:Y:S02]  /*55400*/  ISETP.NE.U32.AND P1, PT, R4, RZ, PT ;  /* 0x000000ff0400720c */ /* 0x000fe40003f25070 */
[----:B----4-:R-:W-:-:S05]  /*55410*/  IADD3 R30, P2, R30, R82, RZ ;  /* 0x000000521e1e7210 */ /* 0x010fca0007f5e0ff */
[----:B------:R-:W-:Y:S02]  /*55420*/  IMAD.X R31, R31, 0x1, R3, P2 ;  /* 0x000000011f1f7824 */ /* 0x000fe400010e0603 */
[----:B------:R-:W-:Y:S02]  /*55430*/  IMAD.MOV.U32 R4, RZ, RZ, R30 ;  /* 0x000000ffff047224 */ /* 0x000fe400078e001e */
[----:B------:R-:W-:-:S05]  /*55440*/  IMAD.MOV.U32 R5, RZ, RZ, R31 ;  /* 0x000000ffff057224 */ /* 0x000fca00078e001f */
[----:B------:R1:W-:Y:S01]  /*55450*/  LDGSTS.E [R6+-0x7e000], [R4.64], P1 ;  /* 0x8200000004067fae */ /* 0x0003e20008921848 */
[----:B------:R-:W-:Y:S02]  /*55460*/  ISETP.GT.AND P1, PT, R0, 0x14, PT ;  /* 0x000000140000780c */ /* 0x000fe40003f24270 */
[----:B------:R-:W-:Y:S01]  /*55470*/  IADD3 R26, P2, R26, R82, RZ ;  /* 0x000000521a1a7210 */ /* 0x000fe20007f5e0ff */
[----:B------:R-:W-:Y:S04]  /*55480*/  STL [R1+0xf20], R30 ;  /* 0x000f201e01007387 */ /* 0x000fe80000100800 */
[----:B------:R-:W-:Y:S01]  /*55490*/  IMAD.X R27, R27, 0x1, R3, P2 ;  /* 0x000000011b1b7824 */ /* 0x000fe200010e0603 */
[----:B-1----:R-:W-:Y:S01]  /*554a0*/  SEL R4, RZ, 0x4, !P1 ;  /* 0x00000004ff047807 */ /* 0x002fe20004800000 */
[----:B------:R-:W-:Y:S03]  /*554b0*/  STL [R1+0xf14], R31 ;  /* 0x000f141f01007387 */ /* 0x000fe60000100800 */
[----:B------:R-:W-:Y:S01]  /*554c0*/  SEL R4, R4, RZ, !P0 ;  /* 0x000000ff04047207 */ /* 0x000fe20004000000 */
[----:B------:R-:W-:Y:S01]  /*554d0*/  STL [R1+0xf00], R26 ;  /* 0x000f001a01007387 */ /* 0x000fe20000100800 */
[----:B------:R-:W-:-:S02]  /*554e0*/  MOV R5, R27 ;  /* 0x0000001b00057202 */ /* 0x000fc40000000f00 */
[----:B------:R-:W-:Y:S01]  /*554f0*/  ISETP.NE.U32.AND P1, PT, R4, RZ, PT ;  /* 0x000000ff0400720c */ /* 0x000fe20003f25070 */
[----:B------:R1:W-:Y:S01]  /*55500*/  STL [R1+0xef4], R27 ;  /* 0x000ef41b01007387 */ /* 0x0003e20000100800 */
[----:B------:R-:W-:-:S03]  /*55510*/  IMAD.MOV.U32 R4, RZ, RZ, R26 ;  /* 0x000000ffff047224 */ /* 0x000fc600078e001a */
[----:B-1----:R-:W3:Y:S04]  /*55520*/  LDL.LU R27, [R1+0xe94] ;  /* 0x000e9400011b7983 */ /* 0x002ee80000300800 */
[----:B------:R-:W4:Y:S04]  /*55530*/  LDL.LU R26, [R1+0xea0] ;  /* 0x000ea000011a7983 */ /* 0x000f280000300800 */
[----:B------:R1:W-:Y:S01]  /*55540*/  LDGSTS.E [R6+-0x7d800], [R4.64], P1 ;  /* 0x8280000004067fae */ /* 0x0003e20008921848 */
[----:B------:R-:W-:Y:S02]  /*55550*/  ISETP.GT.AND P1, PT, R0, 0x18, PT ;  /* 0x000000180000780c */ /* 0x000fe40003f24270 */
[----:B------:R-:W-:-:S05]  /*55560*/  IADD3 R24, P2, R24, R82, RZ ;  /* 0x0000005218187210 */ /* 0x000fca0007f5e0ff */
[----:B------:R-:W-:Y:S01]  /*55570*/  IMAD.X R25, R25, 0x1, R3, P2 ;  /* 0x0000000119197824 */ /* 0x000fe200010e0603 */
[----:B-1----:R-:W-:Y:S01]  /*55580*/  SEL R4, RZ, 0x4, !P1 ;  /* 0x00000004ff047807 */ /* 0x002fe20004800000 */
[----:B------:R-:W-:Y:S03]  /*55590*/  STL [R1+0xee0], R24 ;  /* 0x000ee01801007387 */ /* 0x000fe60000100800 */
[----:B------:R-:W-:Y:S01]  /*555a0*/  SEL R4, R4, RZ, !P0 ;  /* 0x000000ff04047207 */ /* 0x000fe20004000000 */
[----:B------:R1:W-:Y:S01]  /*555b0*/  STL [R1+0xed4], R25 ;  /* 0x000ed41901007387 */ /* 0x0003e20000100800 */
[----:B------:R-:W-:Y:S02]  /*555c0*/  IMAD.MOV.U32 R5, RZ, RZ, R25 ;  /* 0x000000ffff057224 */ /* 0x000fe400078e0019 */
[----:B------:R-:W-:Y:S01]  /*555d0*/  ISETP.NE.U32.AND P1, PT, R4, RZ, PT ;  /* 0x000000ff0400720c */ /* 0x000fe20003f25070 */
[----:B------:R-:W-:Y:S01]  /*555e0*/  IMAD.MOV.U32 R4, RZ, RZ, R24 ;  /* 0x000000ffff047224 */ /* 0x000fe200078e0018 */
[----:B-1----:R-:W3:Y:S04]  /*555f0*/  LDL.LU R25, [R1+0xe74] ;  /* 0x000e740001197983 */ /* 0x002ee80000300800 */
[----:B------:R-:W3:Y:S07]  /*55600*/  LDL.LU R24, [R1+0xe80] ;  /* 0x000e800001187983 */ /* 0x000eee0000300800 */
[----:B------:R1:W-:Y:S01]  /*55610*/  LDGSTS.E [R6+-0x7d000], [R4.64], P1 ;  /* 0x8300000004067fae */ /* 0x0003e20008921848 */
[----:B------:R-:W-:-:S04]  /*55620*/  ISETP.GT.AND P1, PT, R0, 0x1c, PT ;  /* 0x0000001c0000780c */ /* 0x000fc80003f24270 */
[----:B-1----:R-:W-:-:S04]  /*55630*/  SEL R4, RZ, 0x4, !P1 ;  /* 0x00000004ff047807 */ /* 0x002fc80004800000 */
[----:B------:R-:W-:-:S04]  /*55640*/  SEL R4, R4, RZ, !P0 ;  /* 0x000000ff04047207 */ /* 0x000fc80004000000 */
[----:B------:R-:W-:Y:S02]  /*55650*/  ISETP.NE.U32.AND P1, PT, R4, RZ, PT ;  /* 0x000000ff0400720c */ /* 0x000fe40003f25070 */
[----:B--2---:R-:W-:-:S05]  /*55660*/  IADD3 R28, P2, R28, R82, RZ ;  /* 0x000000521c1c7210 */ /* 0x004fca0007f5e0ff */
[----:B------:R-:W-:Y:S01]  /*55670*/  IMAD.X R29, R29, 0x1, R3, P2 ;  /* 0x000000011d1d7824 */ /* 0x000fe200010e0603 */
[----:B------:R-:W-:Y:S04]  /*55680*/  STL [R1+0xec0], R28 ;  /* 0x000ec01c01007387 */ /* 0x000fe80000100800 */
[----:B------:R1:W-:Y:S04]  /*55690*/  STL [R1+0xeb4], R29 ;  /* 0x000eb41d01007387 */ /* 0x0003e80000100800 */
[----:B------:R-:W2:Y:S04]  /*556a0*/  LDL.LU R31, [R1+0xe54] ;  /* 0x000e5400011f7983 */ /* 0x000ea80000300800 */
[----:B------:R-:W2:Y:S01]  /*556b0*/  LDL.LU R30, [R1+0xe60] ;  /* 0x000e6000011e7983 */ /* 0x000ea20000300800 */
[----:B------:R-:W-:-:S02]  /*556c0*/  IMAD.MOV.U32 R5, RZ, RZ, R29 ;  /* 0x000000ffff057224 */ /* 0x000fc400078e001d */
[----:B------:R-:W-:Y:S01]  /*556d0*/  IMAD.MOV.U32 R4, RZ, RZ, R28 ;  /* 0x000000ffff047224 */ /* 0x000fe200078e001c */
[----:B-1----:R-:W2:Y:S04]  /*556e0*/  LDL.LU R29, [R1+0xe34] ;  /* 0x000e3400011d7983 */ /* 0x002ea80000300800 */
[----:B------:R-:W2:Y:S04]  /*556f0*/  LDL.LU R28, [R1+0xe40] ;  /* 0x000e4000011c7983 */ /* 0x000ea80000300800 */
[----:B------:R1:W-:Y:S01]  /*55700*/  LDGSTS.E [R6+-0x7c800], [R4.64], P1 ;  /* 0x8380000004067fae */ /* 0x0003e20008921848 */
[----:B------:R-:W-:-:S04]  /*55710*/  ISETP.GT.AND P1, PT, R0, 0x20, PT ;  /* 0x000000200000780c */ /* 0x000fc80003f24270 */
[----:B-1----:R-:W-:-:S04]  /*55720*/  SEL R4, RZ, 0x4, !P1 ;  /* 0x00000004ff047807 */ /* 0x002fc80004800000 */
[----:B------:R-:W-:-:S04]  /*55730*/  SEL R4, R4, RZ, !P0 ;  /* 0x000000ff04047207 */ /* 0x000fc80004000000 */
[----:B------:R-:W-:Y:S02]  /*55740*/  ISETP.NE.U32.AND P1, PT, R4, RZ, PT ;  /* 0x000000ff0400720c */ /* 0x000fe40003f25070 */
[----:B----4-:R-:W-:-:S05]  /*55750*/  IADD3 R26, P2, R26, R82, RZ ;  /* 0x000000521a1a7210 */ /* 0x010fca0007f5e0ff */
[----:B---3--:R-:W-:Y:S01]  /*55760*/  IMAD.X R27, R27, 0x1, R3, P2 ;  /* 0x000000011b1b7824 */ /* 0x008fe200010e0603 */
[----:B------:R-:W-:Y:S01]  /*55770*/  STL [R1+0xea0], R26 ;  /* 0x000ea01a01007387 */ /* 0x000fe20000100800 */
[----:B------:R-:W-:Y:S02]  /*55780*/  MOV R4, R26 ;  /* 0x0000001a00047202 */ /* 0x000fe40000000f00 */
[----:B------:R-:W-:Y:S01]  /*55790*/  IMAD.MOV.U32 R5, RZ, RZ, R27 ;  /* 0x000000ffff057224 */ /* 0x000fe200078e001b */
[----:B------:R1:W-:Y:S04]  /*557a0*/  STL [R1+0xe94], R27 ;  /* 0x000e941b01007387 */ /* 0x0003e80000100800 */
[----:B------:R3:W-:Y:S04]  /*557b0*/  LDGSTS.E [R6+-0x7c000], [R4.64], P1 ;  /* 0x8400000004067fae */ /* 0x0007e80008921848 */
[----:B-1----:R-:W4:Y:S04]  /*557c0*/  LDL.LU R27, [R1+0xe14] ;  /* 0x000e1400011b7983 */ /* 0x002f280000300800 */
[----:B------:R-:W4:Y:S01]  /*557d0*/  LDL.LU R26, [R1+0xe20] ;  /* 0x000e2000011a7983 */ /* 0x000f220000300800 */
[----:B------:R-:W-:-:S04]  /*557e0*/  ISETP.GT.AND P1, PT, R0, 0x24, PT ;  /* 0x000000240000780c */ /* 0x000fc80003f24270 */
[----:B---3--:R-:W-:-:S04]  /*557f0*/  SEL R4, RZ, 0x4, !P1 ;  /* 0x00000004ff047807 */ /* 0x008fc80004800000 */
[----:B------:R-:W-:Y:S02]  /*55800*/  SEL R4, R4, RZ, !P0 ;  /* 0x000000ff04047207 */ /* 0x000fe40004000000 */
[----:B------:R-:W-:Y:S02]  /*55810*/  IADD3 R24, P2, R24, R82, RZ ;  /* 0x0000005218187210 */ /* 0x000fe40007f5e0ff */
[----:B------:R-:W-:-:S03]  /*55820*/  ISETP.NE.U32.AND P1, PT, R4, RZ, PT ;  /* 0x000000ff0400720c */ /* 0x000fc60003f25070 */
[----:B------:R-:W-:Y:S01]  /*55830*/  IMAD.X R25, R25, 0x1, R3, P2 ;  /* 0x0000000119197824 */ /* 0x000fe200010e0603 */
[----:B------:R-:W-:Y:S01]  /*55840*/  STL [R1+0xe80], R24 ;  /* 0x000e801801007387 */ /* 0x000fe20000100800 */
[----:B------:R-:W-:Y:S02]  /*55850*/  IMAD.MOV.U32 R4, RZ, RZ, R24 ;  /* 0x000000ffff047224 */ /* 0x000fe400078e0018 */
[----:B------:R-:W-:Y:S01]  /*55860*/  IMAD.MOV.U32 R5, RZ, RZ, R25 ;  /* 0x000000ffff057224 */ /* 0x000fe200078e0019 */
[----:B------:R1:W-:Y:S05]  /*55870*/  STL [R1+0xe74], R25 ;  /* 0x000e741901007387 */ /* 0x0003ea0000100800 */
[----:B------:R3:W-:Y:S01]  /*55880*/  LDGSTS.E [R6+-0x7b800], [R4.64], P1 ;  /* 0x8480000004067fae */ /* 0x0007e20008921848 */
[----:B------:R-:W-:-:S03]  /*55890*/  ISETP.GT.AND P1, PT, R0, 0x28, PT ;  /* 0x000000280000780c */ /* 0x000fc60003f24270 */
[----:B-1----:R-:W4:Y:S04]  /*558a0*/  LDL.LU R25, [R1+0xdf4] ;  /* 0x000df40001197983 */ /* 0x002f280000300800 */
[----:B------:R-:W4:Y:S01]  /*558b0*/  LDL.LU R24, [R1+0xe00] ;  /* 0x000e000001187983 */ /* 0x000f220000300800 */
[----:B---3--:R-:W-:-:S04]  /*558c0*/  SEL R4, RZ, 0x4, !P1 ;  /* 0x00000004ff047807 */ /* 0x008fc80004800000 */
[----:B------:R-:W-:-:S04]  /*558d0*/  SEL R4, R4, RZ, !P0 ;  /* 0x000000ff04047207 */ /* 0x000fc80004000000 */
[----:B------:R-:W-:Y:S02]  /*558e0*/  ISETP.NE.U32.AND P1, PT, R4, RZ, PT ;  /* 0x000000ff0400720c */ /* 0x000fe40003f25070 */
[----:B--2---:R-:W-:-:S05]  /*558f0*/  IADD3 R30, P2, R30, R82, RZ ;  /* 0x000000521e1e7210 */ /* 0x004fca0007f5e0ff */
[----:B------:R-:W-:Y:S02]  /*55900*/  IMAD.X R31, R31, 0x1, R3, P2 ;  /* 0x000000011f1f7824 */ /* 0x000fe400010e0603 */
[----:B------:R-:W-:Y:S02]  /*55910*/  IMAD.MOV.U32 R4, RZ, RZ, R30 ;  /* 0x000000ffff047224 */ /* 0x000fe400078e001e */
[----:B------:R-:W-:Y:S01]  /*55920*/  IMAD.MOV.U32 R5, RZ, RZ, R31 ;  /* 0x000000ffff057224 */ /* 0x000fe200078e001f */
[----:B------:R-:W-:-:S04]  /*55930*/  IADD3 R28, P2, R28, R82, RZ ;  /* 0x000000521c1c7210 */ /* 0x000fc80007f5e0ff */
[----:B------:R1:W-:Y:S01]  /*55940*/  LDGSTS.E [R6+-0x7b000], [R4.64], P1 ;  /* 0x8500000004067fae */ /* 0x0003e20008921848 */
[----:B------:R-:W-:Y:S02]  /*55950*/  ISETP.GT.AND P1, PT, R0, 0x2c, PT ;  /* 0x0000002c0000780c */ /* 0x000fe40003f24270 */
[----:B------:R-:W-:Y:S01]  /*55960*/  IADD3.X R29, R29, R3, RZ, P2, !PT ;  /* 0x000000031d1d7210 */ /* 0x000fe200017fe4ff */
[----:B------:R-:W-:Y:S01]  /*55970*/  STL [R1+0xe60], R30 ;  /* 0x000e601e01007387 */ /* 0x000fe20000100800 */
[----:B-1----:R-:W-:-:S03]  /*55980*/  SEL R4, RZ, 0x4, !P1 ;  /* 0x00000004ff047807 */ /* 0x002fc60004800000 */
[----:B------:R-:W-:Y:S01]  /*55990*/  STL [R1+0xe54], R31 ;  /* 0x000e541f01007387 */ /* 0x000fe20000100800 */
[----:B------:R-:W-:-:S03]  /*559a0*/  SEL R4, R4, RZ, !P0 ;  /* 0x000000ff04047207 */ /* 0x000fc60004000000 */
[----:B------:R-:W-:Y:S01]  /*559b0*/  STL [R1+0xe40], R28 ;  /* 0x000e401c01007387 */ /* 0x000fe20000100800 */
[----:B------:R-:W-:Y:S01]  /*559c0*/  IMAD.MOV.U32 R5, RZ, RZ, R29 ;  /* 0x000000ffff057224 */ /* 0x000fe200078e001d */
[----:B------:R-:W-:Y:S02]  /*559d0*/  ISETP.NE.U32.AND P1, PT, R4, RZ, PT ;  /* 0x000000ff0400720c */ /* 0x000fe40003f25070 */
[----:B------:R1:W-:Y:S01]  /*559e0*/  STL [R1+0xe34], R29 ;  /* 0x000e341d01007387 */ /* 0x0003e20000100800 */
[----:B------:R-:W-:-:S03]  /*559f0*/  IMAD.MOV.U32 R4, RZ, RZ, R28 ;  /* 0x000000ffff047224 */ /* 0x000fc600078e001c */
[----:B-1----:R-:W2:Y:S04]  /*55a00*/  LDL.LU R29, [R1+0xdd4] ;  /* 0x000dd400011d7983 */ /* 0x002ea80000300800 */
[----:B------:R-:W3:Y:S04]  /*55a10*/  LDL.LU R28, [R1+0xde0] ;  /* 0x000de000011c7983 */ /* 0x000ee80000300800 */
[----:B------:R1:W-:Y:S01]  /*55a20*/  LDGSTS.E [R6+-0x7a800], [R4.64], P1 ;  /* 0x8580000004067fae */ /* 0x0003e20008921848 */
[----:B------:R-:W-:-:S04]  /*55a30*/  ISETP.GT.AND P1, PT, R0, 0x30, PT ;  /* 0x000000300000780c */ /* 0x000fc80003f24270 */
[----:B-1----:R-:W-:-:S04]  /*55a40*/  SEL R4, RZ, 0x4, !P1 ;  /* 0x00000004ff047807 */ /* 0x002fc80004800000 */
[----:B------:R-:W-:-:S04]  /*55a50*/  SEL R4, R4, RZ, !P0 ;  /* 0x000000ff04047207 */ /* 0x000fc80004000000 */
[----:B------:R-:W-:Y:S02]  /*55a60*/  ISETP.NE.U32.AND P1, PT, R4, RZ, PT ;  /* 0x000000ff0400720c */ /* 0x000fe40003f25070 */
[----:B----4-:R-:W-:-:S05]  /*55a70*/  IADD3 R26, P2, R26, R82, RZ ;  /* 0x000000521a1a7210 */ /* 0x010fca0007f5e0ff */
[----:B------:R-:W-:Y:S01]  /*55a80*/  IMAD.X R27, R27, 0x1, R3, P2 ;  /* 0x000000011b1b7824 */ /* 0x000fe200010e0603 */
[----:B------:R-:W-:Y:S01]  /*55a90*/  STL [R1+0xe20], R26 ;  /* 0x000e201a01007387 */ /* 0x000fe20000100800 */
[----:B------:R-:W-:Y:S02]  /*55aa0*/  IMAD.MOV.U32 R4, RZ, RZ, R26 ;  /* 0x000000ffff047224 */ /* 0x000fe400078e001a */
[----:B------:R-:W-:Y:S01]  /*55ab0*/  IMAD.MOV.U32 R5, RZ, RZ, R27 ;  /* 0x000000ffff057224 */ /* 0x000fe200078e001b */
[----:B------:R1:W-:Y:S04]  /*55ac0*/  STL [R1+0xe14], R27 ;  /* 0x000e141b01007387 */ /* 0x0003e80000100800 */
[----:B------:R4:W-:Y:S04]  /*55ad0*/  LDGSTS.E [R6+-0x7a000], [R4.64], P1 ;  /* 0x8600000004067fae */ /* 0x0009e80008921848 */
[----:B-1----:R-:W2:Y:S04]  /*55ae0*/  LDL.LU R27, [R1+0xdb4] ;  /* 0x000db400011b7983 */ /* 0x002ea80000300800 */
[----:B------:R-:W2:Y:S01]  /*55af0*/  LDL.LU R26, [R1+0xdc0] ;  /* 0x000dc000011a7983 */ /* 0x000ea20000300800 */
[----:B------:R-:W-:-:S05]  /*55b00*/  IADD3 R24, P2, R24, R82, RZ ;  /* 0x0000005218187210 */ /* 0x000fca0007f5e0ff */
[----:B------:R-:W-:Y:S01]  /*55b10*/  IMAD.X R25, R25, 0x1, R3, P2 ;  /* 0x0000000119197824 */ /* 0x000fe200010e0603 */
[----:B------:R-:W-:Y:S04]  /*55b20*/  STL [R1+0xe00], R24 ;  /* 0x000e001801007387 */ /* 0x000fe80000100800 */
[----:B------:R1:W-:Y:S04]  /*55b30*/  STL [R1+0xdf4], R25 ;  /* 0x000df41901007387 */ /* 0x0003e80000100800 */
[----:B------:R-:W2:Y:S01]  /*55b40*/  LDL.LU R31, [R1+0xd94] ;  /* 0x000d9400011f7983 */ /* 0x000ea20000300800 */
[----:B------:R-:W-:-:S03]  /*55b50*/  ISETP.GT.AND P1, PT, R0, 0x34, PT ;  /* 0x000000340000780c */ /* 0x000fc60003f24270 */
[----:B------:R-:W2:Y:S01]  /*55b60*/  LDL.LU R30, [R1+0xda0] ;  /* 0x000da000011e7983 */ /* 0x000ea20000300800 */
[----:B----4-:R-:W-:-:S04]  /*55b70*/  SEL R4, RZ, 0x4, !P1 ;  /* 0x00000004ff047807 */ /* 0x010fc80004800000 */
[----:B------:R-:W-:Y:S02]  /*55b80*/  SEL R4, R4, RZ, !P0 ;  /* 0x000000ff04047207 */ /* 0x000fe40004000000 */
[----:B------:R-:W-:Y:S02]  /*55b90*/  MOV R5, R25 ;  /* 0x0000001900057202 */ /* 0x000fe40000000f00 */
        /* <DEDUP_REMOVED lines=9> */
[----:B---3--:R-:W-:-:S05]  /*55c30*/  IADD3 R28, P2, R28, R82, RZ ;  /* 0x000000521c1c7210 */ /* 0x008fca0007f5e0ff */
[----:B--2---:R-:W-:Y:S01]  /*55c40*/  IMAD.X R29, R29, 0x1, R3, P2 ;  /* 0x000000011d1d7824 */ /* 0x004fe200010e0603 */
[----:B------:R-:W-:Y:S01]  /*55c50*/  STL [R1+0xde0], R28 ;  /* 0x000de01c01007387 */ /* 0x000fe20000100800 */
[----:B------:R-:W-:Y:S02]  /*55c60*/  IMAD.MOV.U32 R4, RZ, RZ, R28 ;  /* 0x000000ffff047224 */ /* 0x000fe400078e001c */
[----:B------:R-:W-:Y:S01]  /*55c70*/  IMAD.MOV.U32 R5, RZ, RZ, R29 ;  /* 0x000000ffff057224 */ /* 0x000fe200078e001d */
[----:B------:R1:W-:Y:S04]  /*55c80*/  STL [R1+0xdd4], R29 ;  /* 0x000dd41d01007387 */ /* 0x0003e80000100800 */
[----:B------:R2:W-:Y:S04]  /*55c90*/  LDGSTS.E [R6+-0x79000], [R4.64], P1 ;  /* 0x8700000004067fae */ /* 0x0005e80008921848 */
[----:B-1----:R-:W3:Y:S04]  /*55ca0*/  LDL.LU R29, [R1+0xd54] ;  /* 0x000d5400011d7983 */ /* 0x002ee80000300800 */
[----:B------:R-:W3:Y:S01]  /*55cb0*/  LDL.LU R28, [R1+0xd60] ;  /* 0x000d6000011c7983 */ /* 0x000ee20000300800 */
[----:B------:R-:W-:-:S04]  /*55cc0*/  ISETP.GT.AND P1, PT, R0, 0x3c, PT ;  /* 0x0000003c0000780c */ /* 0x000fc80003f24270 */
[----:B--2---:R-:W-:-:S04]  /*55cd0*/  SEL R4, RZ, 0x4, !P1 ;  /* 0x00000004ff047807 */ /* 0x004fc80004800000 */
[----:B------:R-:W-:-:S04]  /*55ce0*/  SEL R4, R4, RZ, !P0 ;  /* 0x000000ff04047207 */ /* 0x000fc80004000000 */
[----:B------:R-:W-:Y:S02]  /*55cf0*/  ISETP.NE.U32.AND P1, PT, R4, RZ, PT ;  /* 0x000000ff0400720c */ /* 0x000fe40003f25070 */
[----:B------:R-:W-:-:S05]  /*55d00*/  IADD3 R26, P2, R26, R82, RZ ;  /* 0x000000521a1a7210 */ /* 0x000fca0007f5e0ff */
[----:B------:R-:W-:Y:S01]  /*55d10*/  IMAD.X R27, R27, 0x1, R3, P2 ;  /* 0x000000011b1b7824 */ /* 0x000fe200010e0603 */
        /* <DEDUP_REMOVED lines=9> */
[----:B------:R-:W-:Y:S02]  /*55db0*/  SEL R4, R4, RZ, !P0 ;  /* 0x000000ff04047207 */ /* 0x000fe40004000000 */
[----:B------:R-:W-:Y:S02]  /*55dc0*/  IADD3 R30, P2, R30, R82, RZ ;  /* 0x000000521e1e7210 */ /* 0x000fe40007f5e0ff */
[----:B------:R-:W-:-:S03]  /*55dd0*/  ISETP.NE.U32.AND P1, PT, R4, RZ, PT ;  /* 0x000000ff0400720c */ /* 0x000fc60003f25070 */
[----:B------:R-:W-:Y:S01]  /*55de0*/  IMAD.X R31, R31, 0x1, R3, P2 ;  /* 0x000000011f1f7824 */ /* 0x000fe200010e0603 */
[----:B------:R-:W-:-:S03]  /*55df0*/  MOV R4, R30 ;  /* 0x0000001e00047202 */ /* 0x000fc60000000f00 */
[----:B------:R-:W-:Y:S01]  /*55e00*/  IMAD.MOV.U32 R5, RZ, RZ, R31 ;  /* 0x000000ffff057224 */ /* 0x000fe200078e001f */
[----:B----4-:R-:W-:-:S05]  /*55e10*/  IADD3 R24, P2, R24, R82, RZ ;  /* 0x0000005218187210 */ /* 0x010fca0007f5e0ff */
[----:B------:R1:W-:Y:S01]  /*55e20*/  LDGSTS.E [R6+-0x78000], [R4.64], P1 ;  /* 0x8800000004067fae */ /* 0x0003e20008921848 */
[----:B------:R-:W-:Y:S01]  /*55e30*/  ISETP.GT.AND P1, PT, R0, 0x44, PT ;  /* 0x000000440000780c */ /* 0x000fe20003f24270 */
[----:B------:R-:W-:Y:S02]  /*55e40*/  IMAD.X R25, R25, 0x1, R3, P2 ;  /* 0x0000000119197824 */ /* 0x000fe400010e0603 */
[----:B------:R-:W-:Y:S01]  /*55e50*/  STL [R1+0xda0], R30 ;  /* 0x000da01e01007387 */ /* 0x000fe20000100800 */
[----:B-1----:R-:W-:-:S04]  /*55e60*/  SEL R4, RZ, 0x4, !P1 ;  /* 0x00000004ff047807 */ /* 0x002fc80004800000 */
[----:B------:R-:W-:Y:S01]  /*55e70*/  SEL R4, R4, RZ, !P0 ;  /* 0x000000ff04047207 */ /* 0x000fe20004000000 */
[----:B------:R-:W-:Y:S01]  /*55e80*/  STL [R1+0xd94], R31 ;  /* 0x000d941f01007387 */ /* 0x000fe20000100800 */
[----:B------:R-:W-:Y:S02]  /*55e90*/  IMAD.MOV.U32 R5, RZ, RZ, R25 ;  /* 0x000000ffff057224 */ /* 0x000fe400078e0019 */
[----:B------:R-:W-:Y:S01]  /*55ea0*/  ISETP.NE.U32.AND P1, PT, R4, RZ, PT ;  /* 0x000000ff0400720c */ /* 0x000fe20003f25070 */
[----:B------:R-:W-:Y:S01]  /*55eb0*/  STL [R1+0xd80], R24 ;  /* 0x000d801801007387 */ /* 0x000fe20000100800 */
[----:B------:R-:W-:-:S03]  /*55ec0*/  IMAD.MOV.U32 R4, RZ, RZ, R24 ;  /* 0x000000ffff047224 */ /* 0x000fc600078e0018 */
[----:B------:R1:W-:Y:S08]  /*55ed0*/  STL [R1+0xd74], R25 ;  /* 0x000d741901007387 */ /* 0x0003f00000100800 */
[----:B------:R2:W-:Y:S04]  /*55ee0*/  LDGSTS.E [R6+-0x77800], [R4.64], P1 ;  /* 0x8880000004067fae */ /* 0x0005e80008921848 */
[----:B-1----:R-:W4:Y:S04]  /*55ef0*/  LDL.LU R25, [R1+0xd18] ;  /* 0x000d180001197983 */ /* 0x002f280000300800 */
[----:B------:R-:W4:Y:S01]  /*55f00*/  LDL.LU R24, [R1+0xd1c] ;  /* 0x000d1c0001187983 */ /* 0x000f220000300800 */
[----:B------:R-:W-:-:S04]  /*55f10*/  ISETP.GT.AND P1, PT, R0, 0x48, PT ;  /* 0x000000480000780c */ /* 0x000fc80003f24270 */
[----:B--2---:R-:W-:-:S04]  /*55f20*/  SEL R4, RZ, 0x4, !P1 ;  /* 0x00000004ff047807 */ /* 0x004fc80004800000 */
[----:B------:R-:W-:-:S04]  /*55f30*/  SEL R4, R4, RZ, !P0 ;  /* 0x000000ff04047207 */ /* 0x000fc80004000000 */
[----:B------:R-:W-:Y:S02]  /*55f40*/  ISETP.NE.U32.AND P1, PT, R4, RZ, PT ;  /* 0x000000ff0400720c */ /* 0x000fe40003f25070 */
[----:B---3--:R-:W-:-:S05]  /*55f50*/  IADD3 R28, P2, R28, R82, RZ ;  /* 0x000000521c1c7210 */ /* 0x008fca0007f5e0ff */
        /* <DEDUP_REMOVED lines=12> */
[----:B------:R-:W-:-:S04]  /*56020*/  IADD3 R26, P2, R26, R82, RZ ;  /* 0x000000521a1a7210 */ /* 0x000fc80007f5e0ff */
[----:B------:R-:W-:Y:S01]  /*56030*/  IADD3.X R27, R27, R3, RZ, P2, !PT ;  /* 0x000000031b1b7210 */ /* 0x000fe200017fe4ff */
        /* <DEDUP_REMOVED lines=22> */
[----:B------:R-:W-:-:S04]  /*561a0*/  ISETP.GT.AND P1, PT, R0, 0x54, PT ;  /* 0x000000540000780c */ /* 0x000fc80003f24270 */
[----:B----4-:R-:W-:-:S04]  /*561b0*/  SEL R4, RZ, 0x4, !P1 ;  /* 0x00000004ff047807 */ /* 0x010fc80004800000 */
[----:B------:R-:W-:-:S04]  /*561c0*/  SEL R4, R4, RZ, !P0 ;  /* 0x000000ff04047207 */ /* 0x000fc80004000000 */
[----:B------:R-:W-:Y:S02]  /*561d0*/  ISETP.NE.U32.AND P1, PT, R4, RZ, PT ;  /* 0x000000ff0400720c */ /* 0x000fe40003f25070 */
[----:B---3--:R-:W-:-:S05]  /*561e0*/  IADD3 R28, P2, R28, R82, RZ ;  /* 0x000000521c1c7210 */ /* 0x008fca0007f5e0ff */
[----:B------:R-:W-:Y:S01]  /*561f0*/  IMAD.X R29, R29, 0x1, R3, P2 ;  /* 0x000000011d1d7824 */ /* 0x000fe200010e0603 */
[----:B------:R-:W-:Y:S01]  /*56200*/  STL [R1+0xcfc], R28 ;  /* 0x000cfc1c01007387 */ /* 0x000fe20000100800 */
[----:B------:R-:W-:-:S03]  /*56210*/  IMAD.MOV.U32 R4, RZ, RZ, R28 ;  /* 0x000000ffff047224 */ /* 0x000fc600078e001c */
[----:B------:R1:W-:Y:S01]  /*56220*/  STL [R1+0xcf8], R29 ;  /* 0x000cf81d01007387 */ /* 0x0003e20000100800 */
[----:B------:R-:W-:-:S05]  /*56230*/  MOV R5, R29 ;  /* 0x0000001d00057202 */ /* 0x000fca0000000f00 */
[----:B------:R3:W-:Y:S04]  /*56240*/  LDGSTS.E [R6+-0x75800], [R4.64], P1 ;  /* 0x8a80000004067fae */ /* 0x0007e80008921848 */
[----:B-1----:R-:W4:Y:S04]  /*56250*/  LDL.LU R29, [R1+0xc88] ;  /* 0x000c8800011d7983 */ /* 0x002f280000300800 */
[----:B------:R-:W4:Y:S01]  /*56260*/  LDL.LU R28, [R1+0xc8c] ;  /* 0x000c8c00011c7983 */ /* 0x000f220000300800 */
[----:B------:R-:W-:-:S04]  /*56270*/  ISETP.GT.AND P1, PT, R0, 0x58, PT ;  /* 0x000000580000780c */ /* 0x000fc80003f24270 */
        /* <DEDUP_REMOVED lines=9> */
[----:B------:R-:W-:Y:S01]  /*56310*/  ISETP.GT.AND P1, PT, R0, 0x5c, PT ;  /* 0x0000005c0000780c */ /* 0x000fe20003f24270 */
[----:B------:R-:W-:Y:S02]  /*56320*/  IMAD.X R27, R27, 0x1, R3, P2 ;  /* 0x000000011b1b7824 */ /* 0x000fe400010e0603 */
        /* <DEDUP_REMOVED lines=13> */
[----:B-1----:R-:W-:Y:S02]  /*56400*/  SEL R4, RZ, 0x4, !P1 ;  /* 0x00000004ff047807 */ /* 0x002fe40004800000 */
[----:B------:R-:W-:Y:S02]  /*56410*/  IADD3 R24, P2, R24, R82, RZ ;  /* 0x0000005218187210 */ /* 0x000fe40007f5e0ff */
[----:B------:R-:W-:-:S03]  /*56420*/  SEL R4, R4, RZ, !P0 ;  /* 0x000000ff04047207 */ /* 0x000fc60004000000 */
[----:B------:R-:W-:Y:S01]  /*56430*/  IMAD.X R25, R25, 0x1, R3, P2 ;  /* 0x0000000119197824 */ /* 0x000fe200010e0603 */
[----:B------:R-:W-:Y:S01]  /*56440*/  STL [R1+0xc6c], R24 ;  /* 0x000c6c1801007387 */ /* 0x000fe20000100800 */
[----:B------:R-:W-:Y:S02]  /*56450*/  ISETP.NE.U32.AND P1, PT, R4, RZ, PT ;  /* 0x000000ff0400720c */ /* 0x000fe40003f25070 */
[----:B------:R-:W-:Y:S01]  /*56460*/  IMAD.MOV.U32 R5, RZ, RZ, R25 ;  /* 0x000000ffff057224 */ /* 0x000fe200078e0019 */
[----:B------:R1:W-:Y:S01]  /*56470*/  STL [R1+0xc68], R25 ;  /* 0x000c681901007387 */ /* 0x0003e20000100800 */
[----:B------:R-:W-:-:S03]  /*56480*/  MOV R4, R24 ;  /* 0x0000001800047202 */ /* 0x000fc60000000f00 */
        /* <DEDUP_REMOVED lines=9> */
[----:B------:R-:W-:Y:S04]  /*56520*/  STL [R1+0xc8c], R28 ;  /* 0x000c8c1c01007387 */ /* 0x000fe80000100800 */
[----:B------:R1:W-:Y:S04]  /*56530*/  STL [R1+0xc88], R29 ;  /* 0x000c881d01007387 */ /* 0x0003e80000100800 */
[----:B------:R-:W4:Y:S04]  /*56540*/  LDL.LU R31, [R1+0xc08] ;  /* 0x000c0800011f7983 */ /* 0x000f280000300800 */
[----:B------:R-:W4:Y:S01]  /*56550*/  LDL.LU R30, [R1+0xc0c] ;  /* 0x000c0c00011e7983 */ /* 0x000f220000300800 */
[----:B------:R-:W-:-:S02]  /*56560*/  IMAD.MOV.U32 R5, RZ, RZ, R29 ;  /* 0x000000ffff057224 */ /* 0x000fc400078e001d */
[----:B------:R-:W-:Y:S01]  /*56570*/  IMAD.MOV.U32 R4, RZ, RZ, R28 ;  /* 0x000000ffff047224 */ /* 0x000fe200078e001c */
[----:B-1----:R-:W4:Y:S04]  /*56580*/  LDL.LU R29, [R1+0xbe8] ;  /* 0x000be800011d7983 */ /* 0x002f280000300800 */
[----:B------:R-:W4:Y:S04]  /*56590*/  LDL.LU R28, [R1+0xbec] ;  /* 0x000bec00011c7983 */ /* 0x000f280000300800 */
        /* <DEDUP_REMOVED lines=12> */
[----:B-1----:R-:W4:Y:S04]  /*56660*/  LDL.LU R27, [R1+0xbc8] ;  /* 0x000bc800011b7983 */ /* 0x002f280000300800 */
[----:B------:R-:W4:Y:S01]  /*56670*/  LDL.LU R26, [R1+0xbcc] ;  /* 0x000bcc00011a7983 */ /* 0x000f220000300800 */
[----:B------:R-:W-:-:S04]  /*56680*/  ISETP.GT.AND P1, PT, R0, 0x6c, PT ;  /* 0x0000006c0000780c */ /* 0x000fc80003f24270 */
[----:B--2---:R-:W-:-:S04]  /*56690*/  SEL R4, RZ, 0x4, !P1 ;  /* 0x00000004ff047807 */ /* 0x004fc80004800000 */
[----:B------:R-:W-:-:S04]  /*566a0*/  SEL R4, R4, RZ, !P0 ;  /* 0x000000ff04047207 */ /* 0x000fc80004000000 */
[----:B------:R-:W-:Y:S02]  /*566b0*/  ISETP.NE.U32.AND P1, PT, R4, RZ, PT ;  /* 0x000000ff0400720c */ /* 0x000fe40003f25070 */
[----:B------:R-:W-:-:S04]  /*566c0*/  IADD3 R24, P2, R24, R82, RZ ;  /* 0x0000005218187210 */ /* 0x000fc80007f5e0ff */
[----:B------:R-:W-:Y:S01]  /*566d0*/  IADD3.X R25, R25, R3, RZ, P2, !PT ;  /* 0x0000000319197210 */ /* 0x000fe200017fe4ff */
[----:B------:R-:W-:-:S04]  /*566e0*/  IMAD.MOV.U32 R4, RZ, RZ, R24 ;  /* 0x000000ffff047224 */ /* 0x000fc800078e0018 */
[----:B------:R-:W-:Y:S01]  /*566f0*/  IMAD.MOV.U32 R5, RZ, RZ, R25 ;  /* 0x000000ffff057224 */ /* 0x000fe200078e0019 */
[----:B------:R-:W-:Y:S04]  /*56700*/  STL [R1+0xc2c], R24 ;  /* 0x000c2c1801007387 */ /* 0x000fe80000100800 */
[----:B------:R1:W-:Y:S04]  /*56710*/  STL [R1+0xc28], R25 ;  /* 0x000c281901007387 */ /* 0x0003e80000100800 */
[----:B------:R2:W-:Y:S01]  /*56720*/  LDGSTS.E [R6+-0x72800], [R4.64], P1 ;  /* 0x8d80000004067fae */ /* 0x0005e20008921848 */
[----:B------:R-:W-:-:S03]  /*56730*/  ISETP.GT.AND P1, PT, R0, 0x70, PT ;  /* 0x000000700000780c */ /* 0x000fc60003f24270 */
[----:B-1----:R-:W4:Y:S04]  /*56740*/  LDL.LU R25, [R1+0xba8] ;  /* 0x000ba80001197983 */ /* 0x002f280000300800 */
[----:B------:R-:W4:Y:S01]  /*56750*/  LDL.LU R24, [R1+0xbac] ;  /* 0x000bac0001187983 */ /* 0x000f220000300800 */
[----:B--2---:R-:W-:-:S04]  /*56760*/  SEL R4, RZ, 0x4, !P1 ;  /* 0x00000004ff047807 */ /* 0x004fc80004800000 */
[----:B------:R-:W-:-:S04]  /*56770*/  SEL R4, R4, RZ, !P0 ;  /* 0x000000ff04047207 */ /* 0x000fc80004000000 */
[----:B------:R-:W-:Y:S02]  /*56780*/  ISETP.NE.U32.AND P1, PT, R4, RZ, PT ;  /* 0x000000ff0400720c */ /* 0x000fe40003f25070 */
[----:B----4-:R-:W-:-:S05]  /*56790*/  IADD3 R30, P2, R30, R82, RZ ;  /* 0x000000521e1e7210 */ /* 0x010fca0007f5e0ff */
[----:B------:R-:W-:Y:S01]  /*567a0*/  IMAD.X R31, R31, 0x1, R3, P2 ;  /* 0x000000011f1f7824 */ /* 0x000fe200010e0603 */
[----:B------:R-:W-:Y:S01]  /*567b0*/  IADD3 R28, P2, R28, R82, RZ ;  /* 0x000000521c1c7210 */ /* 0x000fe20007f5e0ff */
[----:B------:R-:W-:Y:S02]  /*567c0*/  IMAD.MOV.U32 R4, RZ, RZ, R30 ;  /* 0x000000ffff047224 */ /* 0x000fe400078e001e */
[----:B------:R-:W-:Y:S02]  /*567d0*/  IMAD.MOV.U32 R5, RZ, RZ, R31 ;  /* 0x000000ffff057224 */ /* 0x000fe400078e001f */
[----:B------:R-:W-:Y:S01]  /*567e0*/  IMAD.X R29, R29, 0x1, R3, P2 ;  /* 0x000000011d1d7824 */ /* 0x000fe200010e0603 */
[----:B------:R1:W-:Y:S04]  /*567f0*/  STL [R1+0xc0c], R30 ;  /* 0x000c0c1e01007387 */ /* 0x0003e80000100800 */
[----:B------:R-:W-:Y:S04]  /*56800*/  STL [R1+0xc08], R31 ;  /* 0x000c081f01007387 */ /* 0x000fe80000100800 */
[----:B------:R-:W-:Y:S04]  /*56810*/  STL [R1+0xbec], R28 ;  /* 0x000bec1c01007387 */ /* 0x000fe80000100800 */
[----:B------:R2:W-:Y:S04]  /*56820*/  LDGSTS.E [R6+-0x72000], [R4.64], P1 ;  /* 0x8e00000004067fae */ /* 0x0005e80008921848 */
[----:B------:R4:W-:Y:S04]  /*56830*/  STL [R1+0xbe8], R29 ;  /* 0x000be81d01007387 */ /* 0x0009e80000100800 */
[----:B-1----:R-:W3:Y:S01]  /*56840*/  LDL.LU R30, [R1+0xf8c] ;  /* 0x000f8c00011e7983 */ /* 0x002ee20000300800 */
[----:B--2---:R-:W-:-:S03]  /*56850*/  MOV R5, R29 ;  /* 0x0000001d00057202 */ /* 0x004fc60000000f00 */
[----:B----4-:R-:W2:Y:S01]  /*56860*/  LDL.LU R29, [R1+0xf98] ;  /* 0x000f9800011d7983 */ /* 0x010ea20000300800 */
[----:B------:R-:W-:-:S04]  /*56870*/  ISETP.GT.AND P1, PT, R0, 0x74, PT ;  /* 0x000000740000780c */ /* 0x000fc80003f24270 */
[----:B------:R-:W-:-:S04]  /*56880*/  SEL R4, RZ, 0x4, !P1 ;  /* 0x00000004ff047807 */ /* 0x000fc80004800000 */
[----:B------:R-:W-:-:S04]  /*56890*/  SEL R4, R4, RZ, !P0 ;  /* 0x000000ff04047207 */ /* 0x000fc80004000000 */
[----:B------:R-:W-:Y:S01]  /*568a0*/  ISETP.NE.U32.AND P1, PT, R4, RZ, PT ;  /* 0x000000ff0400720c */ /* 0x000fe20003f25070 */
[----:B------:R-:W-:Y:S11]  /*568b0*/  IMAD.MOV.U32 R4, RZ, RZ, R28 ;  /* 0x000000ffff047224 */ /* 0x000ff600078e001c */
[----:B------:R-:W-:Y:S01]  /*568c0*/  @!UPT UIADD3 URZ, URZ, URZ, URZ ;  /* 0x0000003f3f3ff290 */ /* 0x000fe2000fffe03f */
[----:B------:R1:W-:Y:S01]  /*568d0*/  LDGSTS.E [R6+-0x71800], [R4.64], P1 ;  /* 0x8e80000004067fae */ /* 0x0003e20008921848 */
[----:B------:R-:W-:-:S04]  /*568e0*/  ISETP.GT.AND P1, PT, R0, 0x78, PT ;  /* 0x000000780000780c */ /* 0x000fc80003f24270 */
[----:B-1----:R-:W-:-:S04]  /*568f0*/  SEL R4, RZ, 0x4, !P1 ;  /* 0x00000004ff047807 */ /* 0x002fc80004800000 */
[----:B------:R-:W-:-:S04]  /*56900*/  SEL R4, R4, RZ, !P0 ;  /* 0x000000ff04047207 */ /* 0x000fc80004000000 */
[----:B------:R-:W-:Y:S02]  /*56910*/  ISETP.NE.U32.AND P1, PT, R4, RZ, PT ;  /* 0x000000ff0400720c */ /* 0x000fe40003f25070 */
[----:B------:R-:W-:-:S05]  /*56920*/  IADD3 R26, P2, R26, R82, RZ ;  /* 0x000000521a1a7210 */ /* 0x000fca0007f5e0ff */
[----:B------:R-:W-:Y:S01]  /*56930*/  IMAD.X R27, R27, 0x1, R3, P2 ;  /* 0x000000011b1b7824 */ /* 0x000fe200010e0603 */
[----:B------:R-:W-:Y:S03]  /*56940*/  STL [R1+0xbcc], R26 ;  /* 0x000bcc1a01007387 */ /* 0x000fe60000100800 */
[----:B------:R-:W-:Y:S01]  /*56950*/  IMAD.MOV.U32 R5, RZ, RZ, R27 ;  /* 0x000000ffff057224 */ /* 0x000fe200078e001b */
[----:B------:R1:W-:Y:S04]  /*56960*/  STL [R1+0xbc8], R27 ;  /* 0x000bc81b01007387 */ /* 0x0003e80000100800 */
[----:B------:R-:W4:Y:S04]  /*56970*/  LDL.LU R28, [R1+0xf6c] ;  /* 0x000f6c00011c7983 */ /* 0x000f280000300800 */
[----:B-1----:R-:W4:Y:S01]  /*56980*/  LDL.LU R27, [R1+0xf78] ;  /* 0x000f7800011b7983 */ /* 0x002f220000300800 */
[----:B------:R-:W-:-:S05]  /*56990*/  IMAD.MOV.U32 R4, RZ, RZ, R26 ;  /* 0x000000ffff047224 */ /* 0x000fca00078e001a */
[----:B------:R1:W-:Y:S01]  /*569a0*/  LDGSTS.E [R6+-0x71000], [R4.64], P1 ;  /* 0x8f00000004067fae */ /* 0x0003e20008921848 */
[----:B------:R-:W-:-:S04]  /*569b0*/  ISETP.GT.AND P1, PT, R0, 0x7c, PT ;  /* 0x0000007c0000780c */ /* 0x000fc80003f24270 */
[----:B-1----:R-:W-:-:S04]  /*569c0*/  SEL R4, RZ, 0x4, !P1 ;  /* 0x00000004ff047807 */ /* 0x002fc80004800000 */
[----:B------:R-:W-:Y:S02]  /*569d0*/  SEL R4, R4, RZ, !P0 ;  /* 0x000000ff04047207 */ /* 0x000fe40004000000 */
[----:B------:R-:W-:-:S05]  /*569e0*/  IADD3 R24, P2, R24, R82, RZ ;  /* 0x0000005218187210 */ /* 0x000fca0007f5e0ff */
[----:B------:R-:W-:Y:S01]  /*569f0*/  IMAD.X R25, R25, 0x1, R3, P2 ;  /* 0x0000000119197824 */ /* 0x000fe200010e0603 */
[----:B------:R-:W-:Y:S01]  /*56a00*/  STL [R1+0xbac], R24 ;  /* 0x000bac1801007387 */ /* 0x000fe20000100800 */
[----:B------:R-:W-:Y:S01]  /*56a10*/  ISETP.NE.U32.AND P1, PT, R4, RZ, PT ;  /* 0x000000ff0400720c */ /* 0x000fe20003f25070 */
[----:B------:R-:W-:Y:S02]  /*56a20*/  IMAD.MOV.U32 R4, RZ, RZ, R24 ;  /* 0x000000ffff047224 */ /* 0x000fe400078e0018 */
[----:B------:R1:W-:Y:S01]  /*56a30*/  STL [R1+0xba8], R25 ;  /* 0x000ba81901007387 */ /* 0x0003e20000100800 */
[----:B------:R-:W-:-:S03]  /*56a40*/  IMAD.MOV.U32 R5, RZ, RZ, R25 ;  /* 0x000000ffff057224 */ /* 0x000fc600078e0019 */
[----:B-1----:R-:W4:Y:S04]  /*56a50*/  LDL.LU R25, [R1+0xf4c] ;  /* 0x000f4c0001197983 */ /* 0x002f280000300800 */
[----:B------:R-:W4:Y:S01]  /*56a60*/  LDL.LU R24, [R1+0xf58] ;  /* 0x000f580001187983 */ /* 0x000f220000300800 */
[----:B------:R-:W-:-:S05]  /*56a70*/  IADD3 R2, R2, 0x100000, RZ ;  /* 0x0010000002027810 */ /* 0x000fca0007ffe0ff */
[----:B------:R1:W-:Y:S01]  /*56a80*/  LDGSTS.E [R2+-0x70800], [R4.64], P1 ;  /* 0x8f80000004027fae */ /* 0x0003e20008921848 */
[----:B--2---:R-:W-:-:S05]  /*56a90*/  IADD3 R29, P2, R29, R82, RZ ;  /* 0x000000521d1d7210 */ /* 0x004fca0007f5e0ff */
[----:B---3--:R-:W-:Y:S01]  /*56aa0*/  IMAD.X R30, R30, 0x1, R3, P2 ;  /* 0x000000011e1e7824 */ /* 0x008fe200010e0603 */
[----:B------:R-:W-:Y:S01]  /*56ab0*/  STL [R1+0xf98], R29 ;  /* 0x000f981d01007387 */ /* 0x000fe20000100800 */
[----:B-1----:R-:W-:Y:S02]  /*56ac0*/  IMAD.MOV.U32 R4, RZ, RZ, R29 ;  /* 0x000000ffff047224 */ /* 0x002fe400078e001d */
[----:B------:R-:W-:Y:S01]  /*56ad0*/  IMAD.MOV.U32 R5, RZ, RZ, R30 ;  /* 0x000000ffff057224 */ /* 0x000fe200078e001e */
[----:B------:R1:W-:Y:S04]  /*56ae0*/  STL [R1+0xf8c], R30 ;  /* 0x000f8c1e01007387 */ /* 0x0003e80000100800 */
[----:B-1----:R-:W2:Y:S04]  /*56af0*/  LDL.LU R30, [R1+0xf2c] ;  /* 0x000f2c00011e7983 */ /* 0x002ea80000300800 */
[----:B------:R-:W3:Y:S01]  /*56b00*/  LDL.LU R29, [R1+0xf38] ;  /* 0x000f3800011d7983 */ /* 0x000ee20000300800 */
[----:B------:R-:W-:-:S04]  /*56b10*/  ISETP.GT.AND P1, PT, R0, 0x1, PT ;  /* 0x000000010000780c */ /* 0x000fc80003f24270 */
[----:B------:R-:W-:Y:S01]  /*56b20*/  SEL R2, RZ, 0x4, !P1 ;  /* 0x00000004ff027807 */ /* 0x000fe20004800000 */
[----:B------:R-:W-:-:S03]  /*56b30*/  IMAD.SHL.U32 R84, R81, 0x4, RZ ;  /* 0x0000000451547824 */ /* 0x000fc600078e00ff */
[----:B------:R-:W-:Y:S02]  /*56b40*/  SEL R2, R2, RZ, !P0 ;  /* 0x000000ff02027207 */ /* 0x000fe40004000000 */
[----:B------:R-:W-:Y:S02]  /*56b50*/  LOP3.LUT R26, R84, 0x20, RZ, 0x3c, !PT ;  /* 0x00000020541a7812 */ /* 0x000fe400078e3cff */
[----:B------:R-:W-:Y:S02]  /*56b60*/  ISETP.NE.U32.AND P1, PT, R2, RZ, PT ;  /* 0x000000ff0200720c */ /* 0x000fe40003f25070 */
[----:B------:R-:W-:-:S05]  /*56b70*/  MOV R2, UR5 ;  /* 0x0000000500027c02 */ /* 0x000fca0008000f00 */
[----:B------:R-:W-:-:S05]  /*56b80*/  IMAD R2, R2, 0x10000, R26 ;  /* 0x0001000002027824 */ /* 0x000fca00078e021a */
[----:B------:R-:W-:-:S05]  /*56b90*/  IADD3 R6, R2, 0x100000, RZ ;  /* 0x0010000002067810 */ /* 0x000fca0007ffe0ff */
        /* <DEDUP_REMOVED lines=18> */
[----:B------:R-:W-:Y:S02]  /*56cc0*/  SEL R4, R4, RZ, !P0 ;  /* 0x000000ff04047207 */ /* 0x000fe40004000000 */
[----:B------:R-:W-:-:S04]  /*56cd0*/  IADD3 R24, P2, R24, R82, RZ ;  /* 0x0000005218187210 */ /* 0x000fc80007f5e0ff */
[----:B------:R-:W-:Y:S01]  /*56ce0*/  IADD3.X R25, R25, R3, RZ, P2, !PT ;  /* 0x0000000319197210 */ /* 0x000fe200017fe4ff */
[----:B------:R-:W-:Y:S01]  /*56cf0*/  STL [R1+0xf58], R24 ;  /* 0x000f581801007387 */ /* 0x000fe20000100800 */
[----:B------:R-:W-:Y:S01]  /*56d00*/  ISETP.NE.U32.AND P1, PT, R4, RZ, PT ;  /* 0x000000ff0400720c */ /* 0x000fe20003f25070 */
[----:B------:R-:W-:Y:S02]  /*56d10*/  IMAD.MOV.U32 R4, RZ, RZ, R24 ;  /* 0x000000ffff047224 */ /* 0x000fe400078e0018 */
[----:B------:R1:W-:Y:S01]  /*56d20*/  STL [R1+0xf4c], R25 ;  /* 0x000f4c1901007387 */ /* 0x0003e20000100800 */
[----:B------:R-:W-:-:S03]  /*56d30*/  IMAD.MOV.U32 R5, RZ, RZ, R25 ;  /* 0x000000ffff057224 */ /* 0x000fc600078e0019 */
        /* <DEDUP_REMOVED lines=20> */
[----:B----4-:R-:W-:-:S05]  /*56e80*/  IADD3 R31, P2, R31, R82, RZ ;  /* 0x000000521f1f7210 */ /* 0x010fca0007f5e0ff */
[----:B------:R-:W-:Y:S02]  /*56e90*/  IMAD.X R32, R32, 0x1, R3, P2 ;  /* 0x0000000120207824 */ /* 0x000fe400010e0603 */
[----:B------:R-:W-:-:S03]  /*56ea0*/  IMAD.MOV.U32 R4, RZ, RZ, R31 ;  /* 0x000000ffff047224 */ /* 0x000fc600078e001f */
[----:B------:R-:W-:Y:S02]  /*56eb0*/  MOV R5, R32 ;  /* 0x0000002000057202 */ /* 0x000fe40000000f00 */
[----:B------:R-:W-:-:S03]  /*56ec0*/  IADD3 R27, P2, R27, R82, RZ ;  /* 0x000000521b1b7210 */ /* 0x000fc60007f5e0ff */
        /* <DEDUP_REMOVED lines=13> */
[----:B------:R-:W4:Y:S04]  /*56fa0*/  LDL.LU R27, [R1+0xe98] ;  /* 0x000e9800011b7983 */ /* 0x000f280000300800 */
[----:B------:R1:W-:Y:S01]  /*56fb0*/  LDGSTS.E [R6+-0x7d600], [R4.64], P1 ;  /* 0x82a0000004067fae */ /* 0x0003e20008921848 */
[----:B------:R-:W-:Y:S02]  /*56fc0*/  ISETP.GT.AND P1, PT, R0, 0x19, PT ;  /* 0x000000190000780c */ /* 0x000fe40003f24270 */
[----:B------:R-:W-:-:S02]  /*56fd0*/  IADD3 R24, P2, R24, R82, RZ ;  /* 0x0000005218187210 */ /* 0x000fc40007f5e0ff */
[----:B-1----:R-:W-:-:S03]  /*56fe0*/  SEL R4, RZ, 0x4, !P1 ;  /* 0x00000004ff047807 */ /* 0x002fc60004800000 */
[----:B------:R-:W-:Y:S01]  /*56ff0*/  IMAD.X R25, R25, 0x1, R3, P2 ;  /* 0x0000000119197824 */ /* 0x000fe200010e0603 */
[----:B------:R-:W-:Y:S01]  /*57000*/  SEL R4, R4, RZ, !P0 ;  /* 0x000000ff04047207 */ /* 0x000fe20004000000 */
[----:B------:R-:W-:Y:S02]  /*57010*/  STL [R1+0xed8], R24 ;  /* 0x000ed81801007387 */ /* 0x000fe40000100800 */
[----:B------:R-:W-:Y:S01]  /*57020*/  IMAD.MOV.U32 R5, RZ, RZ, R25 ;  /* 0x000000ffff057224 */ /* 0x000fe200078e0019 */
[----:B------:R-:W-:Y:S01]  /*57030*/  ISETP.NE.U32.AND P1, PT, R4, RZ, PT ;  /* 0x000000ff0400720c */ /* 0x000fe20003f25070 */
[----:B------:R1:W-:Y:S01]  /*57040*/  STL [R1+0xecc], R25 ;  /* 0x000ecc1901007387 */ /* 0x0003e20000100800 */
[----:B------:R-:W-:-:S03]  /*57050*/  IMAD.MOV.U32 R4, RZ, RZ, R24 ;  /* 0x000000ffff047224 */ /* 0x000fc600078e0018 */
[----:B-1----:R-:W2:Y:S04]  /*57060*/  LDL.LU R25, [R1+0xe6c] ;  /* 0x000e6c0001197983 */ /* 0x002ea80000300800 */
[----:B------:R-:W2:Y:S04]  /*57070*/  LDL.LU R24, [R1+0xe78] ;  /* 0x000e780001187983 */ /* 0x000ea80000300800 */
[----:B------:R1:W-:Y:S01]  /*57080*/  LDGSTS.E [R6+-0x7ce00], [R4.64], P1 ;  /* 0x8320000004067fae */ /* 0x0003e20008921848 */
[----:B------:R-:W-:-:S04]  /*57090*/  ISETP.GT.AND P1, PT, R0, 0x1d, PT ;  /* 0x0000001d0000780c */ /* 0x000fc80003f24270 */
[----:B-1----:R-:W-:-:S04]  /*570a0*/  SEL R4, RZ, 0x4, !P1 ;  /* 0x00000004ff047807 */ /* 0x002fc80004800000 */
[----:B------:R-:W-:-:S04]  /*570b0*/  SEL R4, R4, RZ, !P0 ;  /* 0x000000ff04047207 */ /* 0x000fc80004000000 */
[----:B------:R-:W-:Y:S02]  /*570c0*/  ISETP.NE.U32.AND P1, PT, R4, RZ, PT ;  /* 0x000000ff0400720c */ /* 0x000fe40003f25070 */
[----:B---3--:R-:W-:-:S05]  /*570d0*/  IADD3 R29, P2, R29, R82, RZ ;  /* 0x000000521d1d7210 */ /* 0x008fca0007f5e0ff */
[----:B------:R-:W-:Y:S01]  /*570e0*/  IMAD.X R30, R30, 0x1, R3, P2 ;  /* 0x000000011e1e7824 */ /* 0x000fe200010e0603 */
[----:B------:R-:W-:Y:S04]  /*570f0*/  STL [R1+0xeb8], R29 ;  /* 0x000eb81d01007387 */ /* 0x000fe80000100800 */
[----:B------:R1:W-:Y:S04]  /*57100*/  STL [R1+0xeac], R30 ;  /* 0x000eac1e01007387 */ /* 0x0003e80000100800 */
[----:B------:R-:W3:Y:S04]  /*57110*/  LDL.LU R32, [R1+0xe4c] ;  /* 0x000e4c0001207983 */ /* 0x000ee80000300800 */
[----:B------:R-:W3:Y:S01]  /*57120*/  LDL.LU R31, [R1+0xe58] ;  /* 0x000e5800011f7983 */ /* 0x000ee20000300800 */
[----:B------:R-:W-:Y:S01]  /*57130*/  IMAD.MOV.U32 R5, RZ, RZ, R30 ;  /* 0x000000ffff057224 */ /* 0x000fe200078e001e */
[----:B------:R-:W-:-:S02]  /*57140*/  MOV R4, R29 ;  /* 0x0000001d00047202 */ /* 0x000fc40000000f00 */
[----:B-1----:R-:W3:Y:S04]  /*57150*/  LDL.LU R30, [R1+0xe2c] ;  /* 0x000e2c00011e7983 */ /* 0x002ee80000300800 */
[----:B------:R-:W3:Y:S04]  /*57160*/  LDL.LU R29, [R1+0xe38] ;  /* 0x000e3800011d7983 */ /* 0x000ee80000300800 */
[----:B------:R1:W-:Y:S01]  /*57170*/  LDGSTS.E [R6+-0x7c600], [R4.64], P1 ;  /* 0x83a0000004067fae */ /* 0x0003e20008921848 */
[----:B------:R-:W-:-:S04]  /*57180*/  ISETP.GT.AND P1, PT, R0, 0x21, PT ;  /* 0x000000210000780c */ /* 0x000fc80003f24270 */
[----:B-1----:R-:W-:-:S04]  /*57190*/  SEL R4, RZ, 0x4, !P1 ;  /* 0x00000004ff047807 */ /* 0x002fc80004800000 */
[----:B------:R-:W-:-:S04]  /*571a0*/  SEL R4, R4, RZ, !P0 ;  /* 0x000000ff04047207 */ /* 0x000fc80004000000 */
[----:B------:R-:W-:Y:S02]  /*571b0*/  ISETP.NE.U32.AND P1, PT, R4, RZ, PT ;  /* 0x000000ff0400720c */ /* 0x000fe40003f25070 */
[----:B----4-:R-:W-:-:S05]  /*571c0*/  IADD3 R27, P2, R27, R82, RZ ;  /* 0x000000521b1b7210 */ /* 0x010fca0007f5e0ff */
        /* <DEDUP_REMOVED lines=25> */
[----:B---3--:R-:W-:-:S04]  /*57360*/  IADD3 R31, P2, R31, R82, RZ ;  /* 0x000000521f1f7210 */ /* 0x008fc80007f5e0ff */
[----:B------:R-:W-:Y:S01]  /*57370*/  IADD3.X R32, R32, R3, RZ, P2, !PT ;  /* 0x0000000320207210 */ /* 0x000fe200017fe4ff */
[----:B------:R-:W-:-:S04]  /*57380*/  IMAD.MOV.U32 R4, RZ, RZ, R31 ;  /* 0x000000ffff047224 */ /* 0x000fc800078e001f */
        /* <DEDUP_REMOVED lines=24> */
[----:B------:R-:W-:-:S03]  /*57510*/  IMAD.MOV.U32 R4, RZ, RZ, R27 ;  /* 0x000000ffff047224 */ /* 0x000fc600078e001b */
[----:B------:R1:W-:Y:S01]  /*57520*/  STL [R1+0xe0c], R28 ;  /* 0x000e0c1c01007387 */ /* 0x0003e20000100800 */
[----:B------:R-:W-:-:S05]  /*57530*/  MOV R5, R28 ;  /* 0x0000001c00057202 */ /* 0x000fca0000000f00 */
[----:B------:R4:W-:Y:S04]  /*57540*/  LDGSTS.E [R6+-0x79e00], [R4.64], P1 ;  /* 0x8620000004067fae */ /* 0x0009e80008921848 */
[----:B-1----:R-:W2:Y:S04]  /*57550*/  LDL.LU R28, [R1+0xdac] ;  /* 0x000dac00011c7983 */ /* 0x002ea80000300800 */
[----:B------:R-:W2:Y:S01]  /*57560*/  LDL.LU R27, [R1+0xdb8] ;  /* 0x000db800011b7983 */ /* 0x000ea20000300800 */
[----:B------:R-:W-:-:S05]  /*57570*/  IADD3 R24, P2, R24, R82, RZ ;  /* 0x0000005218187210 */ /* 0x000fca0007f5e0ff */
[----:B------:R-:W-:Y:S01]  /*57580*/  IMAD.X R25, R25, 0x1, R3, P2 ;  /* 0x0000000119197824 */ /* 0x000fe200010e0603 */
[----:B------:R-:W-:Y:S04]  /*57590*/  STL [R1+0xdf8], R24 ;  /* 0x000df81801007387 */ /* 0x000fe80000100800 */
[----:B------:R1:W-:Y:S04]  /*575a0*/  STL [R1+0xdec], R25 ;  /* 0x000dec1901007387 */ /* 0x0003e80000100800 */
[----:B------:R-:W2:Y:S04]  /*575b0*/  LDL.LU R32, [R1+0xd8c] ;  /* 0x000d8c0001207983 */ /* 0x000ea80000300800 */
[----:B------:R-:W2:Y:S01]  /*575c0*/  LDL.LU R31, [R1+0xd98] ;  /* 0x000d9800011f7983 */ /* 0x000ea20000300800 */
[----:B------:R-:W-:-:S04]  /*575d0*/  ISETP.GT.AND P1, PT, R0, 0x35, PT ;  /* 0x000000350000780c */ /* 0x000fc80003f24270 */
[----:B----4-:R-:W-:-:S04]  /*575e0*/  SEL R4, RZ, 0x4, !P1 ;  /* 0x00000004ff047807 */ /* 0x010fc80004800000 */
[----:B------:R-:W-:Y:S01]  /*575f0*/  SEL R4, R4, RZ, !P0 ;  /* 0x000000ff04047207 */ /* 0x000fe20004000000 */
[----:B------:R-:W-:Y:S02]  /*57600*/  IMAD.MOV.U32 R5, RZ, RZ, R25 ;  /* 0x000000ffff057224 */ /* 0x000fe400078e0019 */
[----:B-1----:R-:W4:Y:S01]  /*57610*/  LDL.LU R25, [R1+0xd6c] ;  /* 0x000d6c0001197983 */ /* 0x002f220000300800 */
[----:B------:R-:W-:Y:S01]  /*57620*/  ISETP.NE.U32.AND P1, PT, R4, RZ, PT ;  /* 0x000000ff0400720c */ /* 0x000fe20003f25070 */
[----:B------:R-:W-:Y:S02]  /*57630*/  IMAD.MOV.U32 R4, RZ, RZ, R24 ;  /* 0x000000ffff047224 */ /* 0x000fe400078e0018 */
[----:B------:R-:W4:Y:S10]  /*57640*/  LDL.LU R24, [R1+0xd78] ;  /* 0x000d780001187983 */ /* 0x000f340000300800 */
        /* <DEDUP_REMOVED lines=21> */
[----:B------:R-:W-:Y:S02]  /*577a0*/  MOV R4, R27 ;  /* 0x0000001b00047202 */ /* 0x000fe40000000f00 */
        /* <DEDUP_REMOVED lines=10> */
[----:B------:R-:W-:Y:S02]  /*57850*/  IMAD.X R32, R32, 0x1, R3, P2 ;  /* 0x0000000120207824 */ /* 0x000fe400010e0603 */
[----:B------:R-:W-:Y:S02]  /*57860*/  IMAD.MOV.U32 R4, RZ, RZ, R31 ;  /* 0x000000ffff047224 */ /* 0x000fe400078e001f */
[----:B------:R-:W-:-:S06]  /*57870*/  IMAD.MOV.U32 R5, RZ, RZ, R32 ;  /* 0x000000ffff057224 */ /* 0x000fcc00078e0020 */
[----:B------:R1:W-:Y:S01]  /*57880*/  LDGSTS.E [R6+-0x77e00], [R4.64], P1 ;  /* 0x8820000004067fae */ /* 0x0003e20008921848 */
[----:B------:R-:W-:Y:S02]  /*57890*/  ISETP.GT.AND P1, PT, R0, 0x45, PT ;  /* 0x000000450000780c */ /* 0x000fe40003f24270 */
[----:B----4-:R-:W-:Y:S01]  /*578a0*/  IADD3 R24, P2, R24, R82, RZ ;  /* 0x0000005218187210 */ /* 0x010fe20007f5e0ff */
[----:B------:R-:W-:Y:S01]  /*578b0*/  STL [R1+0xd98], R31 ;  /* 0x000d981f01007387 */ /* 0x000fe20000100800 */
[----:B-1----:R-:W-:-:S03]  /*578c0*/  SEL R4, RZ, 0x4, !P1 ;  /* 0x00000004ff047807 */ /* 0x002fc60004800000 */
[----:B------:R-:W-:Y:S01]  /*578d0*/  IMAD.X R25, R25, 0x1, R3, P2 ;  /* 0x0000000119197824 */ /* 0x000fe200010e0603 */
[----:B------:R-:W-:Y:S01]  /*578e0*/  SEL R4, R4, RZ, !P0 ;  /* 0x000000ff04047207 */ /* 0x000fe20004000000 */
[----:B------:R-:W-:Y:S02]  /*578f0*/  STL [R1+0xd8c], R32 ;  /* 0x000d8c2001007387 */ /* 0x000fe40000100800 */
[----:B------:R-:W-:Y:S01]  /*57900*/  IMAD.MOV.U32 R5, RZ, RZ, R25 ;  /* 0x000000ffff057224 */ /* 0x000fe200078e0019 */
        /* <DEDUP_REMOVED lines=81> */
[----:B------:R-:W-:-:S03]  /*57e20*/  MOV R4, R27 ;  /* 0x0000001b00047202 */ /* 0x000fc60000000f00 */
        /* <DEDUP_REMOVED lines=9> */
[----:B------:R-:W-:Y:S01]  /*57ec0*/  ISETP.NE.U32.AND P1, PT, R4, RZ, PT ;  /* 0x000000ff0400720c */ /* 0x000fe20003f25070 */
[----:B------:R-:W-:Y:S02]  /*57ed0*/  IMAD.MOV.U32 R4, RZ, RZ, R24 ;  /* 0x000000ffff047224 */ /* 0x000fe400078e0018 */
        /* <DEDUP_REMOVED lines=24> */
[----:B---3--:R-:W-:-:S04]  /*58060*/  IADD3 R27, P2, R27, R82, RZ ;  /* 0x000000521b1b7210 */ /* 0x008fc80007f5e0ff */
[----:B--2---:R-:W-:Y:S01]  /*58070*/  IADD3.X R28, R28, R3, RZ, P2, !PT ;  /* 0x000000031c1c7210 */ /* 0x004fe200017fe4ff */
        /* <DEDUP_REMOVED lines=12> */
[----:B------:R-:W-:Y:S02]  /*58140*/  IMAD.X R25, R25, 0x1, R3, P2 ;  /* 0x0000000119197824 */ /* 0x000fe400010e0603 */
[----:B------:R-:W-:Y:S02]  /*58150*/  IMAD.MOV.U32 R4, RZ, RZ, R24 ;  /* 0x000000ffff047224 */ /* 0x000fe400078e0018 */
[----:B------:R-:W-:Y:S01]  /*58160*/  IMAD.MOV.U32 R5, RZ, RZ, R25 ;  /* 0x000000ffff057224 */ /* 0x000fe200078e0019 */
[----:B------:R-:W-:Y:S04]  /*58170*/  STL [R1+0xc34], R24 ;  /* 0x000c341801007387 */ /* 0x000fe80000100800 */
[----:B------:R1:W-:Y:S04]  /*58180*/  STL [R1+0xc30], R25 ;  /* 0x000c301901007387 */ /* 0x0003e80000100800 */
[----:B------:R2:W-:Y:S01]  /*58190*/  LDGSTS.E [R6+-0x72600], [R4.64], P1 ;  /* 0x8da0000004067fae */ /* 0x0005e20008921848 */
[----:B------:R-:W-:-:S03]  /*581a0*/  ISETP.GT.AND P1, PT, R0, 0x71, PT ;  /* 0x000000710000780c */ /* 0x000fc60003f24270 */
[----:B-1----:R-:W3:Y:S04]  /*581b0*/  LDL.LU R25, [R1+0xbb0] ;  /* 0x000bb00001197983 */ /* 0x002ee80000300800 */
[----:B------:R-:W3:Y:S01]  /*581c0*/  LDL.LU R24, [R1+0xbb4] ;  /* 0x000bb40001187983 */ /* 0x000ee20000300800 */
[----:B--2---:R-:W-:-:S04]  /*581d0*/  SEL R4, RZ, 0x4, !P1 ;  /* 0x00000004ff047807 */ /* 0x004fc80004800000 */
[----:B------:R-:W-:-:S04]  /*581e0*/  SEL R4, R4, RZ, !P0 ;  /* 0x000000ff04047207 */ /* 0x000fc80004000000 */
[----:B------:R-:W-:Y:S02]  /*581f0*/  ISETP.NE.U32.AND P1, PT, R4, RZ, PT ;  /* 0x000000ff0400720c */ /* 0x000fe40003f25070 */
[----:B----4-:R-:W-:-:S05]  /*58200*/  IADD3 R31, P2, R31, R82, RZ ;  /* 0x000000521f1f7210 */ /* 0x010fca0007f5e0ff */
[----:B------:R-:W-:Y:S01]  /*58210*/  IMAD.X R32, R32, 0x1, R3, P2 ;  /* 0x0000000120207824 */ /* 0x000fe200010e0603 */
[----:B------:R-:W-:Y:S01]  /*58220*/  IADD3 R29, P2, R29, R82, RZ ;  /* 0x000000521d1d7210 */ /* 0x000fe20007f5e0ff */
[----:B------:R-:W-:-:S03]  /*58230*/  IMAD.MOV.U32 R4, RZ, RZ, R31 ;  /* 0x000000ffff047224 */ /* 0x000fc600078e001f */
[----:B------:R-:W-:Y:S01]  /*58240*/  MOV R5, R32 ;  /* 0x0000002000057202 */ /* 0x000fe20000000f00 */
[----:B------:R1:W-:Y:S01]  /*58250*/  STL [R1+0xc14], R31 ;  /* 0x000c141f01007387 */ /* 0x0003e20000100800 */
[----:B------:R-:W-:-:S03]  /*58260*/  IMAD.X R30, R30, 0x1, R3, P2 ;  /* 0x000000011e1e7824 */ /* 0x000fc600010e0603 */
[----:B------:R-:W-:Y:S04]  /*58270*/  STL [R1+0xc10], R32 ;  /* 0x000c102001007387 */ /* 0x000fe80000100800 */
[----:B------:R-:W-:Y:S04]  /*58280*/  STL [R1+0xbf4], R29 ;  /* 0x000bf41d01007387 */ /* 0x000fe80000100800 */
[----:B------:R2:W-:Y:S04]  /*58290*/  LDGSTS.E [R6+-0x71e00], [R4.64], P1 ;  /* 0x8e20000004067fae */ /* 0x0005e80008921848 */
[----:B------:R4:W-:Y:S04]  /*582a0*/  STL [R1+0xbf0], R30 ;  /* 0x000bf01e01007387 */ /* 0x0009e80000100800 */
[----:B-1----:R-:W3:Y:S01]  /*582b0*/  LDL.LU R31, [R1+0xf84] ;  /* 0x000f8400011f7983 */ /* 0x002ee20000300800 */
[----:B--2---:R-:W-:-:S03]  /*582c0*/  IMAD.MOV.U32 R5, RZ, RZ, R30 ;  /* 0x000000ffff057224 */ /* 0x004fc600078e001e */
        /* <DEDUP_REMOVED lines=24> */
[----:B------:R-:W-:-:S05]  /*58450*/  IADD3 R24, P2, R24, R82, RZ ;  /* 0x0000005218187210 */ /* 0x000fca0007f5e0ff */
[----:B------:R-:W-:Y:S01]  /*58460*/  IMAD.X R25, R25, 0x1, R3, P2 ;  /* 0x0000000119197824 */ /* 0x000fe200010e0603 */
[----:B------:R-:W-:Y:S03]  /*58470*/  STL [R1+0xbb4], R24 ;  /* 0x000bb41801007387 */ /* 0x000fe60000100800 */
[----:B------:R-:W-:Y:S01]  /*58480*/  IMAD.MOV.U32 R5, RZ, RZ, R25 ;  /* 0x000000ffff057224 */ /* 0x000fe200078e0019 */
[----:B------:R1:W-:Y:S04]  /*58490*/  STL [R1+0xbb0], R25 ;  /* 0x000bb01901007387 */ /* 0x0003e80000100800 */
[----:B------:R-:W3:Y:S04]  /*584a0*/  LDL.LU R29, [R1+0xf44] ;  /* 0x000f4400011d7983 */ /* 0x000ee80000300800 */
[----:B-1----:R-:W3:Y:S01]  /*584b0*/  LDL.LU R25, [R1+0xf50] ;  /* 0x000f500001197983 */ /* 0x002ee20000300800 */
[----:B------:R-:W-:-:S02]  /*584c0*/  ISETP.NE.U32.AND P1, PT, R4, RZ, PT ;  /* 0x000000ff0400720c */ /* 0x000fc40003f25070 */
[----:B------:R-:W-:Y:S02]  /*584d0*/  IADD3 R2, R2, 0x100000, RZ ;  /* 0x0010000002027810 */ /* 0x000fe40007ffe0ff */
[----:B------:R-:W-:-:S09]  /*584e0*/  MOV R4, R24 ;  /* 0x0000001800047202 */ /* 0x000fd20000000f00 */
[----:B------:R1:W-:Y:S01]  /*584f0*/  LDGSTS.E [R2+-0x70600], [R4.64], P1 ;  /* 0x8fa0000004027fae */ /* 0x0003e20008921848 */
[----:B--2---:R-:W-:-:S05]  /*58500*/  IADD3 R30, P2, R30, R82, RZ ;  /* 0x000000521e1e7210 */ /* 0x004fca0007f5e0ff */
[----:B------:R-:W-:Y:S01]  /*58510*/  IMAD.X R31, R31, 0x1, R3, P2 ;  /* 0x000000011f1f7824 */ /* 0x000fe200010e0603 */
[----:B------:R-:W-:Y:S01]  /*58520*/  STL [R1+0xf90], R30 ;  /* 0x000f901e01007387 */ /* 0x000fe20000100800 */
[----:B-1----:R-:W-:Y:S02]  /*58530*/  IMAD.MOV.U32 R4, RZ, RZ, R30 ;  /* 0x000000ffff047224 */ /* 0x002fe400078e001e */
[----:B------:R-:W-:Y:S01]  /*58540*/  IMAD.MOV.U32 R5, RZ, RZ, R31 ;  /* 0x000000ffff057224 */ /* 0x000fe200078e001f */
[----:B------:R1:W-:Y:S04]  /*58550*/  STL [R1+0xf84], R31 ;  /* 0x000f841f01007387 */ /* 0x0003e80000100800 */
[----:B-1----:R-:W2:Y:S04]  /*58560*/  LDL.LU R31, [R1+0xf24] ;  /* 0x000f2400011f7983 */ /* 0x002ea80000300800 */
[----:B------:R-:W2:Y:S01]  /*58570*/  LDL.LU R30, [R1+0xf30] ;  /* 0x000f3000011e7983 */ /* 0x000ea20000300800 */
[----:B------:R-:W-:Y:S01]  /*58580*/  ISETP.GT.AND P1, PT, R0, 0x2, PT ;  /* 0x000000020000780c */ /* 0x000fe20003f24270 */
[----:B------:R-:W-:-:S03]  /*58590*/  IMAD.SHL.U32 R85, R81, 0x4, RZ ;  /* 0x0000000451557824 */ /* 0x000fc600078e00ff */
[----:B------:R-:W-:-:S04]  /*585a0*/  SEL R2, RZ, 0x4, !P1 ;  /* 0x00000004ff027807 */ /* 0x000fc80004800000 */
[----:B------:R-:W-:Y:S02]  /*585b0*/  SEL R2, R2, RZ, !P0 ;  /* 0x000000ff02027207 */ /* 0x000fe40004000000 */
[----:B------:R-:W-:Y:S02]  /*585c0*/  LOP3.LUT R24, R85, 0x40, RZ, 0x3c, !PT ;  /* 0x0000004055187812 */ /* 0x000fe400078e3cff */
[----:B------:R-:W-:Y:S01]  /*585d0*/  ISETP.NE.U32.AND P1, PT, R2, RZ, PT ;  /* 0x000000ff0200720c */ /* 0x000fe20003f25070 */
[----:B------:R-:W-:-:S04]  /*585e0*/  IMAD.U32 R2, RZ, RZ, UR5 ;  /* 0x00000005ff027e24 */ /* 0x000fc8000f8e00ff */
[----:B------:R-:W-:-:S05]  /*585f0*/  IMAD R2, R2, 0x10000, R24 ;  /* 0x0001000002027824 */ /* 0x000fca00078e0218 */
[----:B------:R-:W-:-:S05]  /*58600*/  IADD3 R6, R2, 0x100000, RZ ;  /* 0x0010000002067810 */ /* 0x000fca0007ffe0ff */
[----:B------:R1:W-:Y:S01]  /*58610*/  LDGSTS.E [R6+-0x7fc00], [R4.64], P1 ;  /* 0x8040000004067fae */ /* 0x0003e20008921848 */
[----:B------:R-:W-:-:S04]  /*58620*/  ISETP.GT.AND P1, PT, R0, 0x6, PT ;  /* 0x000000060000780c */ /* 0x000fc80003f24270 */
[----:B-1----:R-:W-:-:S04]  /*58630*/  SEL R4, RZ, 0x4, !P1 ;  /* 0x00000004ff047807 */ /* 0x002fc80004800000 */
[----:B------:R-:W-:-:S04]  /*58640*/  SEL R4, R4, RZ, !P0 ;  /* 0x000000ff04047207 */ /* 0x000fc80004000000 */
[----:B------:R-:W-:Y:S02]  /*58650*/  ISETP.NE.U32.AND P1, PT, R4, RZ, PT ;  /* 0x000000ff0400720c */ /* 0x000fe40003f25070 */
[----:B----4-:R-:W-:-:S04]  /*58660*/  IADD3 R27, P2, R27, R82, RZ ;  /* 0x000000521b1b7210 */ /* 0x010fc80007f5e0ff */
[----:B------:R-:W-:Y:S01]  /*58670*/  IADD3.X R28, R28, R3, RZ, P2, !PT ;  /* 0x000000031c1c7210 */ /* 0x000fe200017fe4ff */
        /* <DEDUP_REMOVED lines=10> */
[----:B-1----:R-:W-:Y:S02]  /*58720*/  SEL R4, RZ, 0x4, !P1 ;  /* 0x00000004ff047807 */ /* 0x002fe40004800000 */
[----:B---3--:R-:W-:Y:S02]  /*58730*/  IADD3 R25, P2, R25, R82, RZ ;  /* 0x0000005219197210 */ /* 0x008fe40007f5e0ff */
[----:B------:R-:W-:-:S03]  /*58740*/  SEL R4, R4, RZ, !P0 ;  /* 0x000000ff04047207 */ /* 0x000fc60004000000 */
[----:B------:R-:W-:Y:S01]  /*58750*/  IMAD.X R29, R29, 0x1, R3, P2 ;  /* 0x000000011d1d7824 */ /* 0x000fe200010e0603 */
        /* <DEDUP_REMOVED lines=12> */
[----:B--2---:R-:W-:-:S05]  /*58820*/  IADD3 R30, P2, R30, R82, RZ ;  /* 0x000000521e1e7210 */ /* 0x004fca0007f5e0ff */
[----:B------:R-:W-:Y:S01]  /*58830*/  IMAD.X R31, R31, 0x1, R3, P2 ;  /* 0x000000011f1f7824 */ /* 0x000fe200010e0603 */
[----:B------:R-:W-:Y:S01]  /*58840*/  STL [R1+0xf30], R30 ;  /* 0x000f301e01007387 */ /* 0x000fe20000100800 */
[----:B------:R-:W-:-:S03]  /*58850*/  IMAD.MOV.U32 R4, RZ, RZ, R30 ;  /* 0x000000ffff047224 */ /* 0x000fc600078e001e */
[----:B------:R1:W-:Y:S01]  /*58860*/  STL [R1+0xf24], R31 ;  /* 0x000f241f01007387 */ /* 0x0003e20000100800 */
[----:B------:R-:W-:-:S05]  /*58870*/  MOV R5, R31 ;  /* 0x0000001f00057202 */ /* 0x000fca0000000f00 */
        /* <DEDUP_REMOVED lines=35> */
[----:B------:R-:W-:Y:S02]  /*58ab0*/  ISETP.NE.U32.AND P1, PT, R4, RZ, PT ;  /* 0x000000ff0400720c */ /* 0x000fe40003f25070 */
[----:B------:R-:W-:Y:S01]  /*58ac0*/  MOV R4, R25 ;  /* 0x0000001900047202 */ /* 0x000fe20000000f00 */
[----:B-1----:R-:W2:Y:S04]  /*58ad0*/  LDL.LU R29, [R1+0xe64] ;  /* 0x000e6400011d7983 */ /* 0x002ea80000300800 */
[----:B------:R-:W2:Y:S06]  /*58ae0*/  LDL.LU R25, [R1+0xe70] ;  /* 0x000e700001197983 */ /* 0x000eac0000300800 */
        /* <DEDUP_REMOVED lines=11> */
[----:B------:R-:W-:-:S02]  /*58ba0*/  IMAD.MOV.U32 R5, RZ, RZ, R31 ;  /* 0x000000ffff057224 */ /* 0x000fc400078e001f */
[----:B------:R-:W-:Y:S01]  /*58bb0*/  IMAD.MOV.U32 R4, RZ, RZ, R30 ;  /* 0x000000ffff047224 */ /* 0x000fe200078e001e */
        /* <DEDUP_REMOVED lines=18> */
[----:B------:R-:W-:Y:S02]  /*58ce0*/  SEL R4, R4, RZ, !P0 ;  /* 0x000000ff04047207 */ /* 0x000fe40004000000 */
[----:B------:R-:W-:Y:S02]  /*58cf0*/  IADD3 R25, P2, R25, R82, RZ ;  /* 0x0000005219197210 */ /* 0x000fe40007f5e0ff */
[----:B------:R-:W-:Y:S02]  /*58d00*/  ISETP.NE.U32.AND P1, PT, R4, RZ, PT ;  /* 0x000000ff0400720c */ /* 0x000fe40003f25070 */
[----:B------:R-:W-:Y:S01]  /*58d10*/  IADD3.X R29, R29, R3, RZ, P2, !PT ;  /* 0x000000031d1d7210 */ /* 0x000fe200017fe4ff */
[----:B------:R-:W-:Y:S01]  /*58d20*/  STL [R1+0xe70], R25 ;  /* 0x000e701901007387 */ /* 0x000fe20000100800 */
[----:B------:R-:W-:-:S03]  /*58d30*/  IMAD.MOV.U32 R4, RZ, RZ, R25 ;  /* 0x000000ffff047224 */ /* 0x000fc600078e0019 */
[----:B------:R1:W-:Y:S01]  /*58d40*/  STL [R1+0xe64], R29 ;  /* 0x000e641d01007387 */ /* 0x0003e20000100800 */
[----:B------:R-:W-:-:S05]  /*58d50*/  IMAD.MOV.U32 R5, RZ, RZ, R29 ;  /* 0x000000ffff057224 */ /* 0x000fca00078e001d */
        /* <DEDUP_REMOVED lines=20> */
[----:B------:R-:W-:Y:S02]  /*58ea0*/  MOV R5, R31 ;  /* 0x0000001f00057202 */ /* 0x000fe40000000f00 */
[----:B------:R-:W-:Y:S01]  /*58eb0*/  ISETP.NE.U32.AND P1, PT, R4, RZ, PT ;  /* 0x000000ff0400720c */ /* 0x000fe20003f25070 */
[----:B------:R1:W-:Y:S01]  /*58ec0*/  STL [R1+0xe24], R31 ;  /* 0x000e241f01007387 */ /* 0x0003e20000100800 */
[----:B------:R-:W-:-:S03]  /*58ed0*/  IMAD.MOV.U32 R4, RZ, RZ, R30 ;  /* 0x000000ffff047224 */ /* 0x000fc600078e001e */
        /* <DEDUP_REMOVED lines=26> */
[----:B-1----:R-:W2:Y:S01]  /*59080*/  LDL.LU R29, [R1+0xd64] ;  /* 0x000d6400011d7983 */ /* 0x002ea20000300800 */
[----:B------:R-:W-:Y:S01]  /*59090*/  ISETP.NE.U32.AND P1, PT, R4, RZ, PT ;  /* 0x000000ff0400720c */ /* 0x000fe20003f25070 */
[----:B------:R-:W-:Y:S02]  /*590a0*/  IMAD.MOV.U32 R4, RZ, RZ, R25 ;  /* 0x000000ffff047224 */ /* 0x000fe400078e0019 */
[----:B------:R-:W2:Y:S10]  /*590b0*/  LDL.LU R25, [R1+0xd70] ;  /* 0x000d700001197983 */ /* 0x000eb40000300800 */
        /* <DEDUP_REMOVED lines=19> */
[----:B------:R-:W-:Y:S01]  /*591f0*/  IMAD.X R28, R28, 0x1, R3, P2 ;  /* 0x000000011c1c7824 */ /* 0x000fe200010e0603 */
[----:B------:R-:W-:Y:S01]  /*59200*/  STL [R1+0xdb0], R27 ;  /* 0x000db01b01007387 */ /* 0x000fe20000100800 */
[----:B------:R-:W-:Y:S02]  /*59210*/  IMAD.MOV.U32 R4, RZ, RZ, R27 ;  /* 0x000000ffff047224 */ /* 0x000fe400078e001b */
[----:B------:R-:W-:Y:S01]  /*59220*/  IMAD.MOV.U32 R5, RZ, RZ, R28 ;  /* 0x000000ffff057224 */ /* 0x000fe200078e001c */
[----:B------:R1:W-:Y:S04]  /*59230*/  STL [R1+0xda4], R28 ;  /* 0x000da41c01007387 */ /* 0x0003e80000100800 */
[----:B------:R2:W-:Y:S01]  /*59240*/  LDGSTS.E [R6+-0x78400], [R4.64], P1 ;  /* 0x87c0000004067fae */ /* 0x0005e20008921848 */
[----:B------:R-:W-:-:S03]  /*59250*/  ISETP.GT.AND P1, PT, R0, 0x42, PT ;  /* 0x000000420000780c */ /* 0x000fc60003f24270 */
[----:B-1----:R-:W3:Y:S04]  /*59260*/  LDL.LU R28, [R1+0xd24] ;  /* 0x000d2400011c7983 */ /* 0x002ee80000300800 */
[----:B------:R-:W3:Y:S01]  /*59270*/  LDL.LU R27, [R1+0xd30] ;  /* 0x000d3000011b7983 */ /* 0x000ee20000300800 */
        /* <DEDUP_REMOVED lines=9> */
[----:B------:R-:W-:Y:S01]  /*59310*/  IADD3 R25, P2, R25, R82, RZ ;  /* 0x0000005219197210 */ /* 0x000fe20007f5e0ff */
[----:B------:R-:W-:Y:S03]  /*59320*/  STL [R1+0xd90], R32 ;  /* 0x000d902001007387 */ /* 0x000fe60000100800 */
[----:B------:R-:W-:Y:S02]  /*59330*/  IADD3.X R29, R29, R3, RZ, P2, !PT ;  /* 0x000000031d1d7210 */ /* 0x000fe400017fe4ff */
[----:B-1----:R-:W-:Y:S01]  /*59340*/  SEL R4, RZ, 0x4, !P1 ;  /* 0x00000004ff047807 */ /* 0x002fe20004800000 */
[----:B------:R-:W-:Y:S03]  /*59350*/  STL [R1+0xd84], R33 ;  /* 0x000d842101007387 */ /* 0x000fe60000100800 */
[----:B------:R-:W-:Y:S01]  /*59360*/  SEL R4, R4, RZ, !P0 ;  /* 0x000000ff04047207 */ /* 0x000fe20004000000 */
[----:B------:R-:W-:Y:S01]  /*59370*/  STL [R1+0xd70], R25 ;  /* 0x000d701901007387 */ /* 0x000fe20000100800 */
[----:B------:R-:W-:-:S02]  /*59380*/  IMAD.MOV.U32 R5, RZ, RZ, R29 ;  /* 0x000000ffff057224 */ /* 0x000fc400078e001d */
        /* <DEDUP_REMOVED lines=25> */
[----:B------:R-:W-:Y:S04]  /*59520*/  STL [R1+0xd30], R27 ;  /* 0x000d301b01007387 */ /* 0x000fe80000100800 */
[----:B------:R1:W-:Y:S04]  /*59530*/  STL [R1+0xd24], R28 ;  /* 0x000d241c01007387 */ /* 0x0003e80000100800 */
[----:B------:R-:W4:Y:S04]  /*59540*/  LDL.LU R33, [R1+0xcc4] ;  /* 0x000cc40001217983 */ /* 0x000f280000300800 */
[----:B------:R-:W4:Y:S01]  /*59550*/  LDL.LU R32, [R1+0xcd0] ;  /* 0x000cd00001207983 */ /* 0x000f220000300800 */
[----:B------:R-:W-:Y:S01]  /*59560*/  MOV R5, R28 ;  /* 0x0000001c00057202 */ /* 0x000fe20000000f00 */
[----:B------:R-:W-:-:S02]  /*59570*/  IMAD.MOV.U32 R4, RZ, RZ, R27 ;  /* 0x000000ffff047224 */ /* 0x000fc400078e001b */
[----:B-1----:R-:W4:Y:S04]  /*59580*/  LDL.LU R28, [R1+0xca4] ;  /* 0x000ca400011c7983 */ /* 0x002f280000300800 */
[----:B------:R-:W4:Y:S04]  /*59590*/  LDL.LU R27, [R1+0xcb0] ;  /* 0x000cb000011b7983 */ /* 0x000f280000300800 */
        /* <DEDUP_REMOVED lines=32> */
[----:B------:R-:W-:Y:S01]  /*597a0*/  IMAD.X R33, R33, 0x1, R3, P2 ;  /* 0x0000000121217824 */ /* 0x000fe200010e0603 */
[----:B------:R-:W-:-:S03]  /*597b0*/  MOV R4, R32 ;  /* 0x0000002000047202 */ /* 0x000fc60000000f00 */
        /* <DEDUP_REMOVED lines=34> */
[----:B---3--:R-:W-:-:S04]  /*599e0*/  IADD3 R30, P2, R30, R82, RZ ;  /* 0x000000521e1e7210 */ /* 0x008fc80007f5e0ff */
[----:B------:R-:W-:Y:S01]  /*599f0*/  IADD3.X R31, R31, R3, RZ, P2, !PT ;  /* 0x000000031f1f7210 */ /* 0x000fe200017fe4ff */
        /* <DEDUP_REMOVED lines=14> */
[----:B--2---:R-:W-:Y:S02]  /*59ae0*/  IMAD.X R28, R28, 0x1, R3, P2 ;  /* 0x000000011c1c7824 */ /* 0x004fe400010e0603 */
[----:B------:R-:W-:Y:S02]  /*59af0*/  IMAD.MOV.U32 R4, RZ, RZ, R27 ;  /* 0x000000ffff047224 */ /* 0x000fe400078e001b */
[----:B------:R-:W-:-:S05]  /*59b00*/  IMAD.MOV.U32 R5, RZ, RZ, R28 ;  /* 0x000000ffff057224 */ /* 0x000fca00078e001c */
[----:B------:R1:W-:Y:S01]  /*59b10*/  LDGSTS.E [R6+-0x72c00], [R4.64], P1 ;  /* 0x8d40000004067fae */ /* 0x0003e20008921848 */
[----:B------:R-:W-:-:S03]  /*59b20*/  ISETP.GT.AND P1, PT, R0, 0x6e, PT ;  /* 0x0000006e0000780c */ /* 0x000fc60003f24270 */
[----:B------:R-:W-:Y:S01]  /*59b30*/  STL [R1+0xc5c], R27 ;  /* 0x000c5c1b01007387 */ /* 0x000fe20000100800 */
[----:B-1----:R-:W-:-:S04]  /*59b40*/  SEL R4, RZ, 0x4, !P1 ;  /* 0x00000004ff047807 */ /* 0x002fc80004800000 */
[----:B------:R-:W-:Y:S01]  /*59b50*/  SEL R4, R4, RZ, !P0 ;  /* 0x000000ff04047207 */ /* 0x000fe20004000000 */
[----:B------:R1:W-:Y:S03]  /*59b60*/  STL [R1+0xc58], R28 ;  /* 0x000c581c01007387 */ /* 0x0003e60000100800 */
[----:B------:R-:W-:Y:S02]  /*59b70*/  ISETP.NE.U32.AND P1, PT, R4, RZ, PT ;  /* 0x000000ff0400720c */ /* 0x000fe40003f25070 */
[----:B------:R-:W-:Y:S01]  /*59b80*/  IADD3 R25, P2, R25, R82, RZ ;  /* 0x0000005219197210 */ /* 0x000fe20007f5e0ff */
[----:B-1----:R-:W2:Y:S04]  /*59b90*/  LDL.LU R28, [R1+0xbd8] ;  /* 0x000bd800011c7983 */ /* 0x002ea80000300800 */
[----:B------:R-:W4:Y:S01]  /*59ba0*/  LDL.LU R27, [R1+0xbdc] ;  /* 0x000bdc00011b7983 */ /* 0x000f220000300800 */
[----:B------:R-:W-:-:S02]  /*59bb0*/  IMAD.X R29, R29, 0x1, R3, P2 ;  /* 0x000000011d1d7824 */ /* 0x000fc400010e0603 */
[----:B------:R-:W-:-:S03]  /*59bc0*/  IMAD.MOV.U32 R4, RZ, RZ, R25 ;  /* 0x000000ffff047224 */ /* 0x000fc600078e0019 */
[----:B------:R-:W-:-:S05]  /*59bd0*/  MOV R5, R29 ;  /* 0x0000001d00057202 */ /* 0x000fca0000000f00 */
[----:B------:R1:W-:Y:S01]  /*59be0*/  LDGSTS.E [R6+-0x72400], [R4.64], P1 ;  /* 0x8dc0000004067fae */ /* 0x0003e20008921848 */
[----:B------:R-:W-:-:S04]  /*59bf0*/  ISETP.GT.AND P1, PT, R0, 0x72, PT ;  /* 0x000000720000780c */ /* 0x000fc80003f24270 */
[----:B-1----:R-:W-:-:S04]  /*59c00*/  SEL R4, RZ, 0x4, !P1 ;  /* 0x00000004ff047807 */ /* 0x002fc80004800000 */
[----:B------:R-:W-:-:S04]  /*59c10*/  SEL R4, R4, RZ, !P0 ;  /* 0x000000ff04047207 */ /* 0x000fc80004000000 */
[----:B------:R-:W-:Y:S01]  /*59c20*/  ISETP.NE.U32.AND P1, PT, R4, RZ, PT ;  /* 0x000000ff0400720c */ /* 0x000fe20003f25070 */
[----:B------:R-:W-:Y:S04]  /*59c30*/  STL [R1+0xc3c], R25 ;  /* 0x000c3c1901007387 */ /* 0x000fe80000100800 */
[----:B------:R1:W-:Y:S04]  /*59c40*/  STL [R1+0xc38], R29 ;  /* 0x000c381d01007387 */ /* 0x0003e80000100800 */
[----:B-1----:R-:W2:Y:S04]  /*59c50*/  LDL.LU R29, [R1+0xbb8] ;  /* 0x000bb800011d7983 */ /* 0x002ea80000300800 */
[----:B------:R-:W2:Y:S01]  /*59c60*/  LDL.LU R25, [R1+0xbbc] ;  /* 0x000bbc0001197983 */ /* 0x000ea20000300800 */
        /* <DEDUP_REMOVED lines=8> */
[----:B------:R3:W-:Y:S01]  /*59cf0*/  STL [R1+0xc1c], R32 ;  /* 0x000c1c2001007387 */ /* 0x0007e20000100800 */
[----:B-1----:R-:W-:-:S03]  /*59d00*/  SEL R4, RZ, 0x4, !P1 ;  /* 0x00000004ff047807 */ /* 0x002fc60004800000 */
[----:B------:R-:W-:Y:S01]  /*59d10*/  STL [R1+0xc18], R33 ;  /* 0x000c182101007387 */ /* 0x000fe20000100800 */
[----:B------:R-:W-:-:S03]  /*59d20*/  SEL R4, R4, RZ, !P0 ;  /* 0x000000ff04047207 */ /* 0x000fc60004000000 */
[----:B------:R1:W-:Y:S01]  /*59d30*/  STL [R1+0xbfc], R30 ;  /* 0x000bfc1e01007387 */ /* 0x0003e20000100800 */
[----:B------:R-:W-:-:S03]  /*59d40*/  ISETP.NE.U32.AND P1, PT, R4, RZ, PT ;  /* 0x000000ff0400720c */ /* 0x000fc60003f25070 */
[----:B------:R-:W-:Y:S01]  /*59d50*/  STL [R1+0xbf8], R31 ;  /* 0x000bf81f01007387 */ /* 0x000fe20000100800 */
[----:B------:R-:W-:-:S03]  /*59d60*/  IMAD.MOV.U32 R4, RZ, RZ, R30 ;  /* 0x000000ffff047224 */ /* 0x000fc600078e001e */
[----:B---3--:R-:W3:Y:S04]  /*59d70*/  LDL.LU R32, [R1+0xf7c] ;  /* 0x000f7c0001207983 */ /* 0x008ee80000300800 */
[----:B-1----:R-:W3:Y:S01]  /*59d80*/  LDL.LU R30, [R1+0xf88] ;  /* 0x000f8800011e7983 */ /* 0x002ee20000300800 */
[----:B------:R-:W-:-:S05]  /*59d90*/  IMAD.MOV.U32 R5, RZ, RZ, R31 ;  /* 0x000000ffff057224 */ /* 0x000fca00078e001f */
[----:B------:R1:W-:Y:S01]  /*59da0*/  LDGSTS.E [R6+-0x71400], [R4.64], P1 ;  /* 0x8ec0000004067fae */ /* 0x0003e20008921848 */
[----:B------:R-:W-:-:S04]  /*59db0*/  ISETP.GT.AND P1, PT, R0, 0x7a, PT ;  /* 0x0000007a0000780c */ /* 0x000fc80003f24270 */
[----:B-1----:R-:W-:-:S04]  /*59dc0*/  SEL R4, RZ, 0x4, !P1 ;  /* 0x00000004ff047807 */ /* 0x002fc80004800000 */
[----:B------:R-:W-:-:S04]  /*59dd0*/  SEL R4, R4, RZ, !P0 ;  /* 0x000000ff04047207 */ /* 0x000fc80004000000 */
[----:B------:R-:W-:Y:S02]  /*59de0*/  ISETP.NE.U32.AND P1, PT, R4, RZ, PT ;  /* 0x000000ff0400720c */ /* 0x000fe40003f25070 */
[----:B------:R-:W-:Y:S02]  /*59df0*/  IADD3 R2, R2, 0x100000, RZ ;  /* 0x0010000002027810 */ /* 0x000fe40007ffe0ff */
[----:B----4-:R-:W-:-:S05]  /*59e00*/  IADD3 R27, P2, R27, R82, RZ ;  /* 0x000000521b1b7210 */ /* 0x010fca0007f5e0ff */
[----:B--2---:R-:W-:Y:S01]  /*59e10*/  IMAD.X R28, R28, 0x1, R3, P2 ;  /* 0x000000011c1c7824 */ /* 0x004fe200010e0603 */
        /* <DEDUP_REMOVED lines=13> */
[----:B------:R-:W-:Y:S03]  /*59ef0*/  STL [R1+0xbbc], R25 ;  /* 0x000bbc1901007387 */ /* 0x000fe60000100800 */
[----:B------:R-:W-:Y:S01]  /*59f00*/  IMAD.MOV.U32 R5, RZ, RZ, R29 ;  /* 0x000000ffff057224 */ /* 0x000fe200078e001d */
[----:B------:R1:W-:Y:S04]  /*59f10*/  STL [R1+0xbb8], R29 ;  /* 0x000bb81d01007387 */ /* 0x0003e80000100800 */
[----:B------:R-:W2:Y:S01]  /*59f20*/  LDL.LU R34, [R1+0xf3c] ;  /* 0x000f3c0001227983 */ /* 0x000ea20000300800 */
[----:B------:R-:W-:-:S03]  /*59f30*/  IMAD.MOV.U32 R4, RZ, RZ, R25 ;  /* 0x000000ffff047224 */ /* 0x000fc600078e0019 */
[----:B-1----:R-:W2:Y:S04]  /*59f40*/  LDL.LU R29, [R1+0xf48] ;  /* 0x000f4800011d7983 */ /* 0x002ea80000300800 */
[----:B------:R-:W2:Y:S04]  /*59f50*/  LDL.LU R25, [R1+0xf28] ;  /* 0x000f280001197983 */ /* 0x000ea80000300800 */
[----:B------:R1:W-:Y:S01]  /*59f60*/  LDGSTS.E [R2+-0x70400], [R4.64], P1 ;  /* 0x8fc0000004027fae */ /* 0x0003e20008921848 */
[----:B---3--:R-:W-:-:S04]  /*59f70*/  IADD3 R30, P2, R30, R82, RZ ;  /* 0x000000521e1e7210 */ /* 0x008fc80007f5e0ff */
[----:B------:R-:W-:Y:S01]  /*59f80*/  IADD3.X R32, R32, R3, RZ, P2, !PT ;  /* 0x0000000320207210 */ /* 0x000fe200017fe4ff */
[----:B------:R-:W-:Y:S04]  /*59f90*/  STL [R1+0xf88], R30 ;  /* 0x000f881e01007387 */ /* 0x000fe80000100800 */
[----:B------:R3:W-:Y:S01]  /*59fa0*/  STL [R1+0xf7c], R32 ;  /* 0x000f7c2001007387 */ /* 0x0007e20000100800 */
[----:B-1----:R-:W-:-:S03]  /*59fb0*/  IMAD.MOV.U32 R5, RZ, RZ, R32 ;  /* 0x000000ffff057224 */ /* 0x002fc600078e0020 */
[----:B---3--:R-:W3:Y:S01]  /*59fc0*/  LDL.LU R32, [R1+0xf1c] ;  /* 0x000f1c0001207983 */ /* 0x008ee20000300800 */
[----:B------:R-:W-:Y:S01]  /*59fd0*/  ISETP.GT.AND P1, PT, R0, 0x3, PT ;  /* 0x000000030000780c */ /* 0x000fe20003f24270 */
[----:B------:R-:W-:-:S03]  /*59fe0*/  IMAD.SHL.U32 R81, R81, 0x4, RZ ;  /* 0x0000000451517824 */ /* 0x000fc600078e00ff */
[----:B------:R-:W-:-:S04]  /*59ff0*/  SEL R2, RZ, 0x4, !P1 ;  /* 0x00000004ff027807 */ /* 0x000fc80004800000 */
[----:B------:R-:W-:Y:S02]  /*5a000*/  SEL R2, R2, RZ, !P0 ;  /* 0x000000ff02027207 */ /* 0x000fe40004000000 */
[----:B------:R-:W-:Y:S02]  /*5a010*/  LOP3.LUT R31, R81, 0x60, RZ, 0x3c, !PT ;  /* 0x00000060511f7812 */ /* 0x000fe400078e3cff */
[----:B------:R-:W-:Y:S01]  /*5a020*/  ISETP.NE.U32.AND P1, PT, R2, RZ, PT ;  /* 0x000000ff0200720c */ /* 0x000fe20003f25070 */
[----:B------:R-:W-:-:S04]  /*5a030*/  IMAD.U32 R2, RZ, RZ, UR5 ;  /* 0x00000005ff027e24 */ /* 0x000fc8000f8e00ff */
[----:B------:R-:W-:Y:S02]  /*5a040*/  IMAD R2, R2, 0x10000, R31 ;  /* 0x0001000002027824 */ /* 0x000fe400078e021f */
[----:B------:R-:W-:Y:S02]  /*5a050*/  IMAD.MOV.U32 R4, RZ, RZ, R30 ;  /* 0x000000ffff047224 */ /* 0x000fe400078e001e */
[----:B------:R-:W3:Y:S01]  /*5a060*/  LDL.LU R30, [R1+0xf08] ;  /* 0x000f0800011e7983 */ /* 0x000ee20000300800 */
        /* <DEDUP_REMOVED lines=10> */
[----:B------:R-:W4:Y:S01]  /*5a110*/  LDL.LU R33, [R1+0xefc] ;  /* 0x000efc0001217983 */ /* 0x000f220000300800 */
[----:B------:R-:W-:-:S02]  /*5a120*/  IMAD.MOV.U32 R4, RZ, RZ, R27 ;  /* 0x000000ffff047224 */ /* 0x000fc400078e001b */
[----:B------:R-:W-:Y:S02]  /*5a130*/  IMAD.MOV.U32 R5, RZ, RZ, R28 ;  /* 0x000000ffff057224 */ /* 0x000fe400078e001c */
[----:B-1----:R-:W4:Y:S04]  /*5a140*/  LDL.LU R28, [R1+0xedc] ;  /* 0x000edc00011c7983 */ /* 0x002f280000300800 */
[----:B------:R1:W-:Y:S01]  /*5a150*/  LDGSTS.E [R6+-0x7f200], [R4.64], P1 ;  /* 0x80e0000004067fae */ /* 0x0003e20008921848 */
[----:B------:R-:W-:-:S03]  /*5a160*/  ISETP.GT.AND P1, PT, R0, 0xb, PT ;  /* 0x0000000b0000780c */ /* 0x000fc60003f24270 */
[----:B------:R-:W4:Y:S01]  /*5a170*/  LDL.LU R27, [R1+0xee8] ;  /* 0x000ee800011b7983 */ /* 0x000f220000300800 */
[----:B-1----:R-:W-:-:S04]  /*5a180*/  SEL R4, RZ, 0x4, !P1 ;  /* 0x00000004ff047807 */ /* 0x002fc80004800000 */
[----:B------:R-:W-:-:S04]  /*5a190*/  SEL R4, R4, RZ, !P0 ;  /* 0x000000ff04047207 */ /* 0x000fc80004000000 */
[----:B------:R-:W-:Y:S02]  /*5a1a0*/  ISETP.NE.U32.AND P1, PT, R4, RZ, PT ;  /* 0x000000ff0400720c */ /* 0x000fe40003f25070 */
[----:B--2---:R-:W-:-:S05]  /*5a1b0*/  IADD3 R29, P2, R29, R82, RZ ;  /* 0x000000521d1d7210 */ /* 0x004fca0007f5e0ff */
[----:B------:R-:W-:Y:S01]  /*5a1c0*/  IMAD.X R34, R34, 0x1, R3, P2 ;  /* 0x0000000122227824 */ /* 0x000fe200010e0603 */
[----:B------:R-:W-:Y:S01]  /*5a1d0*/  IADD3 R25, P2, R25, R82, RZ ;  /* 0x0000005219197210 */ /* 0x000fe20007f5e0ff */
[----:B------:R1:W-:Y:S01]  /*5a1e0*/  STL [R1+0xf48], R29 ;  /* 0x000f481d01007387 */ /* 0x0003e20000100800 */
[----:B------:R-:W-:Y:S02]  /*5a1f0*/  IMAD.MOV.U32 R4, RZ, RZ, R29 ;  /* 0x000000ffff047224 */ /* 0x000fe400078e001d */
[----:B------:R-:W-:Y:S01]  /*5a200*/  MOV R5, R34 ;  /* 0x0000002200057202 */ /* 0x000fe20000000f00 */
[----:B------:R-:W-:Y:S04]  /*5a210*/  STL [R1+0xf3c], R34 ;  /* 0x000f3c2201007387 */ /* 0x000fe80000100800 */
[----:B------:R2:W-:Y:S04]  /*5a220*/  LDGSTS.E [R6+-0x7ea00], [R4.64], P1 ;  /* 0x8160000004067fae */ /* 0x0005e80008921848 */
[----:B-1----:R-:W4:Y:S04]  /*5a230*/  LDL.LU R29, [R1+0xec8] ;  /* 0x000ec800011d7983 */ /* 0x002f280000300800 */
[----:B------:R-:W-:Y:S01]  /*5a240*/  STL [R1+0xf28], R25 ;  /* 0x000f281901007387 */ /* 0x000fe20000100800 */
[----:B---3--:R-:W-:-:S04]  /*5a250*/  IMAD.X R32, R32, 0x1, R3, P2 ;  /* 0x0000000120207824 */ /* 0x008fc800010e0603 */
[----:B--2---:R-:W-:Y:S01]  /*5a260*/  IMAD.MOV.U32 R5, RZ, RZ, R32 ;  /* 0x000000ffff057224 */ /* 0x004fe200078e0020 */
[----:B------:R1:W-:Y:S04]  /*5a270*/  STL [R1+0xf1c], R32 ;  /* 0x000f1c2001007387 */ /* 0x0003e80000100800 */
[----:B-1----:R-:W2:Y:S01]  /*5a280*/  LDL.LU R32, [R1+0xebc] ;  /* 0x000ebc0001207983 */ /* 0x002ea20000300800 */
[----:B------:R-:W-:-:S04]  /*5a290*/  ISETP.GT.AND P1, PT, R0, 0xf, PT ;  /* 0x0000000f0000780c */ /* 0x000fc80003f24270 */
[----:B------:R-:W-:-:S04]  /*5a2a0*/  SEL R4, RZ, 0x4, !P1 ;  /* 0x00000004ff047807 */ /* 0x000fc80004800000 */
[----:B------:R-:W-:-:S04]  /*5a2b0*/  SEL R4, R4, RZ, !P0 ;  /* 0x000000ff04047207 */ /* 0x000fc80004000000 */
[----:B------:R-:W-:Y:S01]  /*5a2c0*/  ISETP.NE.U32.AND P1, PT, R4, RZ, PT ;  /* 0x000000ff0400720c */ /* 0x000fe20003f25070 */
[----:B------:R-:W-:Y:S01]  /*5a2d0*/  IMAD.MOV.U32 R4, RZ, RZ, R25 ;  /* 0x000000ffff047224 */ /* 0x000fe200078e0019 */
[----:B------:R-:W-:Y:S01]  /*5a2e0*/  IADD3 R30, P2, R30, R82, RZ ;  /* 0x000000521e1e7210 */ /* 0x000fe20007f5e0ff */
[----:B------:R-:W3:Y:S10]  /*5a2f0*/  LDL.LU R25, [R1+0xea8] ;  /* 0x000ea80001197983 */ /* 0x000ef40000300800 */
[----:B------:R1:W-:Y:S01]  /*5a300*/  LDGSTS.E [R6+-0x7e200], [R4.64], P1 ;  /* 0x81e0000004067fae */ /* 0x0003e20008921848 */
[----:B------:R-:W-:-:S03]  /*5a310*/  ISETP.GT.AND P1, PT, R0, 0x13, PT ;  /* 0x000000130000780c */ /* 0x000fc60003f24270 */
[----:B------:R4:W-:Y:S01]  /*5a320*/  STL [R1+0xf08], R30 ;  /* 0x000f081e01007387 */ /* 0x0009e20000100800 */
[----:B-1----:R-:W-:-:S04]  /*5a330*/  SEL R4, RZ, 0x4, !P1 ;  /* 0x00000004ff047807 */ /* 0x002fc80004800000 */
[----:B------:R-:W-:-:S04]  /*5a340*/  SEL R4, R4, RZ, !P0 ;  /* 0x000000ff04047207 */ /* 0x000fc80004000000 */
[----:B------:R-:W-:Y:S01]  /*5a350*/  ISETP.NE.U32.AND P1, PT, R4, RZ, PT ;  /* 0x000000ff0400720c */ /* 0x000fe20003f25070 */
[----:B------:R-:W-:Y:S02]  /*5a360*/  IMAD.MOV.U32 R4, RZ, RZ, R30 ;  /* 0x000000ffff047224 */ /* 0x000fe400078e001e */
[----:B----4-:R-:W-:-:S05]  /*5a370*/  IMAD.X R33, R33, 0x1, R3, P2 ;  /* 0x0000000121217824 */ /* 0x010fca00010e0603 */
[----:B------:R-:W-:Y:S04]  /*5a380*/  STL [R1+0xefc], R33 ;  /* 0x000efc2101007387 */ /* 0x000fe80000100800 */
[----:B------:R-:W4:Y:S01]  /*5a390*/  LDL.LU R30, [R1+0xe9c] ;  /* 0x000e9c00011e7983 */ /* 0x000f220000300800 */
[----:B------:R-:W-:-:S05]  /*5a3a0*/  IMAD.MOV.U32 R5, RZ, RZ, R33 ;  /* 0x000000ffff057224 */ /* 0x000fca00078e0021 */
[----:B------:R1:W-:Y:S01]  /*5a3b0*/  LDGSTS.E [R6+-0x7da00], [R4.64], P1 ;  /* 0x8260000004067fae */ /* 0x0003e20008921848 */
[----:B------:R-:W-:Y:S02]  /*5a3c0*/  ISETP.GT.AND P1, PT, R0, 0x17, PT ;  /* 0x000000170000780c */ /* 0x000fe40003f24270 */
[----:B------:R-:W-:Y:S02]  /*5a3d0*/  IADD3 R27, P2, R27, R82, RZ ;  /* 0x000000521b1b7210 */ /* 0x000fe40007f5e0ff */
[----:B-1----:R-:W-:-:S03]  /*5a3e0*/  SEL R4, RZ, 0x4, !P1 ;  /* 0x00000004ff047807 */ /* 0x002fc60004800000 */
[----:B------:R-:W-:Y:S01]  /*5a3f0*/  IMAD.X R28, R28, 0x1, R3, P2 ;  /* 0x000000011c1c7824 */ /* 0x000fe200010e0603 */
[----:B------:R-:W-:Y:S01]  /*5a400*/  SEL R4, R4, RZ, !P0 ;  /* 0x000000ff04047207 */ /* 0x000fe20004000000 */
[----:B------:R1:W-:Y:S03]  /*5a410*/  STL [R1+0xee8], R27 ;  /* 0x000ee81b01007387 */ /* 0x0003e60000100800 */
[----:B------:R-:W-:Y:S01]  /*5a420*/  ISETP.NE.U32.AND P1, PT, R4, RZ, PT ;  /* 0x000000ff0400720c */ /* 0x000fe20003f25070 */
[----:B------:R1:W-:Y:S01]  /*5a430*/  STL [R1+0xedc], R28 ;  /* 0x000edc1c01007387 */ /* 0x0003e20000100800 */
[----:B------:R-:W-:-:S03]  /*5a440*/  MOV R4, R27 ;  /* 0x0000001b00047202 */ /* 0x000fc60000000f00 */
[----:B------:R-:W4:Y:S01]  /*5a450*/  LDL.LU R34, [R1+0xe7c] ;  /* 0x000e7c0001227983 */ /* 0x000f220000300800 */
[----:B------:R-:W-:-:S03]  /*5a460*/  IMAD.MOV.U32 R5, RZ, RZ, R28 ;  /* 0x000000ffff057224 */ /* 0x000fc600078e001c */
[----:B-1----:R-:W4:Y:S04]  /*5a470*/  LDL.LU R27, [R1+0xe88] ;  /* 0x000e8800011b7983 */ /* 0x002f280000300800 */
[----:B------:R-:W4:Y:S01]  /*5a480*/  LDL.LU R28, [R1+0xe68] ;  /* 0x000e6800011c7983 */ /* 0x000f220000300800 */
[----:B------:R-:W-:-:S03]  /*5a490*/  IADD3 R29, P2, R29, R82, RZ ;  /* 0x000000521d1d7210 */ /* 0x000fc60007f5e0ff */
[----:B------:R1:W-:Y:S04]  /*5a4a0*/  LDGSTS.E [R6+-0x7d200], [R4.64], P1 ;  /* 0x82e0000004067fae */ /* 0x0003e80008921848 */
[----:B------:R-:W-:Y:S01]  /*5a4b0*/  STL [R1+0xec8], R29 ;  /* 0x000ec81d01007387 */ /* 0x000fe20000100800 */
[----:B--2---:R-:W-:-:S04]  /*5a4c0*/  IMAD.X R32, R32, 0x1, R3, P2 ;  /* 0x0000000120207824 */ /* 0x004fc800010e0603 */
[----:B-1----:R-:W-:Y:S01]  /*5a4d0*/  IMAD.MOV.U32 R5, RZ, RZ, R32 ;  /* 0x000000ffff057224 */ /* 0x002fe200078e0020 */
[----:B------:R1:W-:Y:S04]  /*5a4e0*/  STL [R1+0xebc], R32 ;  /* 0x000ebc2001007387 */ /* 0x0003e80000100800 */
[----:B-1----:R-:W2:Y:S01]  /*5a4f0*/  LDL.LU R32, [R1+0xe5c] ;  /* 0x000e5c0001207983 */ /* 0x002ea20000300800 */
[----:B------:R-:W-:-:S04]  /*5a500*/  ISETP.GT.AND P1, PT, R0, 0x1b, PT ;  /* 0x0000001b0000780c */ /* 0x000fc80003f24270 */
[----:B------:R-:W-:-:S04]  /*5a510*/  SEL R4, RZ, 0x4, !P1 ;  /* 0x00000004ff047807 */ /* 0x000fc80004800000 */
[----:B------:R-:W-:-:S04]  /*5a520*/  SEL R4, R4, RZ, !P0 ;  /* 0x000000ff04047207 */ /* 0x000fc80004000000 */
[----:B------:R-:W-:Y:S01]  /*5a530*/  ISETP.NE.U32.AND P1, PT, R4, RZ, PT ;  /* 0x000000ff0400720c */ /* 0x000fe20003f25070 */
[----:B------:R-:W-:Y:S01]  /*5a540*/  IMAD.MOV.U32 R4, RZ, RZ, R29 ;  /* 0x000000ffff047224 */ /* 0x000fe200078e001d */
[----:B---3--:R-:W-:Y:S01]  /*5a550*/  IADD3 R25, P2, R25, R82, RZ ;  /* 0x0000005219197210 */ /* 0x008fe20007f5e0ff */
[----:B------:R-:W3:Y:S10]  /*5a560*/  LDL.LU R29, [R1+0xe48] ;  /* 0x000e4800011d7983 */ /* 0x000ef40000300800 */
[----:B------:R1:W-:Y:S01]  /*5a570*/  LDGSTS.E [R6+-0x7ca00], [R4.64], P1 ;  /* 0x8360000004067fae */ /* 0x0003e20008921848 */
[----:B------:R-:W-:-:S03]  /*5a580*/  ISETP.GT.AND P1, PT, R0, 0x1f, PT ;  /* 0x0000001f0000780c */ /* 0x000fc60003f24270 */
[----:B------:R-:W-:Y:S01]  /*5a590*/  STL [R1+0xea8], R25 ;  /* 0x000ea81901007387 */ /* 0x000fe20000100800 */
[----:B-1----:R-:W-:-:S04]  /*5a5a0*/  SEL R4, RZ, 0x4, !P1 ;  /* 0x00000004ff047807 */ /* 0x002fc80004800000 */
[----:B------:R-:W-:-:S04]  /*5a5b0*/  SEL R4, R4, RZ, !P0 ;  /* 0x000000ff04047207 */ /* 0x000fc80004000000 */
[----:B------:R-:W-:Y:S01]  /*5a5c0*/  ISETP.NE.U32.AND P1, PT, R4, RZ, PT ;  /* 0x000000ff0400720c */ /* 0x000fe20003f25070 */
[----:B------:R-:W-:Y:S02]  /*5a5d0*/  IMAD.MOV.U32 R4, RZ, RZ, R25 ;  /* 0x000000ffff047224 */ /* 0x000fe400078e0019 */
[----:B----4-:R-:W-:-:S05]  /*5a5e0*/  IMAD.X R30, R30, 0x1, R3, P2 ;  /* 0x000000011e1e7824 */ /* 0x010fca00010e0603 */
[----:B------:R1:W-:Y:S04]  /*5a5f0*/  STL [R1+0xe9c], R30 ;  /* 0x000e9c1e01007387 */ /* 0x0003e80000100800 */
[----:B------:R-:W4:Y:S01]  /*5a600*/  LDL.LU R33, [R1+0xe3c] ;  /* 0x000e3c0001217983 */ /* 0x000f220000300800 */
[----:B------:R-:W-:-:S05]  /*5a610*/  IMAD.MOV.U32 R5, RZ, RZ, R30 ;  /* 0x000000ffff057224 */ /* 0x000fca00078e001e */
[----:B------:R1:W-:Y:S01]  /*5a620*/  LDGSTS.E [R6+-0x7c200], [R4.64], P1 ;  /* 0x83e0000004067fae */ /* 0x0003e20008921848 */
[----:B------:R-:W-:-:S03]  /*5a630*/  ISETP.GT.AND P1, PT, R0, 0x23, PT ;  /* 0x000000230000780c */ /* 0x000fc60003f24270 */
[----:B-1----:R-:W4:Y:S04]  /*5a640*/  LDL.LU R30, [R1+0xe1c] ;  /* 0x000e1c00011e7983 */ /* 0x002f280000300800 */
[----:B------:R-:W4:Y:S01]  /*5a650*/  LDL.LU R25, [R1+0xe28] ;  /* 0x000e280001197983 */ /* 0x000f220000300800 */
[----:B------:R-:W-:-:S04]  /*5a660*/  SEL R4, RZ, 0x4, !P1 ;  /* 0x00000004ff047807 */ /* 0x000fc80004800000 */
[----:B------:R-:W-:Y:S02]  /*5a670*/  SEL R4, R4, RZ, !P0 ;  /* 0x000000ff04047207 */ /* 0x000fe40004000000 */
[-C--:B------:R-:W-:Y:S02]  /*5a680*/  IADD3 R27, P2, R27, R82.reuse, RZ ;  /* 0x000000521b1b7210 */ /* 0x080fe40007f5e0ff */
[----:B------:R-:W-:Y:S02]  /*5a690*/  ISETP.NE.U32.AND P1, PT, R4, RZ, PT ;  /* 0x000000ff0400720c */ /* 0x000fe40003f25070 */
[----:B------:R-:W-:Y:S02]  /*5a6a0*/  IADD3.X R34, R34, R3, RZ, P2, !PT ;  /* 0x0000000322227210 */ /* 0x000fe400017fe4ff */
[----:B------:R-:W-:Y:S01]  /*5a6b0*/  IADD3 R28, P2, R28, R82, RZ ;  /* 0x000000521c1c7210 */ /* 0x000fe20007f5e0ff */
[----:B------:R1:W-:Y:S01]  /*5a6c0*/  STL [R1+0xe88], R27 ;  /* 0x000e881b01007387 */ /* 0x0003e20000100800 */
[----:B------:R-:W-:-:S02]  /*5a6d0*/  IMAD.MOV.U32 R4, RZ, RZ, R27 ;  /* 0x000000ffff047224 */ /* 0x000fc400078e001b */
[----:B------:R-:W-:Y:S01]  /*5a6e0*/  IMAD.MOV.U32 R5, RZ, RZ, R34 ;  /* 0x000000ffff057224 */ /* 0x000fe200078e0022 */
[----:B------:R-:W-:Y:S04]  /*5a6f0*/  STL [R1+0xe7c], R34 ;  /* 0x000e7c2201007387 */ /* 0x000fe80000100800 */
[----:B------:R2:W-:Y:S04]  /*5a700*/  LDGSTS.E [R6+-0x7ba00], [R4.64], P1 ;  /* 0x8460000004067fae */ /* 0x0005e80008921848 */
[----:B-1----:R-:W4:Y:S04]  /*5a710*/  LDL.LU R27, [R1+0xe08] ;  /* 0x000e0800011b7983 */ /* 0x002f280000300800 */
[----:B------:R-:W-:Y:S01]  /*5a720*/  STL [R1+0xe68], R28 ;  /* 0x000e681c01007387 */ /* 0x000fe20000100800 */
[----:B--2---:R-:W-:-:S04]  /*5a730*/  IMAD.X R32, R32, 0x1, R3, P2 ;  /* 0x0000000120207824 */ /* 0x004fc800010e0603 */
[----:B------:R-:W-:Y:S01]  /*5a740*/  IMAD.MOV.U32 R5, RZ, RZ, R32 ;  /* 0x000000ffff057224 */ /* 0x000fe200078e0020 */
        /* <DEDUP_REMOVED lines=19> */
[----:B------:R-:W-:-:S05]  /*5a880*/  MOV R5, R33 ;  /* 0x0000002100057202 */ /* 0x000fca0000000f00 */
[----:B------:R1:W-:Y:S01]  /*5a890*/  LDGSTS.E [R6+-0x7aa00], [R4.64], P1 ;  /* 0x8560000004067fae */ /* 0x0003e20008921848 */
[----:B------:R-:W-:Y:S02]  /*5a8a0*/  ISETP.GT.AND P1, PT, R0, 0x2f, PT ;  /* 0x0000002f0000780c */ /* 0x000fe40003f24270 */
[----:B------:R-:W-:Y:S02]  /*5a8b0*/  IADD3 R25, P2, R25, R82, RZ ;  /* 0x0000005219197210 */ /* 0x000fe40007f5e0ff */
[----:B-1----:R-:W-:-:S03]  /*5a8c0*/  SEL R4, RZ, 0x4, !P1 ;  /* 0x00000004ff047807 */ /* 0x002fc60004800000 */
[----:B------:R-:W-:Y:S01]  /*5a8d0*/  IMAD.X R30, R30, 0x1, R3, P2 ;  /* 0x000000011e1e7824 */ /* 0x000fe200010e0603 */
[----:B------:R-:W-:Y:S01]  /*5a8e0*/  SEL R4, R4, RZ, !P0 ;  /* 0x000000ff04047207 */ /* 0x000fe20004000000 */
[----:B------:R-:W-:Y:S03]  /*5a8f0*/  STL [R1+0xe28], R25 ;  /* 0x000e281901007387 */ /* 0x000fe60000100800 */
[----:B------:R-:W-:Y:S01]  /*5a900*/  ISETP.NE.U32.AND P1, PT, R4, RZ, PT ;  /* 0x000000ff0400720c */ /* 0x000fe20003f25070 */
[----:B------:R1:W-:Y:S01]  /*5a910*/  STL [R1+0xe1c], R30 ;  /* 0x000e1c1e01007387 */ /* 0x0003e20000100800 */
[----:B------:R-:W-:-:S03]  /*5a920*/  IMAD.MOV.U32 R5, RZ, RZ, R30 ;  /* 0x000000ffff057224 */ /* 0x000fc600078e001e */
[----:B------:R-:W4:Y:S01]  /*5a930*/  LDL.LU R34, [R1+0xdbc] ;  /* 0x000dbc0001227983 */ /* 0x000f220000300800 */
[----:B------:R-:W-:Y:S01]  /*5a940*/  IMAD.MOV.U32 R4, RZ, RZ, R25 ;  /* 0x000000ffff047224 */ /* 0x000fe200078e0019 */
[----:B------:R-:W-:Y:S02]  /*5a950*/  IADD3 R27, P2, R27, R82, RZ ;  /* 0x000000521b1b7210 */ /* 0x000fe40007f5e0ff */
[----:B-1----:R-:W4:Y:S04]  /*5a960*/  LDL.LU R30, [R1+0xdc8] ;  /* 0x000dc800011e7983 */ /* 0x002f280000300800 */
[----:B------:R-:W4:Y:S04]  /*5a970*/  LDL.LU R25, [R1+0xda8] ;  /* 0x000da80001197983 */ /* 0x000f280000300800 */
        /* <DEDUP_REMOVED lines=18> */
[----:B------:R-:W-:Y:S02]  /*5aaa0*/  ISETP.NE.U32.AND P1, PT, R4, RZ, PT ;  /* 0x000000ff0400720c */ /* 0x000fe40003f25070 */
[----:B------:R-:W-:Y:S01]  /*5aab0*/  MOV R4, R28 ;  /* 0x0000001c00047202 */ /* 0x000fe20000000f00 */
        /* <DEDUP_REMOVED lines=9> */
[----:B------:R-:W-:-:S04]  /*5ab50*/  SEL R4, R4, RZ, !P0 ;  /* 0x000000ff04047207 */ /* 0x000fc80004000000 */
[----:B------:R-:W-:Y:S02]  /*5ab60*/  ISETP.NE.U32.AND P1, PT, R4, RZ, PT ;  /* 0x000000ff0400720c */ /* 0x000fe40003f25070 */
[----:B------:R-:W-:-:S05]  /*5ab70*/  IADD3 R30, P2, R30, R82, RZ ;  /* 0x000000521e1e7210 */ /* 0x000fca0007f5e0ff */
[--C-:B------:R-:W-:Y:S01]  /*5ab80*/  IMAD.X R34, R34, 0x1, R3.reuse, P2 ;  /* 0x0000000122227824 */ /* 0x100fe200010e0603 */
[----:B------:R-:W-:Y:S01]  /*5ab90*/  IADD3 R25, P2, R25, R82, RZ ;  /* 0x0000005219197210 */ /* 0x000fe20007f5e0ff */
[----:B------:R1:W-:Y:S01]  /*5aba0*/  STL [R1+0xdc8], R30 ;  /* 0x000dc81e01007387 */ /* 0x0003e20000100800 */
[----:B------:R-:W-:Y:S02]  /*5abb0*/  IMAD.MOV.U32 R4, RZ, RZ, R30 ;  /* 0x000000ffff047224 */ /* 0x000fe400078e001e */
        /* <DEDUP_REMOVED lines=17> */
[----:B------:R-:W-:-:S04]  /*5acd0*/  ISETP.GT.AND P1, PT, R0, 0x43, PT ;  /* 0x000000430000780c */ /* 0x000fc80003f24270 */
[----:B-1----:R-:W-:-:S04]  /*5ace0*/  SEL R4, RZ, 0x4, !P1 ;  /* 0x00000004ff047807 */ /* 0x002fc80004800000 */
[----:B------:R-:W-:-:S04]  /*5acf0*/  SEL R4, R4, RZ, !P0 ;  /* 0x000000ff04047207 */ /* 0x000fc80004000000 */
[----:B------:R-:W-:Y:S01]  /*5ad00*/  ISETP.NE.U32.AND P1, PT, R4, RZ, PT ;  /* 0x000000ff0400720c */ /* 0x000fe20003f25070 */
[----:B------:R-:W-:Y:S01]  /*5ad10*/  IMAD.MOV.U32 R4, RZ, RZ, R27 ;  /* 0x000000ffff047224 */ /* 0x000fe200078e001b */
[----:B------:R1:W-:Y:S01]  /*5ad20*/  STL [R1+0xd88], R27 ;  /* 0x000d881b01007387 */ /* 0x0003e20000100800 */
[----:B----4-:R-:W-:-:S05]  /*5ad30*/  IADD3.X R33, R33, R3, RZ, P2, !PT ;  /* 0x0000000321217210 */ /* 0x010fca00017fe4ff */
[----:B------:R-:W-:Y:S01]  /*5ad40*/  IMAD.MOV.U32 R5, RZ, RZ, R33 ;  /* 0x000000ffff057224 */ /* 0x000fe200078e0021 */
[----:B------:R-:W-:Y:S04]  /*5ad50*/  STL [R1+0xd7c], R33 ;  /* 0x000d7c2101007387 */ /* 0x000fe80000100800 */
[----:B------:R4:W-:Y:S01]  /*5ad60*/  LDGSTS.E [R6+-0x77a00], [R4.64], P1 ;  /* 0x8860000004067fae */ /* 0x0009e20008921848 */
[----:B------:R-:W-:-:S03]  /*5ad70*/  ISETP.GT.AND P1, PT, R0, 0x47, PT ;  /* 0x000000470000780c */ /* 0x000fc60003f24270 */
[----:B-1----:R-:W3:Y:S01]  /*5ad80*/  LDL.LU R27, [R1+0xd14] ;  /* 0x000d1400011b7983 */ /* 0x002ee20000300800 */
[----:B------:R-:W-:Y:S02]  /*5ad90*/  IADD3 R28, P2, R28, R82, RZ ;  /* 0x000000521c1c7210 */ /* 0x000fe40007f5e0ff */
[----:B----4-:R-:W-:-:S04]  /*5ada0*/  SEL R4, RZ, 0x4, !P1 ;  /* 0x00000004ff047807 */ /* 0x010fc80004800000 */
[----:B------:R-:W-:-:S04]  /*5adb0*/  SEL R4, R4, RZ, !P0 ;  /* 0x000000ff04047207 */ /* 0x000fc80004000000 */
[----:B------:R-:W-:Y:S01]  /*5adc0*/  ISETP.NE.U32.AND P1, PT, R4, RZ, PT ;  /* 0x000000ff0400720c */ /* 0x000fe20003f25070 */
[----:B------:R-:W-:Y:S02]  /*5add0*/  IMAD.X R29, R29, 0x1, R3, P2 ;  /* 0x000000011d1d7824 */ /* 0x000fe400010e0603 */
[----:B------:R-:W-:Y:S02]  /*5ade0*/  IMAD.MOV.U32 R4, RZ, RZ, R28 ;  /* 0x000000ffff047224 */ /* 0x000fe400078e001c */
[----:B------:R-:W-:Y:S01]  /*5adf0*/  IMAD.MOV.U32 R5, RZ, RZ, R29 ;  /* 0x000000ffff057224 */ /* 0x000fe200078e001d */
[----:B------:R1:W-:Y:S04]  /*5ae00*/  STL [R1+0xd68], R28 ;  /* 0x000d681c01007387 */ /* 0x0003e80000100800 */
[----:B------:R4:W-:Y:S04]  /*5ae10*/  STL [R1+0xd5c], R29 ;  /* 0x000d5c1d01007387 */ /* 0x0009e80000100800 */
[----:B------:R4:W-:Y:S01]  /*5ae20*/  LDGSTS.E [R6+-0x77200], [R4.64], P1 ;  /* 0x88e0000004067fae */ /* 0x0009e20008921848 */
[----:B------:R-:W-:-:S02]  /*5ae30*/  ISETP.GT.AND P1, PT, R0, 0x4b, PT ;  /* 0x0000004b0000780c */ /* 0x000fc40003f24270 */
[----:B------:R-:W-:Y:S01]  /*5ae40*/  IADD3 R30, P2, R30, R82, RZ ;  /* 0x000000521e1e7210 */ /* 0x000fe20007f5e0ff */
[----:B------:R-:W3:Y:S04]  /*5ae50*/  LDL.LU R34, [R1+0xcf4] ;  /* 0x000cf40001227983 */ /* 0x000ee80000300800 */
[----:B-1----:R-:W3:Y:S01]  /*5ae60*/  LDL.LU R28, [R1+0xd08] ;  /* 0x000d0800011c7983 */ /* 0x002ee20000300800 */
[----:B----4-:R-:W-:-:S03]  /*5ae70*/  SEL R4, RZ, 0x4, !P1 ;  /* 0x00000004ff047807 */ /* 0x010fc60004800000 */
[----:B------:R-:W3:Y:S01]  /*5ae80*/  LDL.LU R29, [R1+0xce8] ;  /* 0x000ce800011d7983 */ /* 0x000ee20000300800 */
[----:B------:R-:W-:-:S03]  /*5ae90*/  SEL R4, R4, RZ, !P0 ;  /* 0x000000ff04047207 */ /* 0x000fc60004000000 */
[----:B------:R1:W-:Y:S01]  /*5aea0*/  STL [R1+0xd48], R30 ;  /* 0x000d481e01007387 */ /* 0x0003e20000100800 */
[----:B------:R-:W-:Y:S01]  /*5aeb0*/  ISETP.NE.U32.AND P1, PT, R4, RZ, PT ;  /* 0x000000ff0400720c */ /* 0x000fe20003f25070 */
[----:B------:R-:W-:Y:S02]  /*5aec0*/  IMAD.MOV.U32 R4, RZ, RZ, R30 ;  /* 0x000000ffff047224 */ /* 0x000fe400078e001e */
[----:B--2---:R-:W-:-:S05]  /*5aed0*/  IMAD.X R32, R32, 0x1, R3, P2 ;  /* 0x0000000120207824 */ /* 0x004fca00010e0603 */
[----:B------:R2:W-:Y:S04]  /*5aee0*/  STL [R1+0xd3c], R32 ;  /* 0x000d3c2001007387 */ /* 0x0005e80000100800 */
[----:B-1----:R-:W4:Y:S01]  /*5aef0*/  LDL.LU R30, [R1+0xcd4] ;  /* 0x000cd400011e7983 */ /* 0x002f220000300800 */
[----:B------:R-:W-:-:S05]  /*5af00*/  MOV R5, R32 ;  /* 0x0000002000057202 */ /* 0x000fca0000000f00 */
[----:B------:R1:W-:Y:S01]  /*5af10*/  LDGSTS.E [R6+-0x76a00], [R4.64], P1 ;  /* 0x8960000004067fae */ /* 0x0003e20008921848 */
[----:B------:R-:W-:Y:S02]  /*5af20*/  ISETP.GT.AND P1, PT, R0, 0x4f, PT ;  /* 0x0000004f0000780c */ /* 0x000fe40003f24270 */
[----:B---3--:R-:W-:Y:S01]  /*5af30*/  IADD3 R25, P2, R25, R82, RZ ;  /* 0x0000005219197210 */ /* 0x008fe20007f5e0ff */
[----:B--2---:R-:W2:Y:S01]  /*5af40*/  LDL.LU R32, [R1+0xcc8] ;  /* 0x000cc80001207983 */ /* 0x004ea20000300800 */
[----:B-1----:R-:W-:-:S04]  /*5af50*/  SEL R4, RZ, 0x4, !P1 ;  /* 0x00000004ff047807 */ /* 0x002fc80004800000 */
[----:B------:R-:W-:Y:S01]  /*5af60*/  SEL R4, R4, RZ, !P0 ;  /* 0x000000ff04047207 */ /* 0x000fe20004000000 */
[----:B------:R-:W-:Y:S03]  /*5af70*/  STL [R1+0xd28], R25 ;  /* 0x000d281901007387 */ /* 0x000fe60000100800 */
[----:B------:R-:W-:Y:S01]  /*5af80*/  ISETP.NE.U32.AND P1, PT, R4, RZ, PT ;  /* 0x000000ff0400720c */ /* 0x000fe20003f25070 */
[----:B------:R-:W-:Y:S02]  /*5af90*/  IMAD.MOV.U32 R4, RZ, RZ, R25 ;  /* 0x000000ffff047224 */ /* 0x000fe400078e0019 */
[----:B------:R-:W-:-:S05]  /*5afa0*/  IMAD.X R27, R27, 0x1, R3, P2 ;  /* 0x000000011b1b7824 */ /* 0x000fca00010e0603 */
[----:B------:R1:W-:Y:S04]  /*5afb0*/  STL [R1+0xd14], R27 ;  /* 0x000d141b01007387 */ /* 0x0003e80000100800 */
[----:B------:R-:W3:Y:S01]  /*5afc0*/  LDL.LU R33, [R1+0xcb4] ;  /* 0x000cb40001217983 */ /* 0x000ee20000300800 */
[----:B------:R-:W-:-:S05]  /*5afd0*/  IMAD.MOV.U32 R5, RZ, RZ, R27 ;  /* 0x000000ffff057224 */ /* 0x000fca00078e001b */
[----:B------:R1:W-:Y:S01]  /*5afe0*/  LDGSTS.E [R6+-0x76200], [R4.64], P1 ;  /* 0x89e0000004067fae */ /* 0x0003e20008921848 */
[----:B------:R-:W-:-:S03]  /*5aff0*/  ISETP.GT.AND P1, PT, R0, 0x53, PT ;  /* 0x000000530000780c */ /* 0x000fc60003f24270 */
[----:B-1----:R-:W3:Y:S04]  /*5b000*/  LDL.LU R27, [R1+0xc64] ;  /* 0x000c6400011b7983 */ /* 0x002ee80000300800 */
[----:B------:R-:W3:Y:S01]  /*5b010*/  LDL.LU R25, [R1+0xca8] ;  /* 0x000ca80001197983 */ /* 0x000ee20000300800 */
[----:B------:R-:W-:-:S04]  /*5b020*/  SEL R4, RZ, 0x4, !P1 ;  /* 0x00000004ff047807 */ /* 0x000fc80004800000 */
[----:B------:R-:W-:-:S04]  /*5b030*/  SEL R4, R4, RZ, !P0 ;  /* 0x000000ff04047207 */ /* 0x000fc80004000000 */
[----:B------:R-:W-:Y:S02]  /*5b040*/  ISETP.NE.U32.AND P1, PT, R4, RZ, PT ;  /* 0x000000ff0400720c */ /* 0x000fe40003f25070 */
[----:B------:R-:W-:-:S05]  /*5b050*/  IADD3 R28, P2, R28, R82, RZ ;  /* 0x000000521c1c7210 */ /* 0x000fca0007f5e0ff */
[----:B------:R-:W-:Y:S01]  /*5b060*/  IMAD.X R34, R34, 0x1, R3, P2 ;  /* 0x0000000122227824 */ /* 0x000fe200010e0603 */
[----:B------:R-:W-:Y:S01]  /*5b070*/  IADD3 R29, P2, R29, R82, RZ ;  /* 0x000000521d1d7210 */ /* 0x000fe20007f5e0ff */
[----:B------:R-:W-:Y:S01]  /*5b080*/  IMAD.MOV.U32 R4, RZ, RZ, R28 ;  /* 0x000000ffff047224 */ /* 0x000fe200078e001c */
[----:B------:R1:W-:Y:S01]  /*5b090*/  STL [R1+0xd08], R28 ;  /* 0x000d081c01007387 */ /* 0x0003e20000100800 */
[----:B------:R-:W-:-:S03]  /*5b0a0*/  IMAD.MOV.U32 R5, RZ, RZ, R34 ;  /* 0x000000ffff057224 */ /* 0x000fc600078e0022 */
[----:B------:R-:W-:Y:S04]  /*5b0b0*/  STL [R1+0xcf4], R34 ;  /* 0x000cf42201007387 */ /* 0x000fe80000100800 */
[----:B------:R4:W-:Y:S04]  /*5b0c0*/  LDGSTS.E [R6+-0x75a00], [R4.64], P1 ;  /* 0x8a60000004067fae */ /* 0x0009e80008921848 */
[----:B-1----:R-:W3:Y:S04]  /*5b0d0*/  LDL.LU R28, [R1+0xc84] ;  /* 0x000c8400011c7983 */ /* 0x002ee80000300800 */
[----:B------:R-:W-:Y:S01]  /*5b0e0*/  STL [R1+0xce8], R29 ;  /* 0x000ce81d01007387 */ /* 0x000fe20000100800 */
[----:B----4-:R-:W-:-:S04]  /*5b0f0*/  IMAD.X R30, R30, 0x1, R3, P2 ;  /* 0x000000011e1e7824 */ /* 0x010fc800010e0603 */
[----:B------:R-:W-:Y:S01]  /*5b100*/  IMAD.MOV.U32 R5, RZ, RZ, R30 ;  /* 0x000000ffff057224 */ /* 0x000fe200078e001e */
[----:B------:R1:W-:Y:S04]  /*5b110*/  STL [R1+0xcd4], R30 ;  /* 0x000cd41e01007387 */ /* 0x0003e80000100800 */
[----:B-1----:R-:W4:Y:S01]  /*5b120*/  LDL.LU R30, [R1+0xc80] ;  /* 0x000c8000011e7983 */ /* 0x002f220000300800 */
[----:B------:R-:W-:-:S04]  /*5b130*/  ISETP.GT.AND P1, PT, R0, 0x57, PT ;  /* 0x000000570000780c */ /* 0x000fc80003f24270 */
[----:B------:R-:W-:-:S04]  /*5b140*/  SEL R4, RZ, 0x4, !P1 ;  /* 0x00000004ff047807 */ /* 0x000fc80004800000 */
[----:B------:R-:W-:-:S04]  /*5b150*/  SEL R4, R4, RZ, !P0 ;  /* 0x000000ff04047207 */ /* 0x000fc80004000000 */
[----:B------:R-:W-:Y:S02]  /*5b160*/  ISETP.NE.U32.AND P1, PT, R4, RZ, PT ;  /* 0x000000ff0400720c */ /* 0x000fe40003f25070 */
[----:B------:R-:W-:Y:S02]  /*5b170*/  MOV R4, R29 ;  /* 0x0000001d00047202 */ /* 0x000fe40000000f00 */
[----:B--2---:R-:W-:Y:S01]  /*5b180*/  IADD3 R32, P2, R32, R82, RZ ;  /* 0x0000005220207210 */ /* 0x004fe20007f5e0ff */
[----:B------:R-:W2:Y:S08]  /*5b190*/  LDL.LU R29, [R1+0xca0] ;  /* 0x000ca000011d7983 */ /* 0x000eb00000300800 */
[----:B------:R1:W-:Y:S01]  /*5b1a0*/  LDGSTS.E [R6+-0x75200], [R4.64], P1 ;  /* 0x8ae0000004067fae */ /* 0x0003e20008921848 */
[----:B------:R-:W-:-:S04]  /*5b1b0*/  ISETP.GT.AND P1, PT, R0, 0x5b, PT ;  /* 0x0000005b0000780c */ /* 0x000fc80003f24270 */
[----:B-1----:R-:W-:-:S04]  /*5b1c0*/  SEL R4, RZ, 0x4, !P1 ;  /* 0x00000004ff047807 */ /* 0x002fc80004800000 */
[----:B------:R-:W-:Y:S01]  /*5b1d0*/  SEL R4, R4, RZ, !P0 ;  /* 0x000000ff04047207 */ /* 0x000fe20004000000 */
[----:B------:R1:W-:Y:S03]  /*5b1e0*/  STL [R1+0xcc8], R32 ;  /* 0x000cc82001007387 */ /* 0x0003e60000100800 */
[----:B------:R-:W-:Y:S01]  /*5b1f0*/  ISETP.NE.U32.AND P1, PT, R4, RZ, PT ;  /* 0x000000ff0400720c */ /* 0x000fe20003f25070 */
[----:B------:R-:W-:Y:S02]  /*5b200*/  IMAD.MOV.U32 R4, RZ, RZ, R32 ;  /* 0x000000ffff047224 */ /* 0x000fe400078e0020 */
[----:B---3--:R-:W-:-:S05]  /*5b210*/  IMAD.X R33, R33, 0x1, R3, P2 ;  /* 0x0000000121217824 */ /* 0x008fca00010e0603 */
[----:B------:R-:W-:Y:S04]  /*5b220*/  STL [R1+0xcb4], R33 ;  /* 0x000cb42101007387 */ /* 0x000fe80000100800 */
[----:B-1----:R-:W3:Y:S01]  /*5b230*/  LDL.LU R32, [R1+0xc44] ;  /* 0x000c440001207983 */ /* 0x002ee20000300800 */
        /* <DEDUP_REMOVED lines=10> */
[----:B------:R-:W-:-:S03]  /*5b2e0*/  IMAD.MOV.U32 R4, RZ, RZ, R25 ;  /* 0x000000ffff047224 */ /* 0x000fc600078e0019 */
[----:B------:R-:W3:Y:S04]  /*5b2f0*/  LDL.LU R34, [R1+0xc24] ;  /* 0x000c240001227983 */ /* 0x000ee80000300800 */
[----:B-1----:R-:W3:Y:S01]  /*5b300*/  LDL.LU R25, [R1+0xc60] ;  /* 0x000c600001197983 */ /* 0x002ee20000300800 */
[----:B------:R-:W-:-:S03]  /*5b310*/  IMAD.MOV.U32 R5, RZ, RZ, R27 ;  /* 0x000000ffff057224 */ /* 0x000fc600078e001b */
[----:B------:R-:W3:Y:S01]  /*5b320*/  LDL.LU R27, [R1+0xc40] ;  /* 0x000c4000011b7983 */ /* 0x000ee20000300800 */
[----:B------:R-:W-:-:S03]  /*5b330*/  IADD3 R28, P2, R28, R82, RZ ;  /* 0x000000521c1c7210 */ /* 0x000fc60007f5e0ff */
[----:B------:R1:W-:Y:S04]  /*5b340*/  LDGSTS.E [R6+-0x74200], [R4.64], P1 ;  /* 0x8be0000004067fae */ /* 0x0003e80008921848 */
[----:B------:R-:W-:Y:S01]  /*5b350*/  STL [R1+0xc84], R28 ;  /* 0x000c841c01007387 */ /* 0x000fe20000100800 */
[----:B----4-:R-:W-:-:S05]  /*5b360*/  IADD3.X R30, R30, R3, RZ, P2, !PT ;  /* 0x000000031e1e7210 */ /* 0x010fca00017fe4ff */
[----:B------:R4:W-:Y:S01]  /*5b370*/  STL [R1+0xc80], R30 ;  /* 0x000c801e01007387 */ /* 0x0009e20000100800 */
[----:B-1----:R-:W-:-:S03]  /*5b380*/  IMAD.MOV.U32 R5, RZ, RZ, R30 ;  /* 0x000000ffff057224 */ /* 0x002fc600078e001e */
[----:B----4-:R-:W4:Y:S01]  /*5b390*/  LDL.LU R30, [R1+0xc04] ;  /* 0x000c0400011e7983 */ /* 0x010f220000300800 */
[----:B------:R-:W-:-:S04]  /*5b3a0*/  ISETP.GT.AND P1, PT, R0, 0x63, PT ;  /* 0x000000630000780c */ /* 0x000fc80003f24270 */
[----:B------:R-:W-:-:S04]  /*5b3b0*/  SEL R4, RZ, 0x4, !P1 ;  /* 0x00000004ff047807 */ /* 0x000fc80004800000 */
[----:B------:R-:W-:-:S04]  /*5b3c0*/  SEL R4, R4, RZ, !P0 ;  /* 0x000000ff04047207 */ /* 0x000fc80004000000 */
[----:B------:R-:W-:Y:S01]  /*5b3d0*/  ISETP.NE.U32.AND P1, PT, R4, RZ, PT ;  /* 0x000000ff0400720c */ /* 0x000fe20003f25070 */
[----:B------:R-:W-:Y:S01]  /*5b3e0*/  IMAD.MOV.U32 R4, RZ, RZ, R28 ;  /* 0x000000ffff047224 */ /* 0x000fe200078e001c */
[----:B--2---:R-:W-:Y:S01]  /*5b3f0*/  IADD3 R29, P2, R29, R82, RZ ;  /* 0x000000521d1d7210 */ /* 0x004fe20007f5e0ff */
[----:B------:R-:W2:Y:S10]  /*5b400*/  LDL.LU R28, [R1+0xc20] ;  /* 0x000c2000011c7983 */ /* 0x000eb40000300800 */
[----:B------:R1:W-:Y:S01]  /*5b410*/  LDGSTS.E [R6+-0x73a00], [R4.64], P1 ;  /* 0x8c60000004067fae */ /* 0x0003e20008921848 */
[----:B------:R-:W-:-:S04]  /*5b420*/  ISETP.GT.AND P1, PT, R0, 0x67, PT ;  /* 0x000000670000780c */ /* 0x000fc80003f24270 */
[----:B-1----:R-:W-:-:S04]  /*5b430*/  SEL R4, RZ, 0x4, !P1 ;  /* 0x00000004ff047807 */ /* 0x002fc80004800000 */
[----:B------:R-:W-:Y:S01]  /*5b440*/  SEL R4, R4, RZ, !P0 ;  /* 0x000000ff04047207 */ /* 0x000fe20004000000 */
[----:B------:R-:W-:Y:S03]  /*5b450*/  STL [R1+0xca0], R29 ;  /* 0x000ca01d01007387 */ /* 0x000fe60000100800 */
[----:B------:R-:W-:Y:S01]  /*5b460*/  ISETP.NE.U32.AND P1, PT, R4, RZ, PT ;  /* 0x000000ff0400720c */ /* 0x000fe20003f25070 */
[----:B------:R-:W-:Y:S02]  /*5b470*/  IMAD.MOV.U32 R4, RZ, RZ, R29 ;  /* 0x000000ffff047224 */ /* 0x000fe400078e001d */
[----:B---3--:R-:W-:-:S05]  /*5b480*/  IMAD.X R32, R32, 0x1, R3, P2 ;  /* 0x0000000120207824 */ /* 0x008fca00010e0603 */
        /* <DEDUP_REMOVED lines=8> */
[----:B------:R-:W-:Y:S02]  /*5b510*/  SEL R4, R4, RZ, !P0 ;  /* 0x000000ff04047207 */ /* 0x000fe40004000000 */
[----:B------:R-:W-:Y:S02]  /*5b520*/  IADD3 R25, P2, R25, R82, RZ ;  /* 0x0000005219197210 */ /* 0x000fe40007f5e0ff */
[----:B------:R-:W-:-:S03]  /*5b530*/  ISETP.NE.U32.AND P1, PT, R4, RZ, PT ;  /* 0x000000ff0400720c */ /* 0x000fc60003f25070 */
[----:B------:R-:W-:Y:S01]  /*5b540*/  IMAD.X R34, R34, 0x1, R3, P2 ;  /* 0x0000000122227824 */ /* 0x000fe200010e0603 */
[----:B------:R-:W-:Y:S01]  /*5b550*/  IADD3 R27, P2, R27, R82, RZ ;  /* 0x000000521b1b7210 */ /* 0x000fe20007f5e0ff */
[----:B------:R1:W-:Y:S01]  /*5b560*/  STL [R1+0xc60], R25 ;  /* 0x000c601901007387 */ /* 0x0003e20000100800 */
[----:B------:R-:W-:Y:S02]  /*5b570*/  IMAD.MOV.U32 R4, RZ, RZ, R25 ;  /* 0x000000ffff047224 */ /* 0x000fe400078e0019 */
[----:B------:R-:W-:Y:S01]  /*5b580*/  MOV R5, R34 ;  /* 0x0000002200057202 */ /* 0x000fe20000000f00 */
        /* <DEDUP_REMOVED lines=16> */
[----:B------:R-:W-:-:S03]  /*5b690*/  ISETP.GT.AND P1, PT, R0, 0x73, PT ;  /* 0x000000730000780c */ /* 0x000fc60003f24270 */
[----:B------:R3:W-:Y:S01]  /*5b6a0*/  STL [R1+0xc20], R28 ;  /* 0x000c201c01007387 */ /* 0x0007e20000100800 */
[----:B-1----:R-:W-:-:S04]  /*5b6b0*/  SEL R4, RZ, 0x4, !P1 ;  /* 0x00000004ff047807 */ /* 0x002fc80004800000 */
[----:B------:R-:W-:-:S04]  /*5b6c0*/  SEL R4, R4, RZ, !P0 ;  /* 0x000000ff04047207 */ /* 0x000fc80004000000 */
[----:B------:R-:W-:Y:S01]  /*5b6d0*/  ISETP.NE.U32.AND P1, PT, R4, RZ, PT ;  /* 0x000000ff0400720c */ /* 0x000fe20003f25070 */
[----:B------:R-:W-:Y:S02]  /*5b6e0*/  IMAD.MOV.U32 R4, RZ, RZ, R28 ;  /* 0x000000ffff047224 */ /* 0x000fe400078e001c */
[----:B---3--:R-:W-:-:S05]  /*5b6f0*/  IMAD.X R33, R33, 0x1, R3, P2 ;  /* 0x0000000121217824 */ /* 0x008fca00010e0603 */
[----:B------:R-:W-:Y:S04]  /*5b700*/  STL [R1+0xbe4], R33 ;  /* 0x000be42101007387 */ /* 0x000fe80000100800 */
[----:B------:R-:W3:Y:S01]  /*5b710*/  LDL.LU R28, [R1+0x39c] ;  /* 0x00039c00011c7983 */ /* 0x000ee20000300800 */
[----:B------:R-:W-:-:S05]  /*5b720*/  IMAD.MOV.U32 R5, RZ, RZ, R33 ;  /* 0x000000ffff057224 */ /* 0x000fca00078e0021 */
        /* <DEDUP_REMOVED lines=11> */
[----:B-1----:R-:W3:Y:S01]  /*5b7e0*/  LDL.LU R32, [R1+0x3a0] ;  /* 0x0003a00001207983 */ /* 0x002ee20000300800 */
[----:B------:R-:W-:-:S03]  /*5b7f0*/  IADD3 R25, P2, R25, R82, RZ ;  /* 0x0000005219197210 */ /* 0x000fc60007f5e0ff */
[----:B------:R-:W3:Y:S04]  /*5b800*/  LDL.LU R29, [R1+0x3a4] ;  /* 0x0003a400011d7983 */ /* 0x000ee80000300800 */
[----:B------:R-:W3:Y:S01]  /*5b810*/  LDL.LU R33, [R1+0x3e4] ;  /* 0x0003e40001217983 */ /* 0x000ee20000300800 */
[----:B------:R-:W-:Y:S03]  /*5b820*/  HMMA.1688.F32.TF32 R236, R236, R110, R36 ;  /* 0x0000006eecec723c */ /* 0x000fe60000081024 */
[----:B------:R1:W-:Y:S04]  /*5b830*/  STL [R1+0xbe0], R25 ;  /* 0x000be01901007387 */ /* 0x0003e80000100800 */
[----:B------:R1:W-:Y:S01]  /*5b840*/  LDGSTS.E [R6+-0x71200], [R4.64], P1 ;  /* 0x8ee0000004067fae */ /* 0x0003e20008921848 */
[----:B----4-:R-:W-:-:S05]  /*5b850*/  IMAD.X R30, R30, 0x1, R3, P2 ;  /* 0x000000011e1e7824 */ /* 0x010fca00010e0603 */
[----:B------:R-:W-:Y:S04]  /*5b860*/  STL [R1+0xba4], R30 ;  /* 0x000ba41e01007387 */ /* 0x000fe80000100800 */
[----:B------:R-:W4:Y:S01]  /*5b870*/  LDL.LU R39, [R1+0x3e0] ;  /* 0x0003e00001277983 */ /* 0x000f220000300800 */
[----:B------:R-:W-:-:S04]  /*5b880*/  ISETP.GT.AND P1, PT, R0, 0x7b, PT ;  /* 0x0000007b0000780c */ /* 0x000fc80003f24270 */
[----:B-1----:R-:W-:-:S04]  /*5b890*/  SEL R4, RZ, 0x4, !P1 ;  /* 0x00000004ff047807 */ /* 0x002fc80004800000 */
[----:B------:R-:W-:-:S04]  /*5b8a0*/  SEL R4, R4, RZ, !P0 ;  /* 0x000000ff04047207 */ /* 0x000fc80004000000 */
[----:B------:R-:W-:Y:S01]  /*5b8b0*/  ISETP.NE.U32.AND P1, PT, R4, RZ, PT ;  /* 0x000000ff0400720c */ /* 0x000fe20003f25070 */
[----:B------:R-:W-:Y:S02]  /*5b8c0*/  IMAD.MOV.U32 R4, RZ, RZ, R25 ;  /* 0x000000ffff047224 */ /* 0x000fe400078e0019 */
[----:B------:R-:W-:Y:S01]  /*5b8d0*/  IMAD.MOV.U32 R5, RZ, RZ, R30 ;  /* 0x000000ffff057224 */ /* 0x000fe200078e001e */
[----:B------:R-:W1:Y:S01]  /*5b8e0*/  S2R R89, SR_TID.X ;  /* 0x0000000000597919 */ /* 0x000e620000002100 */
[----:B--2---:R-:W-:-:S03]  /*5b8f0*/  IADD3 R27, P2, R27, R82, RZ ;  /* 0x000000521b1b7210 */ /* 0x004fc60007f5e0ff */
[----:B------:R-:W2:Y:S04]  /*5b900*/  LDL.LU R25, [R1+0x424] ;  /* 0x0004240001197983 */ /* 0x000ea80000300800 */
[----:B------:R-:W2:Y:S04]  /*5b910*/  LDL.LU R37, [R1+0x464] ;  /* 0x0004640001257983 */ /* 0x000ea80000300800 */
[----:B------:R1:W-:Y:S01]  /*5b920*/  LDGSTS.E [R6+-0x70a00], [R4.64], P1 ;  /* 0x8f60000004067fae */ /* 0x0003e20008921848 */
[----:B------:R-:W-:-:S03]  /*5b930*/  ISETP.GT.AND P1, PT, R0, 0x7f, PT ;  /* 0x0000007f0000780c */ /* 0x000fc60003f24270 */
[----:B------:R1:W-:Y:S02]  /*5b940*/  STL [R1+0xbc0], R27 ;  /* 0x000bc01b01007387 */ /* 0x0003e40000100800 */
[----:B-1----:R-:W-:-:S04]  /*5b950*/  SEL R4, RZ, 0x4, !P1 ;  /* 0x00000004ff047807 */ /* 0x002fc80004800000 */
[----:B------:R-:W-:-:S04]  /*5b960*/  SEL R4, R4, RZ, !P0 ;  /* 0x000000ff04047207 */ /* 0x000fc80004000000 */
[----:B------:R-:W-:Y:S01]  /*5b970*/  ISETP.NE.U32.AND P1, PT, R4, RZ, PT ;  /* 0x000000ff0400720c */ /* 0x000fe20003f25070 */
[----:B------:R-:W-:Y:S01]  /*5b980*/  IMAD.MOV.U32 R4, RZ, RZ, R27 ;  /* 0x000000ffff047224 */ /* 0x000fe200078e001b */
[----:B------:R-:W-:Y:S02]  /*5b990*/  IADD3 R2, R2, 0x100000, RZ ;  /* 0x0010000002027810 */ /* 0x000fe40007ffe0ff */
[----:B------:R-:W-:Y:S01]  /*5b9a0*/  LOP3.LUT R27, R89, 0x7f, RZ, 0xc0, !PT ;  /* 0x0000007f591b7812 */ /* 0x000fe200078ec0ff */
[----:B---3--:R-:W-:-:S05]  /*5b9b0*/  IMAD.X R28, R28, 0x1, R3, P2 ;  /* 0x000000011c1c7824 */ /* 0x008fca00010e0603 */
[----:B------:R1:W-:Y:S04]  /*5b9c0*/  STL [R1+0x39c], R28 ;  /* 0x00039c1c01007387 */ /* 0x0003e80000100800 */
[----:B------:R-:W3:Y:S01]  /*5b9d0*/  LDL.LU R35, [R1+0x420] ;  /* 0x0004200001237983 */ /* 0x000ee20000300800 */
[----:B------:R-:W-:-:S03]  /*5b9e0*/  IMAD.MOV.U32 R5, RZ, RZ, R28 ;  /* 0x000000ffff057224 */ /* 0x000fc600078e001c */
[----:B------:R-:W3:Y:S04]  /*5b9f0*/  LDL.LU R38, [R1+0x460] ;  /* 0x0004600001267983 */ /* 0x000ee80000300800 */
[----:B------:R-:W3:Y:S04]  /*5ba00*/  LDL.LU R34, [R1+0x4a0] ;  /* 0x0004a00001227983 */ /* 0x000ee80000300800 */
[----:B------:R-:W3:Y:S04]  /*5ba10*/  LDL.LU R6, [R1+0x4a4] ;  /* 0x0004a40001067983 */ /* 0x000ee80000300800 */
[----:B------:R1:W-:Y:S01]  /*5ba20*/  LDGSTS.E [R2+-0x70200], [R4.64], P1 ;  /* 0x8fe0000004027fae */ /* 0x0003e20008921848 */
[----:B------:R-:W-:-:S03]  /*5ba30*/  ISETP.GE.AND P1, PT, R27, R0, PT ;  /* 0x000000001b00720c */ /* 0x000fc60003f26270 */
[----:B------:R-:W3:Y:S04]  /*5ba40*/  LDL.LU R36, [R1+0x4e0] ;  /* 0x0004e00001247983 */ /* 0x000ee80000300800 */
[----:B------:R-:W3:Y:S01]  /*5ba50*/  LDL.LU R27, [R1+0x4e4] ;  /* 0x0004e400011b7983 */ /* 0x000ee20000300800 */
[----:B------:R-:W-:Y:S02]  /*5ba60*/  SEL R0, RZ, 0x4, P1 ;  /* 0x00000004ff007807 */ /* 0x000fe40000800000 */
[----:B------:R-:W-:Y:S01]  /*5ba70*/  IADD3 R29, P1, R29, UR7, RZ ;  /* 0x000000071d1d7c10 */ /* 0x000fe2000ff3e0ff */
[----:B-1----:R-:W3:Y:S01]  /*5ba80*/  LDL.LU R28, [R1+0x524] ;  /* 0x00052400011c7983 */ /* 0x002ee20000300800 */
[----:B------:R-:W-:-:S03]  /*5ba90*/  IADD3 R33, P2, R33, UR7, RZ ;  /* 0x0000000721217c10 */ /* 0x000fc6000ff5e0ff */
[----:B------:R-:W3:Y:S01]  /*5baa0*/  LDL.LU R30, [R1+0x564] ;  /* 0x00056400011e7983 */ /* 0x000ee20000300800 */
[----:B------:R-:W-:Y:S01]  /*5bab0*/  IADD3.X R32, R32, UR6, RZ, P1, !PT ;  /* 0x0000000620207c10 */ /* 0x000fe20008ffe4ff */
[----:B------:R-:W-:Y:S02]  /*5bac0*/  IMAD.MOV.U32 R4, RZ, RZ, R29 ;  /* 0x000000ffff047224 */ /* 0x000fe400078e001d */
[----:B------:R1:W-:Y:S04]  /*5bad0*/  STL [R1+0x3a4], R29 ;  /* 0x0003a41d01007387 */ /* 0x0003e80000100800 */
[----:B------:R-:W-:Y:S04]  /*5bae0*/  STL [R1+0x3e4], R33 ;  /* 0x0003e42101007387 */ /* 0x000fe80000100800 */
[----:B------:R4:W-:Y:S04]  /*5baf0*/  STL [R1+0x3a0], R32 ;  /* 0x0003a02001007387 */ /* 0x0009e80000100800 */
[----:B-1----:R-:W3:Y:S01]  /*5bb00*/  LDL.LU R29, [R1+0x520] ;  /* 0x00052000011d7983 */ /* 0x002ee20000300800 */
[----:B------:R-:W-:-:S03]  /*5bb10*/  IMAD.MOV.U32 R5, RZ, RZ, R32 ;  /* 0x000000ffff057224 */ /* 0x000fc600078e0020 */
[----:B------:R-:W0:Y:S01]  /*5bb20*/  LDGDEPBAR ;  /* 0x00000000000079af */ /* 0x000e220000000000 */
[----:B----4-:R-:W-:-:S05]  /*5bb30*/  IADD3.X R39, R39, UR6, RZ, P2, !PT ;  /* 0x0000000627277c10 */ /* 0x010fca00097fe4ff */
[----:B------:R-:W-:Y:S04]  /*5bb40*/  STL [R1+0x3e0], R39 ;  /* 0x0003e02701007387 */ /* 0x000fe80000100800 */
[----:B------:R-:W4:Y:S01]  /*5bb50*/  LDL.LU R32, [R1+0x560] ;  /* 0x0005600001207983 */ /* 0x000f220000300800 */
[----:B------:R-:W-:-:S04]  /*5bb60*/  SEL R0, R0, RZ, !P0 ;  /* 0x000000ff00007207 */ /* 0x000fc80004000000 */
[----:B------:R-:W-:Y:S02]  /*5bb70*/  ISETP.NE.U32.AND P0, PT, R0, RZ, PT ;  /* 0x000000ff0000720c */ /* 0x000fe40003f05070 */
[----:B------:R-:W-:-:S05]  /*5bb80*/  MOV R0, UR5 ;  /* 0x0000000500007c02 */ /* 0x000fca0008000f00 */
[----:B------:R-:W-:Y:S01]  /*5bb90*/  IMAD R0, R0, 0x20000, R80 ;  /* 0x0002000000007824 */ /* 0x000fe200078e0250 */
[----:B--2---:R-:W-:Y:S02]  /*5bba0*/  IADD3 R25, P1, R25, UR7, RZ ;  /* 0x0000000719197c10 */ /* 0x004fe4000ff3e0ff */
[----:B------:R-:W-:-:S03]  /*5bbb0*/  IADD3 R37, P2, R37, UR7, RZ ;  /* 0x0000000725257c10 */ /* 0x000fc6000ff5e0ff */
[----:B------:R1:W-:Y:S02]  /*5bbc0*/  LDGSTS.E [R0], [R4.64], P0 ;  /* 0x0000000004007fae */ /* 0x0003e40008121848 */
[----:B-1----:R-:W-:Y:S02]  /*5bbd0*/  IMAD.MOV.U32 R4, RZ, RZ, R33 ;  /* 0x000000ffff047224 */ /* 0x002fe400078e0021 */
[----:B------:R-:W-:Y:S01]  /*5bbe0*/  IMAD.MOV.U32 R5, RZ, RZ, R39 ;  /* 0x000000ffff057224 */ /* 0x000fe200078e0027 */
[----:B------:R-:W2:Y:S04]  /*5bbf0*/  LDL.LU R33, [R1+0x5a4] ;  /* 0x0005a40001217983 */ /* 0x000ea80000300800 */
[----:B------:R-:W2:Y:S04]  /*5bc00*/  LDL.LU R2, [R1+0x5e4] ;  /* 0x0005e40001027983 */ /* 0x000ea80000300800 */
[----:B------:R-:W-:Y:S04]  /*5bc10*/  STL [R1+0x424], R25 ;  /* 0x0004241901007387 */ /* 0x000fe80000100800 */
[----:B------:R1:W-:Y:S02]  /*5bc20*/  LDGSTS.E [R0+0x1000], [R4.64], P0 ;  /* 0x0100000004007fae */ /* 0x0003e40008121848 */
[----:B-1----:R-:W-:Y:S01]  /*5bc30*/  IMAD.MOV.U32 R4, RZ, RZ, R25 ;  /* 0x000000ffff047224 */ /* 0x002fe200078e0019 */
[----:B---3--:R-:W-:-:S02]  /*5bc40*/  IADD3.X R35, R35, UR6, RZ, P1, !PT ;  /* 0x0000000623237c10 */ /* 0x008fc40008ffe4ff */
[----:B------:R-:W-:-:S03]  /*5bc50*/  IADD3.X R38, R38, UR6, RZ, P2, !PT ;  /* 0x0000000626267c10 */ /* 0x000fc600097fe4ff */
[----:B------:R1:W-:Y:S01]  /*5bc60*/  STL [R1+0x420], R35 ;  /* 0x0004202301007387 */ /* 0x0003e20000100800 */
[----:B------:R-:W-:-:S03]  /*5bc70*/  IMAD.MOV.U32 R5, RZ, RZ, R35 ;  /* 0x000000ffff057224 */ /* 0x000fc600078e0023 */
[----:B------:R-:W-:Y:S01]  /*5bc80*/  STL [R1+0x464], R37 ;  /* 0x0004642501007387 */ /* 0x000fe20000100800 */
[----:B------:R-:W-:-:S03]  /*5bc90*/  IADD3 R6, P1, R6, UR7, RZ ;  /* 0x0000000706067c10 */ /* 0x000fc6000ff3e0ff */
[----:B------:R3:W-:Y:S04]  /*5bca0*/  LDGSTS.E [R0+0x2000], [R4.64], P0 ;  /* 0x0200000004007fae */ /* 0x0007e80008121848 */
[----:B-1----:R-:W2:Y:S01]  /*5bcb0*/  LDL.LU R35, [R1+0x5a0] ;  /* 0x0005a00001237983 */ /* 0x002ea20000300800 */
[----:B------:R-:W-:-:S03]  /*5bcc0*/  IADD3.X R34, R34, UR6, RZ, P1, !PT ;  /* 0x0000000622227c10 */ /* 0x000fc60008ffe4ff */
[----:B------:R-:W-:Y:S04]  /*5bcd0*/  STL [R1+0x460], R38 ;  /* 0x0004602601007387 */ /* 0x000fe80000100800 */
[----:B------:R-:W2:Y:S01]  /*5bce0*/  LDL.LU R25, [R1+0x5e0] ;  /* 0x0005e00001197983 */ /* 0x000ea20000300800 */
[----:B---3--:R-:W-:Y:S01]  /*5bcf0*/  MOV R4, R37 ;  /* 0x0000002500047202 */ /* 0x008fe20000000f00 */
[----:B------:R-:W-:Y:S01]  /*5bd00*/  IMAD.MOV.U32 R5, RZ, RZ, R38 ;  /* 0x000000ffff057224 */ /* 0x000fe200078e0026 */
[----:B------:R-:W-:Y:S01]  /*5bd10*/  IADD3 R27, P2, R27, UR7, RZ ;  /* 0x000000071b1b7c10 */ /* 0x000fe2000ff5e0ff */
[----:B------:R-:W-:Y:S03]  /*5bd20*/  STL [R1+0x4a4], R6 ;  /* 0x0004a40601007387 */ /* 0x000fe60000100800 */
[----:B------:R-:W-:Y:S01]  /*5bd30*/  IADD3.X R36, R36, UR6, RZ, P2, !PT ;  /* 0x0000000624247c10 */ /* 0x000fe200097fe4ff */
[----:B------:R1:W-:Y:S04]  /*5bd40*/  LDGSTS.E [R0+0x3000], [R4.64], P0 ;  /* 0x0300000004007fae */ /* 0x0003e80008121848 */
[----:B------:R3:W-:Y:S04]  /*5bd50*/  STL [R1+0x4a0], R34 ;  /* 0x0004a02201007387 */ /* 0x0007e80000100800 */
[----:B------:R-:W-:Y:S01]  /*5bd60*/  STL [R1+0x4e4], R27 ;  /* 0x0004e41b01007387 */ /* 0x000fe20000100800 */
[----:B-1----:R-:W-:-:S02]  /*5bd70*/  IMAD.MOV.U32 R4, RZ, RZ, R6 ;  /* 0x000000ffff047224 */ /* 0x002fc400078e0006 */
[----:B------:R-:W-:Y:S02]  /*5bd80*/  IMAD.MOV.U32 R5, RZ, RZ, R34 ;  /* 0x000000ffff057224 */ /* 0x000fe400078e0022 */
[----:B---3--:R-:W3:Y:S04]  /*5bd90*/  LDL.LU R34, [R1+0x624] ;  /* 0x0006240001227983 */ /* 0x008ee80000300800 */
[----:B------:R1:W-:Y:S04]  /*5bda0*/  STL [R1+0x4e0], R36 ;  /* 0x0004e02401007387 */ /* 0x0003e80000100800 */
[----:B------:R1:W-:Y:S04]  /*5bdb0*/  LDGSTS.E [R0+0x4000], [R4.64], P0 ;  /* 0x0400000004007fae */ /* 0x0003e80008121848 */
[----:B------:R-:W3:Y:S01]  /*5bdc0*/  LDL.LU R6, [R1+0x664] ;  /* 0x0006640001067983 */ /* 0x000ee20000300800 */
[----:B------:R-:W-:Y:S01]  /*5bdd0*/  IADD3 R28, P1, R28, UR7, RZ ;  /* 0x000000071c1c7c10 */ /* 0x000fe2000ff3e0ff */
[----:B-1----:R-:W-:-:S02]  /*5bde0*/  IMAD.MOV.U32 R5, RZ, RZ, R36 ;  /* 0x000000ffff057224 */ /* 0x002fc400078e0024 */
[----:B------:R-:W3:Y:S01]  /*5bdf0*/  LDL.LU R36, [R1+0x620] ;  /* 0x0006200001247983 */ /* 0x000ee20000300800 */
[----:B------:R-:W-:Y:S01]  /*5be00*/  IMAD.MOV.U32 R4, RZ, RZ, R27 ;  /* 0x000000ffff047224 */ /* 0x000fe200078e001b */
[----:B------:R-:W-:Y:S02]  /*5be10*/  IADD3.X R29, R29, UR6, RZ, P1, !PT ;  /* 0x000000061d1d7c10 */ /* 0x000fe40008ffe4ff */
[----:B------:R-:W3:Y:S01]  /*5be20*/  LDL.LU R27, [R1+0x660] ;  /* 0x00066000011b7983 */ /* 0x000ee20000300800 */
[----:B------:R-:W-:-:S03]  /*5be30*/  IADD3 R30, P2, R30, UR7, RZ ;  /* 0x000000071e1e7c10 */ /* 0x000fc6000ff5e0ff */
[----:B------:R1:W-:Y:S04]  /*5be40*/  LDGSTS.E [R0+0x5000], [R4.64], P0 ;  /* 0x0500000004007fae */ /* 0x0003e80008121848 */
[----:B------:R1:W-:Y:S04]  /*5be50*/  STL [R1+0x524], R28 ;  /* 0x0005241c01007387 */ /* 0x0003e80000100800 */
[----:B------:R4:W-:Y:S01]  /*5be60*/  STL [R1+0x520], R29 ;  /* 0x0005201d01007387 */ /* 0x0009e20000100800 */
[----:B-1----:R-:W-:Y:S02]  /*5be70*/  IMAD.MOV.U32 R4, RZ, RZ, R28 ;  /* 0x000000ffff047224 */ /* 0x002fe400078e001c */
[----:B------:R-:W-:Y:S01]  /*5be80*/  IMAD.MOV.U32 R5, RZ, RZ, R29 ;  /* 0x000000ffff057224 */ /* 0x000fe200078e001d */
[----:B------:R1:W-:Y:S04]  /*5be90*/  STL [R1+0x564], R30 ;  /* 0x0005641e01007387 */ /* 0x0003e80000100800 */
[----:B------:R-:W3:Y:S04]  /*5bea0*/  LDL.LU R28, [R1+0x6a4] ;  /* 0x0006a400011c7983 */ /* 0x000ee80000300800 */
[----:B------:R1:W-:Y:S02]  /*5beb0*/  LDGSTS.E [R0+0x6000], [R4.64], P0 ;  /* 0x0600000004007fae */ /* 0x0003e40008121848 */
[----:B-1----:R-:W-:-:S02]  /*5bec0*/  MOV R4, R30 ;  /* 0x0000001e00047202 */ /* 0x002fc40000000f00 */
[----:B----4-:R-:W-:-:S05]  /*5bed0*/  IADD3.X R32, R32, UR6, RZ, P2, !PT ;  /* 0x0000000620207c10 */ /* 0x010fca00097fe4ff */
[----:B------:R1:W-:Y:S04]  /*5bee0*/  STL [R1+0x560], R32 ;  /* 0x0005602001007387 */ /* 0x0003e80000100800 */
[----:B------:R-:W4:Y:S04]  /*5bef0*/  LDL.LU R29, [R1+0x6e4] ;  /* 0x0006e400011d7983 */ /* 0x000f280000300800 */
[----:B------:R-:W4:Y:S01]  /*5bf00*/  LDL.LU R30, [R1+0x6a0] ;  /* 0x0006a000011e7983 */ /* 0x000f220000300800 */
[----:B------:R-:W-:-:S03]  /*5bf10*/  IMAD.MOV.U32 R5, RZ, RZ, R32 ;  /* 0x000000ffff057224 */ /* 0x000fc600078e0020 */
[----:B-1----:R-:W4:Y:S04]  /*5bf20*/  LDL.LU R32, [R1+0x6e0] ;  /* 0x0006e00001207983 */ /* 0x002f280000300800 */
[----:B------:R1:W-:Y:S01]  /*5bf30*/  LDGSTS.E [R0+0x7000], [R4.64], P0 ;  /* 0x0700000004007fae */ /* 0x0003e20008121848 */
[----:B--2---:R-:W-:Y:S02]  /*5bf40*/  IADD3 R33, P1, R33, UR7, RZ ;  /* 0x0000000721217c10 */ /* 0x004fe4000ff3e0ff */
[----:B------:R-:W-:-:S03]  /*5bf50*/  IADD3 R2, P2, R2, UR7, RZ ;  /* 0x0000000702027c10 */ /* 0x000fc6000ff5e0ff */
[----:B------:R2:W-:Y:S01]  /*5bf60*/  STL [R1+0x5a4], R33 ;  /* 0x0005a42101007387 */ /* 0x0005e20000100800 */
[----:B-1----:R-:W-:Y:S01]  /*5bf70*/  IMAD.MOV.U32 R4, RZ, RZ, R33 ;  /* 0x000000ffff047224 */ /* 0x002fe200078e0021 */
[----:B------:R-:W-:-:S05]  /*5bf80*/  IADD3.X R35, R35, UR6, RZ, P1, !PT ;  /* 0x0000000623237c10 */ /* 0x000fca0008ffe4ff */
[----:B------:R1:W-:Y:S01]  /*5bf90*/  STL [R1+0x5a0], R35 ;  /* 0x0005a02301007387 */ /* 0x0003e20000100800 */
[----:B------:R-:W-:-:S03]  /*5bfa0*/  IADD3.X R25, R25, UR6, RZ, P2, !PT ;  /* 0x0000000619197c10 */ /* 0x000fc600097fe4ff */
[----:B------:R1:W-:Y:S01]  /*5bfb0*/  STL [R1+0x5e4], R2 ;  /* 0x0005e40201007387 */ /* 0x0003e20000100800 */
[----:B------:R-:W-:-:S03]  /*5bfc0*/  IMAD.MOV.U32 R5, RZ, RZ, R35 ;  /* 0x000000ffff057224 */ /* 0x000fc600078e0023 */
[----:B--2---:R-:W2:Y:S04]  /*5bfd0*/  LDL.LU R33, [R1+0x728] ;  /* 0x0007280001217983 */ /* 0x004ea80000300800 */
[----:B------:R3:W-:Y:S04]  /*5bfe0*/  STL [R1+0x5e0], R25 ;  /* 0x0005e01901007387 */ /* 0x0007e80000100800 */
[----:B------:R-:W2:Y:S04]  /*5bff0*/  LDL.LU R37, [R1+0x768] ;  /* 0x0007680001257983 */ /* 0x000ea80000300800 */
[----:B-1----:R-:W2:Y:S04]  /*5c000*/  LDL.LU R35, [R1+0x724] ;  /* 0x0007240001237983 */ /* 0x002ea80000300800 */
[----:B------:R-:W2:Y:S01]  /*5c010*/  LDL.LU R38, [R1+0x764] ;  /* 0x0007640001267983 */ /* 0x000ea20000300800 */
[----:B---3--:R-:W-:-:S03]  /*5c020*/  IADD3 R34, P1, R34, UR7, RZ ;  /* 0x0000000722227c10 */ /* 0x008fc6000ff3e0ff */
[----:B------:R1:W-:Y:S01]  /*5c030*/  LDGSTS.E [R0+0x8000], [R4.64], P0 ;  /* 0x0800000004007fae */ /* 0x0003e20008121848 */
[----:B------:R-:W-:Y:S01]  /*5c040*/  IADD3 R6, P2, R6, UR7, RZ ;  /* 0x0000000706067c10 */ /* 0x000fe2000ff5e0ff */
[----:B-1----:R-:W-:Y:S02]  /*5c050*/  IMAD.MOV.U32 R4, RZ, RZ, R2 ;  /* 0x000000ffff047224 */ /* 0x002fe400078e0002 */
[----:B------:R-:W-:Y:S01]  /*5c060*/  IMAD.MOV.U32 R5, RZ, RZ, R25 ;  /* 0x000000ffff057224 */ /* 0x000fe200078e0019 */
[----:B------:R-:W3:Y:S04]  /*5c070*/  LDL.LU R2, [R1+0x7a8] ;  /* 0x0007a80001027983 */ /* 0x000ee80000300800 */
[----:B------:R-:W3:Y:S01]  /*5c080*/  LDL.LU R25, [R1+0x7e8] ;  /* 0x0007e80001197983 */ /* 0x000ee20000300800 */
[----:B------:R-:W-:-:S03]  /*5c090*/  IADD3.X R36, R36, UR6, RZ, P1, !PT ;  /* 0x0000000624247c10 */ /* 0x000fc60008ffe4ff */
[----:B------:R1:W-:Y:S01]  /*5c0a0*/  STL [R1+0x624], R34 ;  /* 0x0006242201007387 */ /* 0x0003e20000100800 */
[----:B------:R-:W-:-:S03]  /*5c0b0*/  IADD3.X R27, R27, UR6, RZ, P2, !PT ;  /* 0x000000061b1b7c10 */ /* 0x000fc600097fe4ff */
[----:B------:R1:W-:Y:S04]  /*5c0c0*/  LDGSTS.E [R0+0x9000], [R4.64], P0 ;  /* 0x0900000004007fae */ /* 0x0003e80008121848 */
[----:B------:R1:W-:Y:S04]  /*5c0d0*/  STL [R1+0x620], R36 ;  /* 0x0006202401007387 */ /* 0x0003e80000100800 */
[----:B------:R1:W-:Y:S02]  /*5c0e0*/  STL [R1+0x664], R6 ;  /* 0x0006640601007387 */ /* 0x0003e40000100800 */
[----:B-1----:R-:W-:-:S02]  /*5c0f0*/  IMAD.MOV.U32 R4, RZ, RZ, R34 ;  /* 0x000000ffff047224 */ /* 0x002fc400078e0022 */
[----:B------:R-:W3:Y:S01]  /*5c100*/  LDL.LU R34, [R1+0x7a4] ;  /* 0x0007a40001227983 */ /* 0x000ee20000300800 */
[----:B------:R-:W-:-:S03]  /*5c110*/  IMAD.MOV.U32 R5, RZ, RZ, R36 ;  /* 0x000000ffff057224 */ /* 0x000fc600078e0024 */
[----:B------:R1:W-:Y:S04]  /*5c120*/  STL [R1+0x660], R27 ;  /* 0x0006601b01007387 */ /* 0x0003e80000100800 */
[----:B------:R-:W3:Y:S01]  /*5c130*/  LDL.LU R36, [R1+0x7e4] ;  /* 0x0007e40001247983 */ /* 0x000ee20000300800 */
[----:B------:R-:W-:-:S03]  /*5c140*/  IADD3 R28, P1, R28, UR7, RZ ;  /* 0x000000071c1c7c10 */ /* 0x000fc6000ff3e0ff */
[----:B------:R1:W-:Y:S02]  /*5c150*/  LDGSTS.E [R0+0xa000], [R4.64], P0 ;  /* 0x0a00000004007fae */ /* 0x0003e40008121848 */
[----:B-1----:R-:W-:Y:S01]  /*5c160*/  MOV R4, R6 ;  /* 0x0000000600047202 */ /* 0x002fe20000000f00 */
[----:B------:R-:W-:Y:S01]  /*5c170*/  IMAD.MOV.U32 R5, RZ, RZ, R27 ;  /* 0x000000ffff057224 */ /* 0x000fe200078e001b */
[----:B------:R-:W3:Y:S04]  /*5c180*/  LDL.LU R6, [R1+0x828] ;  /* 0x0008280001067983 */ /* 0x000ee80000300800 */
[----:B------:R-:W3:Y:S04]  /*5c190*/  LDL.LU R27, [R1+0x868] ;  /* 0x00086800011b7983 */ /* 0x000ee80000300800 */
[----:B------:R1:W-:Y:S04]  /*5c1a0*/  STL [R1+0x6a4], R28 ;  /* 0x0006a41c01007387 */ /* 0x0003e80000100800 */
[----:B------:R1:W-:Y:S02]  /*5c1b0*/  LDGSTS.E [R0+0xb000], [R4.64], P0 ;  /* 0x0b00000004007fae */ /* 0x0003e40008121848 */
[----:B-1----:R-:W-:Y:S01]  /*5c1c0*/  IMAD.MOV.U32 R4, RZ, RZ, R28 ;  /* 0x000000ffff047224 */ /* 0x002fe200078e001c */
[----:B----4-:R-:W-:-:S02]  /*5c1d0*/  IADD3 R29, P2, R29, UR7, RZ ;  /* 0x000000071d1d7c10 */ /* 0x010fc4000ff5e0ff */
[----:B------:R-:W-:Y:S02]  /*5c1e0*/  IADD3.X R30, R30, UR6, RZ, P1, !PT ;  /* 0x000000061e1e7c10 */ /* 0x000fe40008ffe4ff */
[----:B------:R-:W-:-:S03]  /*5c1f0*/  IADD3.X R32, R32, UR6, RZ, P2, !PT ;  /* 0x0000000620207c10 */ /* 0x000fc600097fe4ff */
[----:B------:R1:W-:Y:S04]  /*5c200*/  STL [R1+0x6a0], R30 ;  /* 0x0006a01e01007387 */ /* 0x0003e80000100800 */
[----:B------:R-:W-:Y:S04]  /*5c210*/  STL [R1+0x6e4], R29 ;  /* 0x0006e41d01007387 */ /* 0x000fe80000100800 */
[----:B------:R-:W4:Y:S01]  /*5c220*/  LDL.LU R28, [R1+0x824] ;  /* 0x00082400011c7983 */ /* 0x000f220000300800 */
[----:B------:R-:W-:-:S03]  /*5c230*/  IMAD.MOV.U32 R5, RZ, RZ, R30 ;  /* 0x000000ffff057224 */ /* 0x000fc600078e001e */
[----:B------:R1:W-:Y:S04]  /*5c240*/  STL [R1+0x6e0], R32 ;  /* 0x0006e02001007387 */ /* 0x0003e80000100800 */
[----:B-1----:R-:W4:Y:S04]  /*5c250*/  LDL.LU R30, [R1+0x864] ;  /* 0x00086400011e7983 */ /* 0x002f280000300800 */
[----:B------:R1:W-:Y:S02]  /*5c260*/  LDGSTS.E [R0+0xc000], [R4.64], P0 ;  /* 0x0c00000004007fae */ /* 0x0003e40008121848 */
[----:B-1----:R-:W-:-:S02]  /*5c270*/  IMAD.MOV.U32 R4, RZ, RZ, R29 ;  /* 0x000000ffff047224 */ /* 0x002fc400078e001d */
[----:B------:R-:W-:Y:S02]  /*5c280*/  IMAD.MOV.U32 R5, RZ, RZ, R32 ;  /* 0x000000ffff057224 */ /* 0x000fe400078e0020 */
[----:B------:R-:W4:Y:S04]  /*5c290*/  LDL.LU R32, [R1+0x8a8] ;  /* 0x0008a80001207983 */ /* 0x000f280000300800 */
[----:B------:R-:W4:Y:S04]  /*5c2a0*/  LDL.LU R29, [R1+0x8e8] ;  /* 0x0008e800011d7983 */ /* 0x000f280000300800 */
[----:B------:R1:W-:Y:S01]  /*5c2b0*/  LDGSTS.E [R0+0xd000], [R4.64], P0 ;  /* 0x0d00000004007fae */ /* 0x0003e20008121848 */
[----:B--2---:R-:W-:-:S05]  /*5c2c0*/  IADD3 R33, P1, R33, UR7, RZ ;  /* 0x0000000721217c10 */ /* 0x004fca000ff3e0ff */
[----:B------:R-:W-:Y:S01]  /*5c2d0*/  STL [R1+0x728], R33 ;  /* 0x0007282101007387 */ /* 0x000fe20000100800 */
[----:B------:R-:W-:Y:S02]  /*5c2e0*/  IADD3 R37, P2, R37, UR7, RZ ;  /* 0x0000000725257c10 */ /* 0x000fe4000ff5e0ff */
[----:B------:R-:W-:Y:S01]  /*5c2f0*/  IADD3.X R35, R35, UR6, RZ, P1, !PT ;  /* 0x0000000623237c10 */ /* 0x000fe20008ffe4ff */
[----:B-1----:R-:W-:Y:S01]  /*5c300*/  IMAD.MOV.U32 R4, RZ, RZ, R33 ;  /* 0x000000ffff047224 */ /* 0x002fe200078e0021 */
[----:B------:R-:W-:-:S03]  /*5c310*/  IADD3.X R38, R38, UR6, RZ, P2, !PT ;  /* 0x0000000626267c10 */ /* 0x000fc600097fe4ff */
[----:B------:R1:W-:Y:S01]  /*5c320*/  STL [R1+0x724], R35 ;  /* 0x0007242301007387 */ /* 0x0003e20000100800 */
[----:B------:R-:W-:-:S03]  /*5c330*/  IMAD.MOV.U32 R5, RZ, RZ, R35 ;  /* 0x000000ffff057224 */ /* 0x000fc600078e0023 */
[----:B------:R-:W-:Y:S04]  /*5c340*/  STL [R1+0x768], R37 ;  /* 0x0007682501007387 */ /* 0x000fe80000100800 */
[----:B------:R2:W-:Y:S04]  /*5c350*/  LDGSTS.E [R0+0xe000], [R4.64], P0 ;  /* 0x0e00000004007fae */ /* 0x0005e80008121848 */
[----:B-1----:R-:W4:Y:S04]  /*5c360*/  LDL.LU R35, [R1+0x8a4] ;  /* 0x0008a40001237983 */ /* 0x002f280000300800 */
[----:B------:R-:W-:Y:S01]  /*5c370*/  STL [R1+0x764], R38 ;  /* 0x0007642601007387 */ /* 0x000fe20000100800 */
[----:B---3--:R-:W-:-:S03]  /*5c380*/  IADD3 R2, P1, R2, UR7, RZ ;  /* 0x0000000702027c10 */ /* 0x008fc6000ff3e0ff */
[----:B------:R-:W3:Y:S01]  /*5c390*/  LDL.LU R33, [R1+0x8e4] ;  /* 0x0008e40001217983 */ /* 0x000ee20000300800 */
[----:B--2---:R-:W-:Y:S01]  /*5c3a0*/  MOV R4, R37 ;  /* 0x0000002500047202 */ /* 0x004fe20000000f00 */
[----:B------:R-:W-:Y:S01]  /*5c3b0*/  IMAD.MOV.U32 R5, RZ, RZ, R38 ;  /* 0x000000ffff057224 */ /* 0x000fe200078e0026 */
[----:B------:R-:W-:Y:S01]  /*5c3c0*/  IADD3 R25, P2, R25, UR7, RZ ;  /* 0x0000000719197c10 */ /* 0x000fe2000ff5e0ff */
[----:B------:R-:W-:Y:S04]  /*5c3d0*/  STL [R1+0x7a8], R2 ;  /* 0x0007a80201007387 */ /* 0x000fe80000100800 */
[----:B------:R1:W-:Y:S01]  /*5c3e0*/  LDGSTS.E [R0+0xf000], [R4.64], P0 ;  /* 0x0f00000004007fae */ /* 0x0003e20008121848 */
[----:B------:R-:W-:Y:S01]  /*5c3f0*/  IADD3.X R34, R34, UR6, RZ, P1, !PT ;  /* 0x0000000622227c10 */ /* 0x000fe20008ffe4ff */
[----:B-1----:R-:W-:-:S04]  /*5c400*/  IMAD.MOV.U32 R4, RZ, RZ, R2 ;  /* 0x000000ffff047224 */ /* 0x002fc800078e0002 */
[----:B------:R-:W-:Y:S01]  /*5c410*/  IMAD.MOV.U32 R5, RZ, RZ, R34 ;  /* 0x000000ffff057224 */ /* 0x000fe200078e0022 */
[----:B------:R1:W-:Y:S01]  /*5c420*/  STL [R1+0x7a4], R34 ;  /* 0x0007a42201007387 */ /* 0x0003e20000100800 */
[----:B------:R-:W-:-:S03]  /*5c430*/  IADD3.X R36, R36, UR6, RZ, P2, !PT ;  /* 0x0000000624247c10 */ /* 0x000fc600097fe4ff */
[----:B------:R-:W-:Y:S04]  /*5c440*/  STL [R1+0x7e8], R25 ;  /* 0x0007e81901007387 */ /* 0x000fe80000100800 */
[----:B------:R2:W-:Y:S04]  /*5c450*/  LDGSTS.E [R0+0x10000], [R4.64], P0 ;  /* 0x1000000004007fae */ /* 0x0005e80008121848 */
[----:B-1----:R-:W3:Y:S04]  /*5c460*/  LDL.LU R34, [R1+0x928] ;  /* 0x0009280001227983 */ /* 0x002ee80000300800 */
[----:B------:R1:W-:Y:S04]  /*5c470*/  STL [R1+0x7e4], R36 ;  /* 0x0007e42401007387 */ /* 0x0003e80000100800 */
[----:B------:R-:W3:Y:S01]  /*5c480*/  LDL.LU R2, [R1+0x968] ;  /* 0x0009680001027983 */ /* 0x000ee20000300800 */
[----:B--2---:R-:W-:Y:S01]  /*5c490*/  IMAD.MOV.U32 R5, RZ, RZ, R36 ;  /* 0x000000ffff057224 */ /* 0x004fe200078e0024 */
[----:B------:R-:W-:-:S02]  /*5c4a0*/  IADD3 R6, P1, R6, UR7, RZ ;  /* 0x0000000706067c10 */ /* 0x000fc4000ff3e0ff */
[----:B-1----:R-:W3:Y:S01]  /*5c4b0*/  LDL.LU R36, [R1+0x924] ;  /* 0x0009240001247983 */ /* 0x002ee20000300800 */
[----:B------:R-:W-:Y:S01]  /*5c4c0*/  IMAD.MOV.U32 R4, RZ, RZ, R25 ;  /* 0x000000ffff047224 */ /* 0x000fe200078e0019 */
[----:B------:R-:W-:Y:S02]  /*5c4d0*/  IADD3 R27, P2, R27, UR7, RZ ;  /* 0x000000071b1b7c10 */ /* 0x000fe4000ff5e0ff */
[----:B------:R-:W3:Y:S04]  /*5c4e0*/  LDL.LU R25, [R1+0x964] ;  /* 0x0009640001197983 */ /* 0x000ee80000300800 */
[----:B------:R1:W-:Y:S04]  /*5c4f0*/  LDGSTS.E [R0+0x11000], [R4.64], P0 ;  /* 0x1100000004007fae */ /* 0x0003e80008121848 */
[----:B------:R-:W-:Y:S01]  /*5c500*/  STL [R1+0x828], R6 ;  /* 0x0008280601007387 */ /* 0x000fe20000100800 */
[----:B-1----:R-:W-:Y:S01]  /*5c510*/  IMAD.MOV.U32 R4, RZ, RZ, R6 ;  /* 0x000000ffff047224 */ /* 0x002fe200078e0006 */
[----:B----4-:R-:W-:-:S05]  /*5c520*/  IADD3.X R28, R28, UR6, RZ, P1, !PT ;  /* 0x000000061c1c7c10 */ /* 0x010fca0008ffe4ff */
[----:B------:R-:W-:Y:S01]  /*5c530*/  IMAD.MOV.U32 R5, RZ, RZ, R28 ;  /* 0x000000ffff057224 */ /* 0x000fe200078e001c */
[----:B------:R1:W-:Y:S01]  /*5c540*/  STL [R1+0x824], R28 ;  /* 0x0008241c01007387 */ /* 0x0003e20000100800 */
[----:B------:R-:W-:-:S03]  /*5c550*/  IADD3.X R30, R30, UR6, RZ, P2, !PT ;  /* 0x000000061e1e7c10 */ /* 0x000fc600097fe4ff */
[----:B------:R-:W-:Y:S04]  /*5c560*/  STL [R1+0x868], R27 ;  /* 0x0008681b01007387 */ /* 0x000fe80000100800 */
[----:B------:R4:W-:Y:S04]  /*5c570*/  LDGSTS.E [R0+0x12000], [R4.64], P0 ;  /* 0x1200000004007fae */ /* 0x0009e80008121848 */
[----:B-1----:R-:W2:Y:S04]  /*5c580*/  LDL.LU R28, [R1+0x9a8] ;  /* 0x0009a800011c7983 */ /* 0x002ea80000300800 */
[----:B------:R1:W-:Y:S04]  /*5c590*/  STL [R1+0x864], R30 ;  /* 0x0008641e01007387 */ /* 0x0003e80000100800 */
[----:B------:R-:W2:Y:S01]  /*5c5a0*/  LDL.LU R6, [R1+0x9e8] ;  /* 0x0009e80001067983 */ /* 0x000ea20000300800 */
[----:B----4-:R-:W-:Y:S01]  /*5c5b0*/  IMAD.MOV.U32 R5, RZ, RZ, R30 ;  /* 0x000000ffff057224 */ /* 0x010fe200078e001e */
[----:B------:R-:W-:-:S02]  /*5c5c0*/  MOV R4, R27 ;  /* 0x0000001b00047202 */ /* 0x000fc40000000f00 */
[----:B-1----:R-:W4:Y:S04]  /*5c5d0*/  LDL.LU R30, [R1+0x9a4] ;  /* 0x0009a400011e7983 */ /* 0x002f280000300800 */
[----:B------:R-:W4:Y:S01]  /*5c5e0*/  LDL.LU R27, [R1+0x9e4] ;  /* 0x0009e400011b7983 */ /* 0x000f220000300800 */
[----:B------:R-:W-:Y:S02]  /*5c5f0*/  IADD3 R32, P1, R32, UR7, RZ ;  /* 0x0000000720207c10 */ /* 0x000fe4000ff3e0ff */
[----:B------:R-:W-:Y:S01]  /*5c600*/  IADD3 R29, P2, R29, UR7, RZ ;  /* 0x000000071d1d7c10 */ /* 0x000fe2000ff5e0ff */
[----:B------:R1:W-:Y:S04]  /*5c610*/  LDGSTS.E [R0+0x13000], [R4.64], P0 ;  /* 0x1300000004007fae */ /* 0x0003e80008121848 */
[----:B------:R3:W-:Y:S01]  /*5c620*/  STL [R1+0x8a8], R32 ;  /* 0x0008a82001007387 */ /* 0x0007e20000100800 */
[----:B-1----:R-:W-:Y:S01]  /*5c630*/  IMAD.MOV.U32 R4, RZ, RZ, R32 ;  /* 0x000000ffff047224 */ /* 0x002fe200078e0020 */
[----:B------:R-:W-:-:S05]  /*5c640*/  IADD3.X R35, R35, UR6, RZ, P1, !PT ;  /* 0x0000000623237c10 */ /* 0x000fca0008ffe4ff */
[----:B------:R-:W-:Y:S01]  /*5c650*/  STL [R1+0x8a4], R35 ;  /* 0x0008a42301007387 */ /* 0x000fe20000100800 */
[----:B---3--:R-:W-:-:S03]  /*5c660*/  IADD3.X R33, R33, UR6, RZ, P2, !PT ;  /* 0x0000000621217c10 */ /* 0x008fc600097fe4ff */
[----:B------:R-:W-:Y:S01]  /*5c670*/  STL [R1+0x8e8], R29 ;  /* 0x0008e81d01007387 */ /* 0x000fe20000100800 */
[----:B------:R-:W-:-:S03]  /*5c680*/  IMAD.MOV.U32 R5, RZ, RZ, R35 ;  /* 0x000000ffff057224 */ /* 0x000fc600078e0023 */
[----:B------:R-:W3:Y:S04]  /*5c690*/  LDL.LU R37, [R1+0xa28] ;  /* 0x000a280001257983 */ /* 0x000ee80000300800 */
[----:B------:R1:W-:Y:S04]  /*5c6a0*/  STL [R1+0x8e4], R33 ;  /* 0x0008e42101007387 */ /* 0x0003e80000100800 */
[----:B------:R-:W3:Y:S04]  /*5c6b0*/  LDL.LU R32, [R1+0xa68] ;  /* 0x000a680001207983 */ /* 0x000ee80000300800 */
[----:B------:R-:W3:Y:S04]  /*5c6c0*/  LDL.LU R38, [R1+0xa24] ;  /* 0x000a240001267983 */ /* 0x000ee80000300800 */
[----:B------:R1:W-:Y:S02]  /*5c6d0*/  LDGSTS.E [R0+0x14000], [R4.64], P0 ;  /* 0x1400000004007fae */ /* 0x0003e40008121848 */
[----:B-1----:R-:W-:-:S02]  /*5c6e0*/  IMAD.MOV.U32 R5, RZ, RZ, R33 ;  /* 0x000000ffff057224 */ /* 0x002fc400078e0021 */
[----:B------:R-:W3:Y:S01]  /*5c6f0*/  LDL.LU R33, [R1+0xa64] ;  /* 0x000a640001217983 */ /* 0x000ee20000300800 */
[----:B------:R-:W-:-:S03]  /*5c700*/  IMAD.MOV.U32 R4, RZ, RZ, R29 ;  /* 0x000000ffff047224 */ /* 0x000fc600078e001d */
[----:B------:R-:W3:Y:S01]  /*5c710*/  LDL.LU R35, [R1+0xaa8] ;  /* 0x000aa80001237983 */ /* 0x000ee20000300800 */
[----:B------:R-:W-:-:S03]  /*5c720*/  IADD3 R34, P1, R34, UR7, RZ ;  /* 0x0000000722227c10 */ /* 0x000fc6000ff3e0ff */
[----:B------:R-:W3:Y:S04]  /*5c730*/  LDL.LU R29, [R1+0xae8] ;  /* 0x000ae800011d7983 */ /* 0x000ee80000300800 */
[----:B------:R-:W-:Y:S01]  /*5c740*/  STL [R1+0x928], R34 ;  /* 0x0009282201007387 */ /* 0x000fe20000100800 */
[----:B------:R-:W-:-:S03]  /*5c750*/  IADD3 R2, P2, R2, UR7, RZ ;  /* 0x0000000702027c10 */ /* 0x000fc6000ff5e0ff */
[----:B------:R1:W-:Y:S01]  /*5c760*/  LDGSTS.E [R0+0x15000], [R4.64], P0 ;  /* 0x1500000004007fae */ /* 0x0003e20008121848 */
[----:B------:R-:W-:Y:S02]  /*5c770*/  IADD3.X R36, R36, UR6, RZ, P1, !PT ;  /* 0x0000000624247c10 */ /* 0x000fe40008ffe4ff */
[----:B------:R-:W-:-:S03]  /*5c780*/  IADD3.X R25, R25, UR6, RZ, P2, !PT ;  /* 0x0000000619197c10 */ /* 0x000fc600097fe4ff */
[----:B------:R1:W-:Y:S02]  /*5c790*/  STL [R1+0x924], R36 ;  /* 0x0009242401007387 */ /* 0x0003e40000100800 */
[----:B-1----:R-:W-:Y:S02]  /*5c7a0*/  IMAD.MOV.U32 R5, RZ, RZ, R36 ;  /* 0x000000ffff057224 */ /* 0x002fe400078e0024 */
[----:B------:R1:W-:Y:S01]  /*5c7b0*/  STL [R1+0x968], R2 ;  /* 0x0009680201007387 */ /* 0x0003e20000100800 */
[----:B------:R-:W-:-:S03]  /*5c7c0*/  IMAD.MOV.U32 R4, RZ, RZ, R34 ;  /* 0x000000ffff047224 */ /* 0x000fc600078e0022 */
[----:B------:R-:W3:Y:S04]  /*5c7d0*/  LDL.LU R36, [R1+0xaa4] ;  /* 0x000aa40001247983 */ /* 0x000ee80000300800 */
[----:B------:R1:W-:Y:S04]  /*5c7e0*/  STL [R1+0x964], R25 ;  /* 0x0009641901007387 */ /* 0x0003e80000100800 */
[----:B------:R-:W3:Y:S04]  /*5c7f0*/  LDL.LU R34, [R1+0xae4] ;  /* 0x000ae40001227983 */ /* 0x000ee80000300800 */
[----:B------:R1:W-:Y:S02]  /*5c800*/  LDGSTS.E [R0+0x16000], [R4.64], P0 ;  /* 0x1600000004007fae */ /* 0x0003e40008121848 */
[----:B-1----:R-:W-:Y:S01]  /*5c810*/  MOV R4, R2 ;  /* 0x0000000200047202 */ /* 0x002fe20000000f00 */
[----:B------:R-:W-:Y:S01]  /*5c820*/  IMAD.MOV.U32 R5, RZ, RZ, R25 ;  /* 0x000000ffff057224 */ /* 0x000fe200078e0019 */
[----:B------:R-:W3:Y:S04]  /*5c830*/  LDL.LU R2, [R1+0xb28] ;  /* 0x000b280001027983 */ /* 0x000ee80000300800 */
[----:B------:R-:W3:Y:S04]  /*5c840*/  LDL.LU R25, [R1+0xb68] ;  /* 0x000b680001197983 */ /* 0x000ee80000300800 */
[----:B------:R1:W-:Y:S01]  /*5c850*/  LDGSTS.E [R0+0x17000], [R4.64], P0 ;  /* 0x1700000004007fae */ /* 0x0003e20008121848 */
[----:B--2---:R-:W-:-:S05]  /*5c860*/  IADD3 R28, P1, R28, UR7, RZ ;  /* 0x000000071c1c7c10 */ /* 0x004fca000ff3e0ff */
[----:B------:R2:W-:Y:S01]  /*5c870*/  STL [R1+0x9a8], R28 ;  /* 0x0009a81c01007387 */ /* 0x0005e20000100800 */
[----:B------:R-:W-:Y:S02]  /*5c880*/  IADD3 R6, P2, R6, UR7, RZ ;  /* 0x0000000706067c10 */ /* 0x000fe4000ff5e0ff */
[----:B----4-:R-:W-:Y:S01]  /*5c890*/  IADD3.X R30, R30, UR6, RZ, P1, !PT ;  /* 0x000000061e1e7c10 */ /* 0x010fe20008ffe4ff */
[----:B-1----:R-:W-:Y:S01]  /*5c8a0*/  IMAD.MOV.U32 R4, RZ, RZ, R28 ;  /* 0x000000ffff047224 */ /* 0x002fe200078e001c */
[----:B------:R-:W-:-:S03]  /*5c8b0*/  IADD3.X R27, R27, UR6, RZ, P2, !PT ;  /* 0x000000061b1b7c10 */ /* 0x000fc600097fe4ff */
[----:B------:R1:W-:Y:S04]  /*5c8c0*/  STL [R1+0x9a4], R30 ;  /* 0x0009a41e01007387 */ /* 0x0003e80000100800 */
[----:B------:R-:W-:Y:S01]  /*5c8d0*/  STL [R1+0x9e8], R6 ;  /* 0x0009e80601007387 */ /* 0x000fe20000100800 */
[----:B------:R-:W-:-:S03]  /*5c8e0*/  IMAD.MOV.U32 R5, RZ, RZ, R30 ;  /* 0x000000ffff057224 */ /* 0x000fc600078e001e */
[----:B--2---:R-:W2:Y:S04]  /*5c8f0*/  LDL.LU R28, [R1+0xb24] ;  /* 0x000b2400011c7983 */ /* 0x004ea80000300800 */
[----:B------:R4:W-:Y:S04]  /*5c900*/  STL [R1+0x9e4], R27 ;  /* 0x0009e41b01007387 */ /* 0x0009e80000100800 */
[----:B-1----:R-:W2:Y:S04]  /*5c910*/  LDL.LU R30, [R1+0xb64] ;  /* 0x000b6400011e7983 */ /* 0x002ea80000300800 */
[----:B------:R1:W-:Y:S02]  /*5c920*/  LDGSTS.E [R0+0x18000], [R4.64], P0 ;  /* 0x1800000004007fae */ /* 0x0003e40008121848 */
[----:B-1----:R-:W-:-:S02]  /*5c930*/  IMAD.MOV.U32 R4, RZ, RZ, R6 ;  /* 0x000000ffff047224 */ /* 0x002fc400078e0006 */
[----:B------:R-:W-:Y:S02]  /*5c940*/  IMAD.MOV.U32 R5, RZ, RZ, R27 ;  /* 0x000000ffff057224 */ /* 0x000fe400078e001b */
[----:B----4-:R-:W4:Y:S04]  /*5c950*/  LDL.LU R27, [R1+0x3ac] ;  /* 0x0003ac00011b7983 */ /* 0x010f280000300800 */
[----:B------:R1:W-:Y:S04]  /*5c960*/  LDGSTS.E [R0+0x19000], [R4.64], P0 ;  /* 0x1900000004007fae */ /* 0x0003e80008121848 */
[----:B------:R-:W4:Y:S01]  /*5c970*/  LDL.LU R6, [R1+0x3ec] ;  /* 0x0003ec0001067983 */ /* 0x000f220000300800 */
[----:B---3--:R-:W-:-:S05]  /*5c980*/  IADD3 R37, P1, R37, UR7, RZ ;  /* 0x0000000725257c10 */ /* 0x008fca000ff3e0ff */
[----:B-1----:R-:W-:Y:S01]  /*5c990*/  IMAD.MOV.U32 R4, RZ, RZ, R37 ;  /* 0x000000ffff047224 */ /* 0x002fe200078e0025 */
[----:B------:R-:W-:Y:S02]  /*5c9a0*/  IADD3 R32, P2, R32, UR7, RZ ;  /* 0x0000000720207c10 */ /* 0x000fe4000ff5e0ff */
[----:B------:R-:W-:Y:S01]  /*5c9b0*/  IADD3.X R38, R38, UR6, RZ, P1, !PT ;  /* 0x0000000626267c10 */ /* 0x000fe20008ffe4ff */
[----:B------:R-:W-:Y:S04]  /*5c9c0*/  STL [R1+0xa28], R37 ;  /* 0x000a282501007387 */ /* 0x000fe80000100800 */
[----:B------:R-:W-:Y:S01]  /*5c9d0*/  IMAD.MOV.U32 R5, RZ, RZ, R38 ;  /* 0x000000ffff057224 */ /* 0x000fe200078e0026 */
[----:B------:R-:W-:Y:S04]  /*5c9e0*/  STL [R1+0xa24], R38 ;  /* 0x000a242601007387 */ /* 0x000fe80000100800 */
[----:B------:R-:W-:Y:S04]  /*5c9f0*/  STL [R1+0xa68], R32 ;  /* 0x000a682001007387 */ /* 0x000fe80000100800 */
[----:B------:R1:W-:Y:S01]  /*5ca00*/  LDGSTS.E [R0+0x1a000], [R4.64], P0 ;  /* 0x1a00000004007fae */ /* 0x0003e20008121848 */
[----:B------:R-:W-:-:S02]  /*5ca10*/  IADD3.X R33, R33, UR6, RZ, P2, !PT ;  /* 0x0000000621217c10 */ /* 0x000fc400097fe4ff */
[----:B------:R-:W-:-:S03]  /*5ca20*/  IADD3 R35, P1, R35, UR7, RZ ;  /* 0x0000000723237c10 */ /* 0x000fc6000ff3e0ff */
[----:B------:R3:W-:Y:S01]  /*5ca30*/  STL [R1+0xa64], R33 ;  /* 0x000a642101007387 */ /* 0x0007e20000100800 */
[----:B-1----:R-:W-:Y:S01]  /*5ca40*/  IMAD.MOV.U32 R5, RZ, RZ, R33 ;  /* 0x000000ffff057224 */ /* 0x002fe200078e0021 */
[----:B------:R-:W-:Y:S02]  /*5ca50*/  MOV R4, R32 ;  /* 0x0000002000047202 */ /* 0x000fe40000000f00 */
[----:B------:R-:W-:-:S03]  /*5ca60*/  IADD3 R29, P2, R29, UR7, RZ ;  /* 0x000000071d1d7c10 */ /* 0x000fc6000ff5e0ff */
[----:B------:R1:W-:Y:S04]  /*5ca70*/  LDGSTS.E [R0+0x1b000], [R4.64], P0 ;  /* 0x1b00000004007fae */ /* 0x0003e80008121848 */
[----:B---3--:R-:W3:Y:S04]  /*5ca80*/  LDL.LU R33, [R1+0x3a8] ;  /* 0x0003a80001217983 */ /* 0x008ee80000300800 */
[----:B------:R-:W3:Y:S01]  /*5ca90*/  LDL.LU R32, [R1+0x3e8] ;  /* 0x0003e80001207983 */ /* 0x000ee20000300800 */
[----:B-1----:R-:W-:-:S03]  /*5caa0*/  IMAD.MOV.U32 R4, RZ, RZ, R35 ;  /* 0x000000ffff047224 */ /* 0x002fc600078e0023 */
[----:B------:R1:W-:Y:S01]  /*5cab0*/  STL [R1+0xaa8], R35 ;  /* 0x000aa82301007387 */ /* 0x0003e20000100800 */
[----:B------:R-:W-:-:S05]  /*5cac0*/  IADD3.X R36, R36, UR6, RZ, P1, !PT ;  /* 0x0000000624247c10 */ /* 0x000fca0008ffe4ff */
[----:B------:R-:W-:Y:S01]  /*5cad0*/  IMAD.MOV.U32 R5, RZ, RZ, R36 ;  /* 0x000000ffff057224 */ /* 0x000fe200078e0024 */
[----:B------:R-:W-:Y:S01]  /*5cae0*/  IADD3.X R34, R34, UR6, RZ, P2, !PT ;  /* 0x0000000622227c10 */ /* 0x000fe200097fe4ff */
[----:B------:R-:W-:Y:S04]  /*5caf0*/  STL [R1+0xaa4], R36 ;  /* 0x000aa42401007387 */ /* 0x000fe80000100800 */
[----:B------:R1:W-:Y:S04]  /*5cb00*/  STL [R1+0xae8], R29 ;  /* 0x000ae81d01007387 */ /* 0x0003e80000100800 */
[----:B------:R1:W-:Y:S04]  /*5cb10*/  LDGSTS.E [R0+0x1c000], [R4.64], P0 ;  /* 0x1c00000004007fae */ /* 0x0003e80008121848 */
[----:B------:R-:W-:Y:S04]  /*5cb20*/  STL [R1+0xae4], R34 ;  /* 0x000ae42201007387 */ /* 0x000fe80000100800 */
[----:B-1----:R-:W3:Y:S01]  /*5cb30*/  LDL.LU R35, [R1+0x428] ;  /* 0x0004280001237983 */ /* 0x002ee20000300800 */
[----:B------:R-:W-:-:S03]  /*5cb40*/  IMAD.MOV.U32 R4, RZ, RZ, R29 ;  /* 0x000000ffff047224 */ /* 0x000fc600078e001d */
[----:B------:R-:W3:Y:S01]  /*5cb50*/  LDL.LU R29, [R1+0x42c] ;  /* 0x00042c00011d7983 */ /* 0x000ee20000300800 */
[----:B------:R-:W-:-:S03]  /*5cb60*/  IADD3 R2, P1, R2, UR7, RZ ;  /* 0x0000000702027c10 */ /* 0x000fc6000ff3e0ff */
[----:B------:R-:W3:Y:S01]  /*5cb70*/  LDL.LU R38, [R1+0x468] ;  /* 0x0004680001267983 */ /* 0x000ee20000300800 */
[----:B------:R-:W-:Y:S01]  /*5cb80*/  IMAD.MOV.U32 R5, RZ, RZ, R34 ;  /* 0x000000ffff057224 */ /* 0x000fe200078e0022 */
[----:B------:R-:W-:Y:S02]  /*5cb90*/  IADD3 R25, P2, R25, UR7, RZ ;  /* 0x0000000719197c10 */ /* 0x000fe4000ff5e0ff */
[----:B------:R-:W3:Y:S04]  /*5cba0*/  LDL.LU R37, [R1+0x46c] ;  /* 0x00046c0001257983 */ /* 0x000ee80000300800 */
[----:B------:R1:W-:Y:S04]  /*5cbb0*/  STL [R1+0xb28], R2 ;  /* 0x000b280201007387 */ /* 0x0003e80000100800 */
[----:B------:R1:W-:Y:S02]  /*5cbc0*/  LDGSTS.E [R0+0x1d000], [R4.64], P0 ;  /* 0x1d00000004007fae */ /* 0x0003e40008121848 */
[----:B-1----:R-:W-:Y:S01]  /*5cbd0*/  IMAD.MOV.U32 R4, RZ, RZ, R2 ;  /* 0x000000ffff047224 */ /* 0x002fe200078e0002 */
[----:B--2---:R-:W-:-:S05]  /*5cbe0*/  IADD3.X R28, R28, UR6, RZ, P1, !PT ;  /* 0x000000061c1c7c10 */ /* 0x004fca0008ffe4ff */
[----:B------:R1:W-:Y:S01]  /*5cbf0*/  STL [R1+0xb24], R28 ;  /* 0x000b241c01007387 */ /* 0x0003e20000100800 */
[----:B------:R-:W-:-:S03]  /*5cc00*/  IADD3.X R30, R30, UR6, RZ, P2, !PT ;  /* 0x000000061e1e7c10 */ /* 0x000fc600097fe4ff */
[----:B------:R2:W-:Y:S01]  /*5cc10*/  STL [R1+0xb68], R25 ;  /* 0x000b681901007387 */ /* 0x0005e20000100800 */
[----:B------:R-:W-:-:S03]  /*5cc20*/  IMAD.MOV.U32 R5, RZ, RZ, R28 ;  /* 0x000000ffff057224 */ /* 0x000fc600078e001c */
[----:B------:R-:W3:Y:S04]  /*5cc30*/  LDL.LU R2, [R1+0x4ac] ;  /* 0x0004ac0001027983 */ /* 0x000ee80000300800 */
[----:B------:R2:W-:Y:S04]  /*5cc40*/  STL [R1+0xb64], R30 ;  /* 0x000b641e01007387 */ /* 0x0005e80000100800 */
[----:B-1----:R-:W3:Y:S04]  /*5cc50*/  LDL.LU R28, [R1+0x4ec] ;  /* 0x0004ec00011c7983 */ /* 0x002ee80000300800 */
[----:B------:R-:W3:Y:S04]  /*5cc60*/  LDL.LU R34, [R1+0x4a8] ;  /* 0x0004a80001227983 */ /* 0x000ee80000300800 */
[----:B------:R-:W3:Y:S01]  /*5cc70*/  LDL.LU R36, [R1+0x4e8] ;  /* 0x0004e80001247983 */ /* 0x000ee20000300800 */
[----:B----4-:R-:W-:-:S03]  /*5cc80*/  IADD3 R27, P1, R27, UR7, RZ ;  /* 0x000000071b1b7c10 */ /* 0x010fc6000ff3e0ff */
[----:B------:R1:W-:Y:S01]  /*5cc90*/  LDGSTS.E [R0+0x1e000], [R4.64], P0 ;  /* 0x1e00000004007fae */ /* 0x0003e20008121848 */
[----:B------:R-:W-:-:S03]  /*5cca0*/  IADD3 R6, P2, R6, UR7, RZ ;  /* 0x0000000706067c10 */ /* 0x000fc6000ff5e0ff */
[----:B------:R4:W-:Y:S01]  /*5ccb0*/  STL [R1+0x3ac], R27 ;  /* 0x0003ac1b01007387 */ /* 0x0009e20000100800 */
[----:B-1----:R-:W-:Y:S01]  /*5ccc0*/  MOV R4, R25 ;  /* 0x0000001900047202 */ /* 0x002fe20000000f00 */
[----:B------:R-:W-:Y:S01]  /*5ccd0*/  IMAD.MOV.U32 R5, RZ, RZ, R30 ;  /* 0x000000ffff057224 */ /* 0x000fe200078e001e */
[----:B--2---:R-:W-:-:S04]  /*5cce0*/  LOP3.LUT R25, R84, 0x10, RZ, 0x3c, !PT ;  /* 0x0000001054197812 */ /* 0x004fc800078e3cff */
[----:B------:R1:W-:Y:S04]  /*5ccf0*/  LDGSTS.E [R0+0x1f000], [R4.64], P0 ;  /* 0x1f00000004007fae */ /* 0x0003e80008121848 */
[----:B------:R-:W-:Y:S01]  /*5cd00*/  STL [R1+0x3ec], R6 ;  /* 0x0003ec0601007387 */ /* 0x000fe20000100800 */
[----:B-1----:R-:W-:-:S04]  /*5cd10*/  IMAD.U32 R0, RZ, RZ, UR5 ;  /* 0x00000005ff007e24 */ /* 0x002fc8000f8e00ff */
[----:B------:R-:W-:Y:S02]  /*5cd20*/  IMAD R0, R0, 0x20000, R25 ;  /* 0x0002000000007824 */ /* 0x000fe400078e0219 */
[----:B------:R-:W-:Y:S01]  /*5cd30*/  IMAD.MOV.U32 R4, RZ, RZ, R27 ;  /* 0x000000ffff047224 */ /* 0x000fe200078e001b */
[----:B---3--:R-:W-:-:S05]  /*5cd40*/  IADD3.X R33, R33, UR6, RZ, P1, !PT ;  /* 0x0000000621217c10 */ /* 0x008fca0008ffe4ff */
[----:B------:R1:W-:Y:S04]  /*5cd50*/  STL [R1+0x3a8], R33 ;  /* 0x0003a82101007387 */ /* 0x0003e80000100800 */
[----:B------:R-:W2:Y:S04]  /*5cd60*/  LDL.LU R25, [R1+0x52c] ;  /* 0x00052c0001197983 */ /* 0x000ea80000300800 */
[----:B------:R-:W3:Y:S01]  /*5cd70*/  LDL.LU R30, [R1+0x56c] ;  /* 0x00056c00011e7983 */ /* 0x000ee20000300800 */
[----:B------:R-:W-:-:S03]  /*5cd80*/  IMAD.MOV.U32 R5, RZ, RZ, R33 ;  /* 0x000000ffff057224 */ /* 0x000fc600078e0021 */
[----:B----4-:R-:W3:Y:S01]  /*5cd90*/  LDL.LU R27, [R1+0x528] ;  /* 0x00052800011b7983 */ /* 0x010ee20000300800 */
[----:B------:R-:W-:-:S03]  /*5cda0*/  IADD3.X R32, R32, UR6, RZ, P2, !PT ;  /* 0x0000000620207c10 */ /* 0x000fc600097fe4ff */
[----:B-1----:R-:W3:Y:S04]  /*5cdb0*/  LDL.LU R33, [R1+0x568] ;  /* 0x0005680001217983 */ /* 0x002ee80000300800 */
[----:B------:R1:W-:Y:S04]  /*5cdc0*/  LDGSTS.E [R0+0x200], [R4.64], P0 ;  /* 0x0020000004007fae */ /* 0x0003e80008121848 */
[----:B------:R1:W-:Y:S02]  /*5cdd0*/  STL [R1+0x3e8], R32 ;  /* 0x0003e82001007387 */ /* 0x0003e40000100800 */
[----:B-1----:R-:W-:-:S02]  /*5cde0*/  IMAD.MOV.U32 R4, RZ, RZ, R6 ;  /* 0x000000ffff047224 */ /* 0x002fc400078e0006 */
[----:B------:R-:W-:Y:S02]  /*5cdf0*/  IMAD.MOV.U32 R5, RZ, RZ, R32 ;  /* 0x000000ffff057224 */ /* 0x000fe400078e0020 */
[----:B------:R-:W3:Y:S04]  /*5ce00*/  LDL.LU R32, [R1+0x5ac] ;  /* 0x0005ac0001207983 */ /* 0x000ee80000300800 */
[----:B------:R-:W3:Y:S01]  /*5ce10*/  LDL.LU R6, [R1+0x5ec] ;  /* 0x0005ec0001067983 */ /* 0x000ee20000300800 */
[----:B------:R-:W-:-:S03]  /*5ce20*/  IADD3 R29, P1, R29, UR7, RZ ;  /* 0x000000071d1d7c10 */ /* 0x000fc6000ff3e0ff */
[----:B------:R1:W-:Y:S01]  /*5ce30*/  LDGSTS.E [R0+0x1200], [R4.64], P0 ;  /* 0x0120000004007fae */ /* 0x0003e20008121848 */
[----:B------:R-:W-:-:S03]  /*5ce40*/  IADD3.X R35, R35, UR6, RZ, P1, !PT ;  /* 0x0000000623237c10 */ /* 0x000fc60008ffe4ff */
[----:B------:R-:W-:Y:S01]  /*5ce50*/  STL [R1+0x42c], R29 ;  /* 0x00042c1d01007387 */ /* 0x000fe20000100800 */
[----:B------:R-:W-:-:S03]  /*5ce60*/  IADD3 R37, P2, R37, UR7, RZ ;  /* 0x0000000725257c10 */ /* 0x000fc6000ff5e0ff */
[----:B------:R1:W-:Y:S01]  /*5ce70*/  STL [R1+0x428], R35 ;  /* 0x0004282301007387 */ /* 0x0003e20000100800 */
[----:B------:R-:W-:Y:S01]  /*5ce80*/  IADD3.X R38, R38, UR6, RZ, P2, !PT ;  /* 0x0000000626267c10 */ /* 0x000fe200097fe4ff */
[----:B-1----:R-:W-:Y:S02]  /*5ce90*/  IMAD.MOV.U32 R5, RZ, RZ, R35 ;  /* 0x000000ffff057224 */ /* 0x002fe400078e0023 */
[----:B------:R-:W-:Y:S01]  /*5cea0*/  STL [R1+0x46c], R37 ;  /* 0x00046c2501007387 */ /* 0x000fe20000100800 */
[----:B------:R-:W-:-:S03]  /*5ceb0*/  MOV R4, R29 ;  /* 0x0000001d00047202 */ /* 0x000fc60000000f00 */
[----:B------:R-:W3:Y:S04]  /*5cec0*/  LDL.LU R35, [R1+0x5a8] ;  /* 0x0005a80001237983 */ /* 0x000ee80000300800 */
[----:B------:R-:W-:Y:S04]  /*5ced0*/  STL [R1+0x468], R38 ;  /* 0x0004682601007387 */ /* 0x000fe80000100800 */
[----:B------:R-:W3:Y:S04]  /*5cee0*/  LDL.LU R29, [R1+0x5e8] ;  /* 0x0005e800011d7983 */ /* 0x000ee80000300800 */
[----:B------:R1:W-:Y:S02]  /*5cef0*/  LDGSTS.E [R0+0x2200], [R4.64], P0 ;  /* 0x0220000004007fae */ /* 0x0003e40008121848 */
[----:B-1----:R-:W-:-:S02]  /*5cf00*/  IMAD.MOV.U32 R4, RZ, RZ, R37 ;  /* 0x000000ffff047224 */ /* 0x002fc400078e0025 */
[----:B------:R-:W-:-:S05]  /*5cf10*/  IMAD.MOV.U32 R5, RZ, RZ, R38 ;  /* 0x000000ffff057224 */ /* 0x000fca00078e0026 */
[----:B------:R1:W-:Y:S01]  /*5cf20*/  LDGSTS.E [R0+0x3200], [R4.64], P0 ;  /* 0x0320000004007fae */ /* 0x0003e20008121848 */
[----:B------:R-:W-:Y:S02]  /*5cf30*/  IADD3 R2, P1, R2, UR7, RZ ;  /* 0x0000000702027c10 */ /* 0x000fe4000ff3e0ff */
[----:B------:R-:W-:Y:S02]  /*5cf40*/  IADD3 R28, P2, R28, UR7, RZ ;  /* 0x000000071c1c7c10 */ /* 0x000fe4000ff5e0ff */
[----:B------:R-:W-:Y:S01]  /*5cf50*/  IADD3.X R34, R34, UR6, RZ, P1, !PT ;  /* 0x0000000622227c10 */ /* 0x000fe20008ffe4ff */
[----:B------:R-:W-:Y:S01]  /*5cf60*/  STL [R1+0x4ac], R2 ;  /* 0x0004ac0201007387 */ /* 0x000fe20000100800 */
[----:B-1----:R-:W-:Y:S01]  /*5cf70*/  IMAD.MOV.U32 R4, RZ, RZ, R2 ;  /* 0x000000ffff047224 */ /* 0x002fe200078e0002 */
[----:B------:R-:W-:Y:S02]  /*5cf80*/  IADD3.X R36, R36, UR6, RZ, P2, !PT ;  /* 0x0000000624247c10 */ /* 0x000fe400097fe4ff */
[----:B------:R-:W-:Y:S01]  /*5cf90*/  IMAD.MOV.U32 R5, RZ, RZ, R34 ;  /* 0x000000ffff057224 */ /* 0x000fe200078e0022 */
[----:B------:R1:W-:Y:S04]  /*5cfa0*/  STL [R1+0x4a8], R34 ;  /* 0x0004a82201007387 */ /* 0x0003e80000100800 */
[----:B------:R-:W-:Y:S04]  /*5cfb0*/  STL [R1+0x4ec], R28 ;  /* 0x0004ec1c01007387 */ /* 0x000fe80000100800 */
[----:B------:R1:W-:Y:S04]  /*5cfc0*/  LDGSTS.E [R0+0x4200], [R4.64], P0 ;  /* 0x0420000004007fae */ /* 0x0003e80008121848 */
[----:B-1----:R-:W4:Y:S04]  /*5cfd0*/  LDL.LU R34, [R1+0x62c] ;  /* 0x00062c0001227983 */ /* 0x002f280000300800 */
[----:B------:R1:W-:Y:S04]  /*5cfe0*/  STL [R1+0x4e8], R36 ;  /* 0x0004e82401007387 */ /* 0x0003e80000100800 */
[----:B------:R-:W4:Y:S01]  /*5cff0*/  LDL.LU R2, [R1+0x66c] ;  /* 0x00066c0001027983 */ /* 0x000f220000300800 */
[----:B------:R-:W-:-:S03]  /*5d000*/  IMAD.MOV.U32 R5, RZ, RZ, R36 ;  /* 0x000000ffff057224 */ /* 0x000fc600078e0024 */
[----:B-1----:R-:W4:Y:S01]  /*5d010*/  LDL.LU R36, [R1+0x628] ;  /* 0x0006280001247983 */ /* 0x002f220000300800 */
[----:B------:R-:W-:-:S03]  /*5d020*/  IMAD.MOV.U32 R4, RZ, RZ, R28 ;  /* 0x000000ffff047224 */ /* 0x000fc600078e001c */
[----:B------:R-:W4:Y:S04]  /*5d030*/  LDL.LU R28, [R1+0x668] ;  /* 0x00066800011c7983 */ /* 0x000f280000300800 */
[----:B------:R1:W-:Y:S01]  /*5d040*/  LDGSTS.E [R0+0x5200], [R4.64], P0 ;  /* 0x0520000004007fae */ /* 0x0003e20008121848 */
[----:B--2---:R-:W-:Y:S02]  /*5d050*/  IADD3 R25, P1, R25, UR7, RZ ;  /* 0x0000000719197c10 */ /* 0x004fe4000ff3e0ff */
[----:B---3--:R-:W-:Y:S02]  /*5d060*/  IADD3 R30, P2, R30, UR7, RZ ;  /* 0x000000071e1e7c10 */ /* 0x008fe4000ff5e0ff */
[----:B------:R-:W-:Y:S01]  /*5d070*/  IADD3.X R27, R27, UR6, RZ, P1, !PT ;  /* 0x000000061b1b7c10 */ /* 0x000fe20008ffe4ff */
[----:B------:R-:W-:Y:S01]  /*5d080*/  STL [R1+0x52c], R25 ;  /* 0x00052c1901007387 */ /* 0x000fe20000100800 */
[----:B-1----:R-:W-:-:S02]  /*5d090*/  MOV R4, R25 ;  /* 0x0000001900047202 */ /* 0x002fc40000000f00 */
[----:B------:R-:W-:Y:S01]  /*5d0a0*/  IADD3.X R33, R33, UR6, RZ, P2, !PT ;  /* 0x0000000621217c10 */ /* 0x000fe200097fe4ff */
[----:B------:R-:W-:Y:S01]  /*5d0b0*/  IMAD.MOV.U32 R5, RZ, RZ, R27 ;  /* 0x000000ffff057224 */ /* 0x000fe200078e001b */
[----:B------:R1:W-:Y:S04]  /*5d0c0*/  STL [R1+0x528], R27 ;  /* 0x0005281b01007387 */ /* 0x0003e80000100800 */
[----:B------:R-:W-:Y:S04]  /*5d0d0*/  STL [R1+0x56c], R30 ;  /* 0x00056c1e01007387 */ /* 0x000fe80000100800 */
[----:B------:R2:W-:Y:S04]  /*5d0e0*/  LDGSTS.E [R0+0x6200], [R4.64], P0 ;  /* 0x0620000004007fae */ /* 0x0005e80008121848 */
[----:B-1----:R-:W3:Y:S04]  /*5d0f0*/  LDL.LU R27, [R1+0x6ac] ;  /* 0x0006ac00011b7983 */ /* 0x002ee80000300800 */
[----:B------:R1:W-:Y:S01]  /*5d100*/  STL [R1+0x568], R33 ;  /* 0x0005682101007387 */ /* 0x0003e20000100800 */
[----:B------:R-:W-:-:S03]  /*5d110*/  IADD3 R32, P1, R32, UR7, RZ ;  /* 0x0000000720207c10 */ /* 0x000fc6000ff3e0ff */
[----:B------:R-:W3:Y:S01]  /*5d120*/  LDL.LU R25, [R1+0x6ec] ;  /* 0x0006ec0001197983 */ /* 0x000ee20000300800 */
[----:B--2---:R-:W-:Y:S01]  /*5d130*/  IMAD.MOV.U32 R5, RZ, RZ, R33 ;  /* 0x000000ffff057224 */ /* 0x004fe200078e0021 */
[----:B------:R-:W-:Y:S02]  /*5d140*/  IADD3 R6, P2, R6, UR7, RZ ;  /* 0x0000000706067c10 */ /* 0x000fe4000ff5e0ff */
[----:B-1----:R-:W2:Y:S01]  /*5d150*/  LDL.LU R33, [R1+0x6a8] ;  /* 0x0006a80001217983 */ /* 0x002ea20000300800 */
[----:B------:R-:W-:-:S03]  /*5d160*/  IMAD.MOV.U32 R4, RZ, RZ, R30 ;  /* 0x000000ffff047224 */ /* 0x000fc600078e001e */
[----:B------:R-:W2:Y:S04]  /*5d170*/  LDL.LU R30, [R1+0x6e8] ;  /* 0x0006e800011e7983 */ /* 0x000ea80000300800 */
[----:B------:R1:W-:Y:S04]  /*5d180*/  STL [R1+0x5ac], R32 ;  /* 0x0005ac2001007387 */ /* 0x0003e80000100800 */
[----:B------:R1:W-:Y:S01]  /*5d190*/  LDGSTS.E [R0+0x7200], [R4.64], P0 ;  /* 0x0720000004007fae */ /* 0x0003e20008121848 */
[----:B------:R-:W-:-:S05]  /*5d1a0*/  IADD3.X R35, R35, UR6, RZ, P1, !PT ;  /* 0x0000000623237c10 */ /* 0x000fca0008ffe4ff */
[----:B------:R1:W-:Y:S02]  /*5d1b0*/  STL [R1+0x5a8], R35 ;  /* 0x0005a82301007387 */ /* 0x0003e40000100800 */
[----:B-1----:R-:W-:Y:S01]  /*5d1c0*/  IMAD.MOV.U32 R4, RZ, RZ, R32 ;  /* 0x000000ffff047224 */ /* 0x002fe200078e0020 */
[----:B------:R-:W-:Y:S01]  /*5d1d0*/  IADD3.X R29, R29, UR6, RZ, P2, !PT ;  /* 0x000000061d1d7c10 */ /* 0x000fe200097fe4ff */
[----:B------:R1:W-:Y:S01]  /*5d1e0*/  STL [R1+0x5ec], R6 ;  /* 0x0005ec0601007387 */ /* 0x0003e20000100800 */
[----:B------:R-:W-:-:S03]  /*5d1f0*/  IMAD.MOV.U32 R5, RZ, RZ, R35 ;  /* 0x000000ffff057224 */ /* 0x000fc600078e0023 */
[----:B------:R-:W2:Y:S04]  /*5d200*/  LDL.LU R32, [R1+0x730] ;  /* 0x0007300001207983 */ /* 0x000ea80000300800 */
[----:B------:R1:W-:Y:S04]  /*5d210*/  STL [R1+0x5e8], R29 ;  /* 0x0005e81d01007387 */ /* 0x0003e80000100800 */
[----:B------:R-:W2:Y:S04]  /*5d220*/  LDL.LU R37, [R1+0x770] ;  /* 0x0007700001257983 */ /* 0x000ea80000300800 */
[----:B------:R-:W2:Y:S04]  /*5d230*/  LDL.LU R35, [R1+0x72c] ;  /* 0x00072c0001237983 */ /* 0x000ea80000300800 */
[----:B------:R-:W2:Y:S04]  /*5d240*/  LDL.LU R38, [R1+0x76c] ;  /* 0x00076c0001267983 */ /* 0x000ea80000300800 */
[----:B------:R1:W-:Y:S02]  /*5d250*/  LDGSTS.E [R0+0x8200], [R4.64], P0 ;  /* 0x0820000004007fae */ /* 0x0003e40008121848 */
[----:B-1----:R-:W-:-:S02]  /*5d260*/  IMAD.MOV.U32 R4, RZ, RZ, R6 ;  /* 0x000000ffff047224 */ /* 0x002fc400078e0006 */
[----:B------:R-:W-:Y:S01]  /*5d270*/  IMAD.MOV.U32 R5, RZ, RZ, R29 ;  /* 0x000000ffff057224 */ /* 0x000fe200078e001d */
[----:B------:R-:W2:Y:S04]  /*5d280*/  LDL.LU R6, [R1+0x7b0] ;  /* 0x0007b00001067983 */ /* 0x000ea80000300800 */
[----:B------:R-:W2:Y:S04]  /*5d290*/  LDL.LU R29, [R1+0x7f0] ;  /* 0x0007f000011d7983 */ /* 0x000ea80000300800 */
[----:B------:R1:W-:Y:S01]  /*5d2a0*/  LDGSTS.E [R0+0x9200], [R4.64], P0 ;  /* 0x0920000004007fae */ /* 0x0003e20008121848 */
[----:B----4-:R-:W-:-:S05]  /*5d2b0*/  IADD3 R34, P1, R34, UR7, RZ ;  /* 0x0000000722227c10 */ /* 0x010fca000ff3e0ff */
[----:B------:R4:W-:Y:S01]  /*5d2c0*/  STL [R1+0x62c], R34 ;  /* 0x00062c2201007387 */ /* 0x0009e20000100800 */
[----:B------:R-:W-:Y:S02]  /*5d2d0*/  IADD3 R2, P2, R2, UR7, RZ ;  /* 0x0000000702027c10 */ /* 0x000fe4000ff5e0ff */
[----:B------:R-:W-:Y:S02]  /*5d2e0*/  IADD3.X R36, R36, UR6, RZ, P1, !PT ;  /* 0x0000000624247c10 */ /* 0x000fe40008ffe4ff */
[----:B-1----:R-:W-:Y:S02]  /*5d2f0*/  MOV R4, R34 ;  /* 0x0000002200047202 */ /* 0x002fe40000000f00 */
[----:B------:R-:W-:Y:S01]  /*5d300*/  IADD3.X R28, R28, UR6, RZ, P2, !PT ;  /* 0x000000061c1c7c10 */ /* 0x000fe200097fe4ff */
[----:B------:R1:W-:Y:S04]  /*5d310*/  STL [R1+0x628], R36 ;  /* 0x0006282401007387 */ /* 0x0003e80000100800 */
[----:B------:R1:W-:Y:S04]  /*5d320*/  STL [R1+0x66c], R2 ;  /* 0x00066c0201007387 */ /* 0x0003e80000100800 */
[----:B----4-:R-:W4:Y:S01]  /*5d330*/  LDL.LU R34, [R1+0x7ac] ;  /* 0x0007ac0001227983 */ /* 0x010f220000300800 */
[----:B------:R-:W-:-:S03]  /*5d340*/  IMAD.MOV.U32 R5, RZ, RZ, R36 ;  /* 0x000000ffff057224 */ /* 0x000fc600078e0024 */
[----:B------:R1:W-:Y:S04]  /*5d350*/  STL [R1+0x668], R28 ;  /* 0x0006681c01007387 */ /* 0x0003e80000100800 */
[----:B-1----:R-:W4:Y:S04]  /*5d360*/  LDL.LU R36, [R1+0x7ec] ;  /* 0x0007ec0001247983 */ /* 0x002f280000300800 */
[----:B------:R1:W-:Y:S02]  /*5d370*/  LDGSTS.E [R0+0xa200], [R4.64], P0 ;  /* 0x0a20000004007fae */ /* 0x0003e40008121848 */
[----:B-1----:R-:W-:-:S02]  /*5d380*/  IMAD.MOV.U32 R4, RZ, RZ, R2 ;  /* 0x000000ffff047224 */ /* 0x002fc400078e0002 */
[----:B------:R-:W-:Y:S01]  /*5d390*/  IMAD.MOV.U32 R5, RZ, RZ, R28 ;  /* 0x000000ffff057224 */ /* 0x000fe200078e001c */
[----:B------:R-:W4:Y:S04]  /*5d3a0*/  LDL.LU R2, [R1+0x830] ;  /* 0x0008300001027983 */ /* 0x000f280000300800 */
[----:B------:R-:W4:Y:S04]  /*5d3b0*/  LDL.LU R28, [R1+0x870] ;  /* 0x00087000011c7983 */ /* 0x000f280000300800 */
[----:B------:R1:W-:Y:S01]  /*5d3c0*/  LDGSTS.E [R0+0xb200], [R4.64], P0 ;  /* 0x0b20000004007fae */ /* 0x0003e20008121848 */
[----:B---3--:R-:W-:-:S05]  /*5d3d0*/  IADD3 R27, P1, R27, UR7, RZ ;  /* 0x000000071b1b7c10 */ /* 0x008fca000ff3e0ff */
[----:B------:R3:W-:Y:S01]  /*5d3e0*/  STL [R1+0x6ac], R27 ;  /* 0x0006ac1b01007387 */ /* 0x0007e20000100800 */
[----:B------:R-:W-:Y:S02]  /*5d3f0*/  IADD3 R25, P2, R25, UR7, RZ ;  /* 0x0000000719197c10 */ /* 0x000fe4000ff5e0ff */
[----:B--2---:R-:W-:Y:S01]  /*5d400*/  IADD3.X R33, R33, UR6, RZ, P1, !PT ;  /* 0x0000000621217c10 */ /* 0x004fe20008ffe4ff */
[----:B-1----:R-:W-:Y:S01]  /*5d410*/  IMAD.MOV.U32 R4, RZ, RZ, R27 ;  /* 0x000000ffff047224 */ /* 0x002fe200078e001b */
[----:B------:R-:W-:-:S03]  /*5d420*/  IADD3.X R30, R30, UR6, RZ, P2, !PT ;  /* 0x000000061e1e7c10 */ /* 0x000fc600097fe4ff */
[----:B------:R1:W-:Y:S01]  /*5d430*/  STL [R1+0x6a8], R33 ;  /* 0x0006a82101007387 */ /* 0x0003e20000100800 */
[----:B------:R-:W-:-:S03]  /*5d440*/  IMAD.MOV.U32 R5, RZ, RZ, R33 ;  /* 0x000000ffff057224 */ /* 0x000fc600078e0021 */
[----:B------:R-:W-:Y:S04]  /*5d450*/  STL [R1+0x6ec], R25 ;  /* 0x0006ec1901007387 */ /* 0x000fe80000100800 */
[----:B---3--:R-:W2:Y:S04]  /*5d460*/  LDL.LU R27, [R1+0x82c] ;  /* 0x00082c00011b7983 */ /* 0x008ea80000300800 */
[----:B------:R3:W-:Y:S04]  /*5d470*/  STL [R1+0x6e8], R30 ;  /* 0x0006e81e01007387 */ /* 0x0007e80000100800 */
[----:B-1----:R-:W2:Y:S04]  /*5d480*/  LDL.LU R33, [R1+0x86c] ;  /* 0x00086c0001217983 */ /* 0x002ea80000300800 */
[----:B------:R1:W-:Y:S01]  /*5d490*/  LDGSTS.E [R0+0xc200], [R4.64], P0 ;  /* 0x0c20000004007fae */ /* 0x0003e20008121848 */
[----:B------:R-:W-:Y:S01]  /*5d4a0*/  IADD3 R32, P1, R32, UR7, RZ ;  /* 0x0000000720207c10 */ /* 0x000fe2000ff3e0ff */
[----:B-1----:R-:W-:-:S02]  /*5d4b0*/  IMAD.MOV.U32 R4, RZ, RZ, R25 ;  /* 0x000000ffff047224 */ /* 0x002fc400078e0019 */
[----:B------:R-:W-:Y:S01]  /*5d4c0*/  IMAD.MOV.U32 R5, RZ, RZ, R30 ;  /* 0x000000ffff057224 */ /* 0x000fe200078e001e */
[----:B------:R-:W-:Y:S01]  /*5d4d0*/  IADD3 R37, P2, R37, UR7, RZ ;  /* 0x0000000725257c10 */ /* 0x000fe2000ff5e0ff */
[----:B---3--:R-:W2:Y:S01]  /*5d4e0*/  LDL.LU R30, [R1+0x8b0] ;  /* 0x0008b000011e7983 */ /* 0x008ea20000300800 */
[----:B------:R-:W-:-:S03]  /*5d4f0*/  IADD3.X R35, R35, UR6, RZ, P1, !PT ;  /* 0x0000000623237c10 */ /* 0x000fc60008ffe4ff */
[----:B------:R-:W2:Y:S01]  /*5d500*/  LDL.LU R25, [R1+0x8f0] ;  /* 0x0008f00001197983 */ /* 0x000ea20000300800 */
[----:B------:R-:W-:-:S03]  /*5d510*/  IADD3.X R38, R38, UR6, RZ, P2, !PT ;  /* 0x0000000626267c10 */ /* 0x000fc600097fe4ff */
[----:B------:R-:W-:Y:S04]  /*5d520*/  STL [R1+0x730], R32 ;  /* 0x0007302001007387 */ /* 0x000fe80000100800 */
[----:B------:R1:W-:Y:S04]  /*5d530*/  LDGSTS.E [R0+0xd200], [R4.64], P0 ;  /* 0x0d20000004007fae */ /* 0x0003e80008121848 */
[----:B------:R1:W-:Y:S04]  /*5d540*/  STL [R1+0x72c], R35 ;  /* 0x00072c2301007387 */ /* 0x0003e80000100800 */
[----:B------:R-:W-:Y:S01]  /*5d550*/  STL [R1+0x770], R37 ;  /* 0x0007702501007387 */ /* 0x000fe20000100800 */
[----:B-1----:R-:W-:Y:S01]  /*5d560*/  IMAD.MOV.U32 R5, RZ, RZ, R35 ;  /* 0x000000ffff057224 */ /* 0x002fe200078e0023 */
[----:B------:R-:W-:-:S02]  /*5d570*/  MOV R4, R32 ;  /* 0x0000002000047202 */ /* 0x000fc40000000f00 */
[----:B------:R-:W2:Y:S01]  /*5d580*/  LDL.LU R35, [R1+0x8ac] ;  /* 0x0008ac0001237983 */ /* 0x000ea20000300800 */
[----:B------:R-:W-:-:S03]  /*5d590*/  IADD3 R6, P1, R6, UR7, RZ ;  /* 0x0000000706067c10 */ /* 0x000fc6000ff3e0ff */
[----:B------:R-:W-:Y:S04]  /*5d5a0*/  STL [R1+0x76c], R38 ;  /* 0x00076c2601007387 */ /* 0x000fe80000100800 */
[----:B------:R-:W2:Y:S01]  /*5d5b0*/  LDL.LU R32, [R1+0x8ec] ;  /* 0x0008ec0001207983 */ /* 0x000ea20000300800 */
[----:B------:R-:W-:-:S03]  /*5d5c0*/  IADD3 R29, P2, R29, UR7, RZ ;  /* 0x000000071d1d7c10 */ /* 0x000fc6000ff5e0ff */
[----:B------:R1:W-:Y:S04]  /*5d5d0*/  LDGSTS.E [R0+0xe200], [R4.64], P0 ;  /* 0x0e20000004007fae */ /* 0x0003e80008121848 */
[----:B------:R-:W-:Y:S01]  /*5d5e0*/  STL [R1+0x7b0], R6 ;  /* 0x0007b00601007387 */ /* 0x000fe20000100800 */
[----:B-1----:R-:W-:Y:S02]  /*5d5f0*/  IMAD.MOV.U32 R4, RZ, RZ, R37 ;  /* 0x000000ffff047224 */ /* 0x002fe400078e0025 */
[----:B------:R-:W-:-:S05]  /*5d600*/  IMAD.MOV.U32 R5, RZ, RZ, R38 ;  /* 0x000000ffff057224 */ /* 0x000fca00078e0026 */
[----:B------:R1:W-:Y:S02]  /*5d610*/  LDGSTS.E [R0+0xf200], [R4.64], P0 ;  /* 0x0f20000004007fae */ /* 0x0003e40008121848 */
[----:B-1----:R-:W-:Y:S01]  /*5d620*/  IMAD.MOV.U32 R4, RZ, RZ, R6 ;  /* 0x000000ffff047224 */ /* 0x002fe200078e0006 */
[----:B----4-:R-:W-:-:S05]  /*5d630*/  IADD3.X R34, R34, UR6, RZ, P1, !PT ;  /* 0x0000000622227c10 */ /* 0x010fca0008ffe4ff */
        /* <DEDUP_REMOVED lines=8> */
[----:B----4-:R-:W-:-:S03]  /*5d6c0*/  IMAD.MOV.U32 R5, RZ, RZ, R36 ;  /* 0x000000ffff057224 */ /* 0x010fc600078e0024 */
[----:B-1----:R-:W3:Y:S01]  /*5d6d0*/  LDL.LU R36, [R1+0x92c] ;  /* 0x00092c0001247983 */ /* 0x002ee20000300800 */
[----:B------:R-:W-:-:S03]  /*5d6e0*/  IMAD.MOV.U32 R4, RZ, RZ, R29 ;  /* 0x000000ffff047224 */ /* 0x000fc600078e001d */
[----:B------:R-:W3:Y:S01]  /*5d6f0*/  LDL.LU R29, [R1+0x96c] ;  /* 0x00096c00011d7983 */ /* 0x000ee20000300800 */
[----:B------:R-:W-:Y:S02]  /*5d700*/  IADD3 R2, P1, R2, UR7, RZ ;  /* 0x0000000702027c10 */ /* 0x000fe4000ff3e0ff */
[----:B------:R-:W-:Y:S01]  /*5d710*/  IADD3 R28, P2, R28, UR7, RZ ;  /* 0x000000071c1c7c10 */ /* 0x000fe2000ff5e0ff */
[----:B------:R1:W-:Y:S04]  /*5d720*/  LDGSTS.E [R0+0x11200], [R4.64], P0 ;  /* 0x1120000004007fae */ /* 0x0003e80008121848 */
[----:B------:R-:W-:Y:S01]  /*5d730*/  STL [R1+0x830], R2 ;  /* 0x0008300201007387 */ /* 0x000fe20000100800 */
[----:B-1----:R-:W-:Y:S02]  /*5d740*/  MOV R4, R2 ;  /* 0x0000000200047202 */ /* 0x002fe40000000f00 */
[----:B--2---:R-:W-:-:S05]  /*5d750*/  IADD3.X R27, R27, UR6, RZ, P1, !PT ;  /* 0x000000061b1b7c10 */ /* 0x004fca0008ffe4ff */
[----:B------:R-:W-:Y:S01]  /*5d760*/  IMAD.MOV.U32 R5, RZ, RZ, R27 ;  /* 0x000000ffff057224 */ /* 0x000fe200078e001b */
[----:B------:R1:W-:Y:S01]  /*5d770*/  STL [R1+0x82c], R27 ;  /* 0x00082c1b01007387 */ /* 0x0003e20000100800 */
[----:B------:R-:W-:-:S03]  /*5d780*/  IADD3.X R33, R33, UR6, RZ, P2, !PT ;  /* 0x0000000621217c10 */ /* 0x000fc600097fe4ff */
[----:B------:R-:W-:Y:S04]  /*5d790*/  STL [R1+0x870], R28 ;  /* 0x0008701c01007387 */ /* 0x000fe80000100800 */
[----:B------:R2:W-:Y:S04]  /*5d7a0*/  LDGSTS.E [R0+0x12200], [R4.64], P0 ;  /* 0x1220000004007fae */ /* 0x0005e80008121848 */
[----:B-1----:R-:W4:Y:S04]  /*5d7b0*/  LDL.LU R27, [R1+0x9b0] ;  /* 0x0009b000011b7983 */ /* 0x002f280000300800 */
[----:B------:R1:W-:Y:S04]  /*5d7c0*/  STL [R1+0x86c], R33 ;  /* 0x00086c2101007387 */ /* 0x0003e80000100800 */
[----:B------:R-:W4:Y:S01]  /*5d7d0*/  LDL.LU R2, [R1+0x9f0] ;  /* 0x0009f00001027983 */ /* 0x000f220000300800 */
[----:B--2---:R-:W-:Y:S01]  /*5d7e0*/  IMAD.MOV.U32 R5, RZ, RZ, R33 ;  /* 0x000000ffff057224 */ /* 0x004fe200078e0021 */
[----:B------:R-:W-:-:S02]  /*5d7f0*/  IADD3 R30, P1, R30, UR7, RZ ;  /* 0x000000071e1e7c10 */ /* 0x000fc4000ff3e0ff */
[----:B-1----:R-:W2:Y:S01]  /*5d800*/  LDL.LU R33, [R1+0x9ac] ;  /* 0x0009ac0001217983 */ /* 0x002ea20000300800 */
[----:B------:R-:W-:Y:S01]  /*5d810*/  IADD3 R25, P2, R25, UR7, RZ ;  /* 0x0000000719197c10 */ /* 0x000fe2000ff5e0ff */
[----:B------:R-:W-:Y:S02]  /*5d820*/  IMAD.MOV.U32 R4, RZ, RZ, R28 ;  /* 0x000000ffff047224 */ /* 0x000fe400078e001c */
[----:B------:R-:W2:Y:S04]  /*5d830*/  LDL.LU R28, [R1+0x9ec] ;  /* 0x0009ec00011c7983 */ /* 0x000ea80000300800 */
[----:B------:R1:W-:Y:S04]  /*5d840*/  STL [R1+0x8b0], R30 ;  /* 0x0008b01e01007387 */ /* 0x0003e80000100800 */
[----:B------:R1:W-:Y:S01]  /*5d850*/  LDGSTS.E [R0+0x13200], [R4.64], P0 ;  /* 0x1320000004007fae */ /* 0x0003e20008121848 */
[----:B------:R-:W-:-:S05]  /*5d860*/  IADD3.X R35, R35, UR6, RZ, P1, !PT ;  /* 0x0000000623237c10 */ /* 0x000fca0008ffe4ff */
[----:B------:R-:W-:Y:S01]  /*5d870*/  STL [R1+0x8ac], R35 ;  /* 0x0008ac2301007387 */ /* 0x000fe20000100800 */
[----:B------:R-:W-:-:S03]  /*5d880*/  IADD3.X R32, R32, UR6, RZ, P2, !PT ;  /* 0x0000000620207c10 */ /* 0x000fc600097fe4ff */
[----:B------:R-:W-:Y:S01]  /*5d890*/  STL [R1+0x8f0], R25 ;  /* 0x0008f01901007387 */ /* 0x000fe20000100800 */
[----:B-1----:R-:W-:-:S03]  /*5d8a0*/  IMAD.MOV.U32 R4, RZ, RZ, R30 ;  /* 0x000000ffff047224 */ /* 0x002fc600078e001e */
[----:B------:R-:W2:Y:S01]  /*5d8b0*/  LDL.LU R37, [R1+0xa30] ;  /* 0x000a300001257983 */ /* 0x000ea20000300800 */
[----:B------:R-:W-:-:S03]  /*5d8c0*/  IMAD.MOV.U32 R5, RZ, RZ, R35 ;  /* 0x000000ffff057224 */ /* 0x000fc600078e0023 */
[----:B------:R1:W-:Y:S04]  /*5d8d0*/  STL [R1+0x8ec], R32 ;  /* 0x0008ec2001007387 */ /* 0x0003e80000100800 */
[----:B------:R-:W2:Y:S04]  /*5d8e0*/  LDL.LU R30, [R1+0xa70] ;  /* 0x000a7000011e7983 */ /* 0x000ea80000300800 */
[----:B------:R-:W2:Y:S04]  /*5d8f0*/  LDL.LU R38, [R1+0xa2c] ;  /* 0x000a2c0001267983 */ /* 0x000ea80000300800 */
[----:B------:R1:W-:Y:S02]  /*5d900*/  LDGSTS.E [R0+0x14200], [R4.64], P0 ;  /* 0x1420000004007fae */ /* 0x0003e40008121848 */
[----:B-1----:R-:W-:-:S02]  /*5d910*/  IMAD.MOV.U32 R5, RZ, RZ, R32 ;  /* 0x000000ffff057224 */ /* 0x002fc400078e0020 */
[----:B------:R-:W2:Y:S01]  /*5d920*/  LDL.LU R32, [R1+0xa6c] ;  /* 0x000a6c0001207983 */ /* 0x000ea20000300800 */
[----:B------:R-:W-:-:S03]  /*5d930*/  IMAD.MOV.U32 R4, RZ, RZ, R25 ;  /* 0x000000ffff047224 */ /* 0x000fc600078e0019 */
[----:B------:R-:W2:Y:S04]  /*5d940*/  LDL.LU R35, [R1+0xab0] ;  /* 0x000ab00001237983 */ /* 0x000ea80000300800 */
[----:B------:R-:W2:Y:S04]  /*5d950*/  LDL.LU R25, [R1+0xaf0] ;  /* 0x000af00001197983 */ /* 0x000ea80000300800 */
[----:B------:R1:W-:Y:S01]  /*5d960*/  LDGSTS.E [R0+0x15200], [R4.64], P0 ;  /* 0x1520000004007fae */ /* 0x0003e20008121848 */
[----:B---3--:R-:W-:-:S05]  /*5d970*/  IADD3 R34, P1, R34, UR7, RZ ;  /* 0x0000000722227c10 */ /* 0x008fca000ff3e0ff */
[----:B------:R-:W-:Y:S01]  /*5d980*/  STL [R1+0x930], R34 ;  /* 0x0009302201007387 */ /* 0x000fe20000100800 */
[----:B------:R-:W-:Y:S02]  /*5d990*/  IADD3 R6, P2, R6, UR7, RZ ;  /* 0x0000000706067c10 */ /* 0x000fe4000ff5e0ff */
[----:B------:R-:W-:-:S05]  /*5d9a0*/  IADD3.X R36, R36, UR6, RZ, P1, !PT ;  /* 0x0000000624247c10 */ /* 0x000fca0008ffe4ff */
[----:B------:R3:W-:Y:S01]  /*5d9b0*/  STL [R1+0x92c], R36 ;  /* 0x00092c2401007387 */ /* 0x0007e20000100800 */
[----:B-1----:R-:W-:Y:S01]  /*5d9c0*/  IMAD.MOV.U32 R5, RZ, RZ, R36 ;  /* 0x000000ffff057224 */ /* 0x002fe200078e0024 */
[----:B------:R-:W-:Y:S02]  /*5d9d0*/  IADD3.X R29, R29, UR6, RZ, P2, !PT ;  /* 0x000000061d1d7c10 */ /* 0x000fe400097fe4ff */
[----:B------:R1:W-:Y:S01]  /*5d9e0*/  STL [R1+0x970], R6 ;  /* 0x0009700601007387 */ /* 0x0003e20000100800 */
[----:B------:R-:W-:-:S03]  /*5d9f0*/  MOV R4, R34 ;  /* 0x0000002200047202 */ /* 0x000fc60000000f00 */
[----:B---3--:R-:W3:Y:S04]  /*5da00*/  LDL.LU R36, [R1+0xaac] ;  /* 0x000aac0001247983 */ /* 0x008ee80000300800 */
[----:B------:R1:W-:Y:S04]  /*5da10*/  STL [R1+0x96c], R29 ;  /* 0x00096c1d01007387 */ /* 0x0003e80000100800 */
[----:B------:R-:W3:Y:S04]  /*5da20*/  LDL.LU R34, [R1+0xaec] ;  /* 0x000aec0001227983 */ /* 0x000ee80000300800 */
[----:B------:R1:W-:Y:S02]  /*5da30*/  LDGSTS.E [R0+0x16200], [R4.64], P0 ;  /* 0x1620000004007fae */ /* 0x0003e40008121848 */
[----:B-1----:R-:W-:-:S02]  /*5da40*/  IMAD.MOV.U32 R4, RZ, RZ, R6 ;  /* 0x000000ffff047224 */ /* 0x002fc400078e0006 */
[----:B------:R-:W-:Y:S01]  /*5da50*/  IMAD.MOV.U32 R5, RZ, RZ, R29 ;  /* 0x000000ffff057224 */ /* 0x000fe200078e001d */
[----:B------:R-:W3:Y:S04]  /*5da60*/  LDL.LU R6, [R1+0xb30] ;  /* 0x000b300001067983 */ /* 0x000ee80000300800 */
[----:B------:R-:W3:Y:S04]  /*5da70*/  LDL.LU R29, [R1+0xb70] ;  /* 0x000b7000011d7983 */ /* 0x000ee80000300800 */
[----:B------:R1:W-:Y:S01]  /*5da80*/  LDGSTS.E [R0+0x17200], [R4.64], P0 ;  /* 0x1720000004007fae */ /* 0x0003e20008121848 */
[----:B----4-:R-:W-:-:S05]  /*5da90*/  IADD3 R27, P1, R27, UR7, RZ ;  /* 0x000000071b1b7c10 */ /* 0x010fca000ff3e0ff */
        /* <DEDUP_REMOVED lines=8> */
[----:B----4-:R-:W2:Y:S04]  /*5db20*/  LDL.LU R27, [R1+0xb2c] ;  /* 0x000b2c00011b7983 */ /* 0x010ea80000300800 */
[----:B------:R4:W-:Y:S04]  /*5db30*/  STL [R1+0x9ec], R28 ;  /* 0x0009ec1c01007387 */ /* 0x0009e80000100800 */
[----:B-1----:R-:W2:Y:S04]  /*5db40*/  LDL.LU R33, [R1+0xb6c] ;  /* 0x000b6c0001217983 */ /* 0x002ea80000300800 */
[----:B------:R1:W-:Y:S01]  /*5db50*/  LDGSTS.E [R0+0x18200], [R4.64], P0 ;  /* 0x1820000004007fae */ /* 0x0003e20008121848 */
[----:B------:R-:W-:Y:S01]  /*5db60*/  IADD3 R37, P1, R37, UR7, RZ ;  /* 0x0000000725257c10 */ /* 0x000fe2000ff3e0ff */
[----:B-1----:R-:W-:-:S02]  /*5db70*/  IMAD.MOV.U32 R4, RZ, RZ, R2 ;  /* 0x000000ffff047224 */ /* 0x002fc400078e0002 */
[----:B------:R-:W-:Y:S02]  /*5db80*/  IMAD.MOV.U32 R5, RZ, RZ, R28 ;  /* 0x000000ffff057224 */ /* 0x000fe400078e001c */
[----:B----4-:R-:W4:Y:S01]  /*5db90*/  LDL.LU R28, [R1+0x3b4] ;  /* 0x0003b400011c7983 */ /* 0x010f220000300800 */
[----:B------:R-:W-:-:S03]  /*5dba0*/  IADD3 R30, P2, R30, UR7, RZ ;  /* 0x000000071e1e7c10 */ /* 0x000fc6000ff5e0ff */
[----:B------:R1:W-:Y:S01]  /*5dbb0*/  LDGSTS.E [R0+0x19200], [R4.64], P0 ;  /* 0x1920000004007fae */ /* 0x0003e20008121848 */
[----:B------:R-:W-:-:S03]  /*5dbc0*/  IADD3.X R38, R38, UR6, RZ, P1, !PT ;  /* 0x0000000626267c10 */ /* 0x000fc60008ffe4ff */
[----:B------:R-:W4:Y:S04]  /*5dbd0*/  LDL.LU R2, [R1+0x3f4] ;  /* 0x0003f40001027983 */ /* 0x000f280000300800 */
[----:B------:R-:W-:Y:S01]  /*5dbe0*/  STL [R1+0xa30], R37 ;  /* 0x000a302501007387 */ /* 0x000fe20000100800 */
[----:B-1----:R-:W-:Y:S01]  /*5dbf0*/  MOV R4, R37 ;  /* 0x0000002500047202 */ /* 0x002fe20000000f00 */
[----:B------:R-:W-:Y:S02]  /*5dc00*/  IMAD.MOV.U32 R5, RZ, RZ, R38 ;  /* 0x000000ffff057224 */ /* 0x000fe400078e0026 */
[----:B------:R-:W-:Y:S01]  /*5dc10*/  STL [R1+0xa2c], R38 ;  /* 0x000a2c2601007387 */ /* 0x000fe20000100800 */
[----:B------:R-:W-:-:S03]  /*5dc20*/  IADD3.X R32, R32, UR6, RZ, P2, !PT ;  /* 0x0000000620207c10 */ /* 0x000fc600097fe4ff */
[----:B------:R1:W-:Y:S04]  /*5dc30*/  STL [R1+0xa70], R30 ;  /* 0x000a701e01007387 */ /* 0x0003e80000100800 */
[----:B------:R1:W-:Y:S01]  /*5dc40*/  LDGSTS.E [R0+0x1a200], [R4.64], P0 ;  /* 0x1a20000004007fae */ /* 0x0003e20008121848 */
[----:B------:R-:W-:-:S03]  /*5dc50*/  IADD3 R35, P1, R35, UR7, RZ ;  /* 0x0000000723237c10 */ /* 0x000fc6000ff3e0ff */
[----:B------:R1:W-:Y:S01]  /*5dc60*/  STL [R1+0xa6c], R32 ;  /* 0x000a6c2001007387 */ /* 0x0003e20000100800 */
[----:B------:R-:W-:Y:S01]  /*5dc70*/  IADD3 R25, P2, R25, UR7, RZ ;  /* 0x0000000719197c10 */ /* 0x000fe2000ff5e0ff */
[----:B-1----:R-:W-:Y:S02]  /*5dc80*/  IMAD.MOV.U32 R4, RZ, RZ, R30 ;  /* 0x000000ffff047224 */ /* 0x002fe400078e001e */
[----:B------:R-:W4:Y:S01]  /*5dc90*/  LDL.LU R30, [R1+0x3b0] ;  /* 0x0003b000011e7983 */ /* 0x000f220000300800 */
[----:B------:R-:W-:-:S03]  /*5dca0*/  IMAD.MOV.U32 R5, RZ, RZ, R32 ;  /* 0x000000ffff057224 */ /* 0x000fc600078e0020 */
[----:B------:R-:W4:Y:S04]  /*5dcb0*/  LDL.LU R32, [R1+0x3f0] ;  /* 0x0003f00001207983 */ /* 0x000f280000300800 */
[----:B------:R1:W-:Y:S04]  /*5dcc0*/  LDGSTS.E [R0+0x1b200], [R4.64], P0 ;  /* 0x1b20000004007fae */ /* 0x0003e80008121848 */
[----:B------:R-:W-:Y:S01]  /*5dcd0*/  STL [R1+0xab0], R35 ;  /* 0x000ab02301007387 */ /* 0x000fe20000100800 */
[----:B-1----:R-:W-:Y:S01]  /*5dce0*/  IMAD.MOV.U32 R4, RZ, RZ, R35 ;  /* 0x000000ffff047224 */ /* 0x002fe200078e0023 */
[----:B---3--:R-:W-:-:S05]  /*5dcf0*/  IADD3.X R36, R36, UR6, RZ, P1, !PT ;  /* 0x0000000624247c10 */ /* 0x008fca0008ffe4ff */
[----:B------:R-:W-:Y:S01]  /*5dd00*/  IMAD.MOV.U32 R5, RZ, RZ, R36 ;  /* 0x000000ffff057224 */ /* 0x000fe200078e0024 */
[----:B------:R-:W-:Y:S01]  /*5dd10*/  IADD3.X R34, R34, UR6, RZ, P2, !PT ;  /* 0x0000000622227c10 */ /* 0x000fe200097fe4ff */
[----:B------:R-:W-:Y:S04]  /*5dd20*/  STL [R1+0xaac], R36 ;  /* 0x000aac2401007387 */ /* 0x000fe80000100800 */
[----:B------:R-:W-:Y:S04]  /*5dd30*/  STL [R1+0xaf0], R25 ;  /* 0x000af01901007387 */ /* 0x000fe80000100800 */
[----:B------:R1:W-:Y:S04]  /*5dd40*/  LDGSTS.E [R0+0x1c200], [R4.64], P0 ;  /* 0x1c20000004007fae */ /* 0x0003e80008121848 */
[----:B------:R3:W-:Y:S01]  /*5dd50*/  STL [R1+0xaec], R34 ;  /* 0x000aec2201007387 */ /* 0x0007e20000100800 */
[----:B-1----:R-:W-:-:S02]  /*5dd60*/  IMAD.MOV.U32 R5, RZ, RZ, R34 ;  /* 0x000000ffff057224 */ /* 0x002fc400078e0022 */
[----:B------:R-:W-:Y:S01]  /*5dd70*/  IMAD.MOV.U32 R4, RZ, RZ, R25 ;  /* 0x000000ffff047224 */ /* 0x000fe200078e0019 */
[----:B---3--:R-:W3:Y:S04]  /*5dd80*/  LDL.LU R34, [R1+0x430] ;  /* 0x0004300001227983 */ /* 0x008ee80000300800 */
[----:B------:R-:W3:Y:S04]  /*5dd90*/  LDL.LU R25, [R1+0x434] ;  /* 0x0004340001197983 */ /* 0x000ee80000300800 */
[----:B------:R-:W3:Y:S04]  /*5dda0*/  LDL.LU R37, [R1+0x470] ;  /* 0x0004700001257983 */ /* 0x000ee80000300800 */
[----:B------:R-:W3:Y:S01]  /*5ddb0*/  LDL.LU R36, [R1+0x474] ;  /* 0x0004740001247983 */ /* 0x000ee20000300800 */
[----:B------:R-:W-:-:S02]  /*5ddc0*/  IADD3 R6, P1, R6, UR7, RZ ;  /* 0x0000000706067c10 */ /* 0x000fc4000ff3e0ff */
[----:B------:R-:W-:Y:S01]  /*5ddd0*/  IADD3 R29, P2, R29, UR7, RZ ;  /* 0x000000071d1d7c10 */ /* 0x000fe2000ff5e0ff */
[----:B------:R1:W-:Y:S04]  /*5dde0*/  LDGSTS.E [R0+0x1d200], [R4.64], P0 ;  /* 0x1d20000004007fae */ /* 0x0003e80008121848 */
[----:B------:R2:W-:Y:S01]  /*5ddf0*/  STL [R1+0xb30], R6 ;  /* 0x000b300601007387 */ /* 0x0005e20000100800 */
[----:B-1----:R-:W-:Y:S02]  /*5de00*/  MOV R4, R6 ;  /* 0x0000000600047202 */ /* 0x002fe40000000f00 */
[----:B--2---:R-:W-:-:S05]  /*5de10*/  IADD3.X R27, R27, UR6, RZ, P1, !PT ;  /* 0x000000061b1b7c10 */ /* 0x004fca0008ffe4ff */
[----:B------:R-:W-:Y:S01]  /*5de20*/  IMAD.MOV.U32 R5, RZ, RZ, R27 ;  /* 0x000000ffff057224 */ /* 0x000fe200078e001b */
[----:B------:R1:W-:Y:S01]  /*5de30*/  STL [R1+0xb2c], R27 ;  /* 0x000b2c1b01007387 */ /* 0x0003e20000100800 */
[----:B------:R-:W-:-:S03]  /*5de40*/  IADD3.X R33, R33, UR6, RZ, P2, !PT ;  /* 0x0000000621217c10 */ /* 0x000fc600097fe4ff */
[----:B------:R-:W-:Y:S04]  /*5de50*/  STL [R1+0xb70], R29 ;  /* 0x000b701d01007387 */ /* 0x000fe80000100800 */
[----:B------:R-:W2:Y:S04]  /*5de60*/  LDL.LU R6, [R1+0x4b4] ;  /* 0x0004b40001067983 */ /* 0x000ea80000300800 */
[----:B------:R4:W-:Y:S04]  /*5de70*/  STL [R1+0xb6c], R33 ;  /* 0x000b6c2101007387 */ /* 0x0009e80000100800 */
[----:B------:R4:W-:Y:S04]  /*5de80*/  LDGSTS.E [R0+0x1e200], [R4.64], P0 ;  /* 0x1e20000004007fae */ /* 0x0009e80008121848 */
[----:B-1----:R-:W2:Y:S01]  /*5de90*/  LDL.LU R27, [R1+0x4f4] ;  /* 0x0004f400011b7983 */ /* 0x002ea20000300800 */
[----:B----4-:R-:W-:Y:S01]  /*5dea0*/  IADD3 R28, P1, R28, UR7, RZ ;  /* 0x000000071c1c7c10 */ /* 0x010fe2000ff3e0ff */
[----:B------:R-:W-:-:S02]  /*5deb0*/  IMAD.MOV.U32 R5, RZ, RZ, R33 ;  /* 0x000000ffff057224 */ /* 0x000fc400078e0021 */
[----:B------:R-:W4:Y:S01]  /*5dec0*/  LDL.LU R33, [R1+0x4b0] ;  /* 0x0004b00001217983 */ /* 0x000f220000300800 */
[----:B------:R-:W-:Y:S01]  /*5ded0*/  IMAD.MOV.U32 R4, RZ, RZ, R29 ;  /* 0x000000ffff047224 */ /* 0x000fe200078e001d */
[----:B------:R-:W-:Y:S02]  /*5dee0*/  IADD3 R2, P2, R2, UR7, RZ ;  /* 0x0000000702027c10 */ /* 0x000fe4000ff5e0ff */
[----:B------:R-:W4:Y:S04]  /*5def0*/  LDL.LU R35, [R1+0x4f0] ;  /* 0x0004f00001237983 */ /* 0x000f280000300800 */
[----:B------:R1:W-:Y:S04]  /*5df00*/  LDGSTS.E [R0+0x1f200], [R4.64], P0 ;  /* 0x1f20000004007fae */ /* 0x0003e80008121848 */
[----:B------:R1:W-:Y:S04]  /*5df10*/  STL [R1+0x3b4], R28 ;  /* 0x0003b41c01007387 */ /* 0x0003e80000100800 */
[----:B------:R-:W-:Y:S01]  /*5df20*/  STL [R1+0x3f4], R2 ;  /* 0x0003f40201007387 */ /* 0x000fe20000100800 */
[----:B-1----:R-:W-:-:S04]  /*5df30*/  IMAD.U32 R0, RZ, RZ, UR5 ;  /* 0x00000005ff007e24 */ /* 0x002fc8000f8e00ff */
[----:B------:R-:W-:Y:S02]  /*5df40*/  IMAD R0, R0, 0x20000, R26 ;  /* 0x0002000000007824 */ /* 0x000fe400078e021a */
[----:B------:R-:W-:Y:S01]  /*5df50*/  IMAD.MOV.U32 R4, RZ, RZ, R28 ;  /* 0x000000ffff047224 */ /* 0x000fe200078e001c */
[----:B------:R-:W-:-:S05]  /*5df60*/  IADD3.X R30, R30, UR6, RZ, P1, !PT ;  /* 0x000000061e1e7c10 */ /* 0x000fca0008ffe4ff */
[----:B------:R1:W-:Y:S04]  /*5df70*/  STL [R1+0x3b0], R30 ;  /* 0x0003b01e01007387 */ /* 0x0003e80000100800 */
[----:B------:R-:W4:Y:S04]  /*5df80*/  LDL.LU R26, [R1+0x534] ;  /* 0x00053400011a7983 */ /* 0x000f280000300800 */
[----:B------:R-:W4:Y:S04]  /*5df90*/  LDL.LU R29, [R1+0x574] ;  /* 0x00057400011d7983 */ /* 0x000f280000300800 */
[----:B------:R-:W4:Y:S01]  /*5dfa0*/  LDL.LU R28, [R1+0x530] ;  /* 0x00053000011c7983 */ /* 0x000f220000300800 */
[----:B------:R-:W-:Y:S01]  /*5dfb0*/  IMAD.MOV.U32 R5, RZ, RZ, R30 ;  /* 0x000000ffff057224 */ /* 0x000fe200078e001e */
[----:B------:R-:W-:-:S02]  /*5dfc0*/  IADD3.X R32, R32, UR6, RZ, P2, !PT ;  /* 0x0000000620207c10 */ /* 0x000fc400097fe4ff */
[----:B-1----:R-:W4:Y:S04]  /*5dfd0*/  LDL.LU R30, [R1+0x570] ;  /* 0x00057000011e7983 */ /* 0x002f280000300800 */
[----:B------:R1:W-:Y:S04]  /*5dfe0*/  LDGSTS.E [R0+0x400], [R4.64], P0 ;  /* 0x0040000004007fae */ /* 0x0003e80008121848 */
[----:B------:R1:W-:Y:S02]  /*5dff0*/  STL [R1+0x3f0], R32 ;  /* 0x0003f02001007387 */ /* 0x0003e40000100800 */
[----:B-1----:R-:W-:Y:S01]  /*5e000*/  MOV R4, R2 ;  /* 0x0000000200047202 */ /* 0x002fe20000000f00 */
[----:B------:R-:W-:-:S02]  /*5e010*/  IMAD.MOV.U32 R5, RZ, RZ, R32 ;  /* 0x000000ffff057224 */ /* 0x000fc400078e0020 */
[----:B------:R-:W4:Y:S04]  /*5e020*/  LDL.LU R32, [R1+0x5b4] ;  /* 0x0005b40001207983 */ /* 0x000f280000300800 */
[----:B------:R-:W4:Y:S04]  /*5e030*/  LDL.LU R2, [R1+0x5f4] ;  /* 0x0005f40001027983 */ /* 0x000f280000300800 */
[----:B------:R1:W-:Y:S01]  /*5e040*/  LDGSTS.E [R0+0x1400], [R4.64], P0 ;  /* 0x0140000004007fae */ /* 0x0003e20008121848 */
[----:B---3--:R-:W-:-:S04]  /*5e050*/  IADD3 R25, P1, R25, UR7, RZ ;  /* 0x0000000719197c10 */ /* 0x008fc8000ff3e0ff */
[----:B------:R-:W-:Y:S01]  /*5e060*/  IADD3.X R34, R34, UR6, RZ, P1, !PT ;  /* 0x0000000622227c10 */ /* 0x000fe20008ffe4ff */
[----:B------:R-:W-:Y:S01]  /*5e070*/  STL [R1+0x434], R25 ;  /* 0x0004341901007387 */ /* 0x000fe20000100800 */
[----:B------:R-:W-:-:S03]  /*5e080*/  IADD3 R36, P2, R36, UR7, RZ ;  /* 0x0000000724247c10 */ /* 0x000fc6000ff5e0ff */
[----:B------:R3:W-:Y:S01]  /*5e090*/  STL [R1+0x430], R34 ;  /* 0x0004302201007387 */ /* 0x0007e20000100800 */
[----:B-1----:R-:W-:Y:S01]  /*5e0a0*/  IMAD.MOV.U32 R5, RZ, RZ, R34 ;  /* 0x000000ffff057224 */ /* 0x002fe200078e0022 */
[----:B------:R-:W-:Y:S02]  /*5e0b0*/  IADD3.X R37, R37, UR6, RZ, P2, !PT ;  /* 0x0000000625257c10 */ /* 0x000fe400097fe4ff */
[----:B------:R-:W-:Y:S01]  /*5e0c0*/  STL [R1+0x474], R36 ;  /* 0x0004742401007387 */ /* 0x000fe20000100800 */
[----:B------:R-:W-:-:S03]  /*5e0d0*/  IMAD.MOV.U32 R4, RZ, RZ, R25 ;  /* 0x000000ffff047224 */ /* 0x000fc600078e0019 */
[----:B---3--:R-:W3:Y:S04]  /*5e0e0*/  LDL.LU R34, [R1+0x5b0] ;  /* 0x0005b00001227983 */ /* 0x008ee80000300800 */
[----:B------:R-:W-:Y:S04]  /*5e0f0*/  STL [R1+0x470], R37 ;  /* 0x0004702501007387 */ /* 0x000fe80000100800 */
[----:B------:R-:W3:Y:S04]  /*5e100*/  LDL.LU R25, [R1+0x5f0] ;  /* 0x0005f00001197983 */ /* 0x000ee80000300800 */
[----:B------:R1:W-:Y:S02]  /*5e110*/  LDGSTS.E [R0+0x2400], [R4.64], P0 ;  /* 0x0240000004007fae */ /* 0x0003e40008121848 */
[----:B-1----:R-:W-:-:S02]  /*5e120*/  IMAD.MOV.U32 R4, RZ, RZ, R36 ;  /* 0x000000ffff047224 */ /* 0x002fc400078e0024 */
[----:B------:R-:W-:-:S05]  /*5e130*/  IMAD.MOV.U32 R5, RZ, RZ, R37 ;  /* 0x000000ffff057224 */ /* 0x000fca00078e0025 */
[----:B------:R1:W-:Y:S01]  /*5e140*/  LDGSTS.E [R0+0x3400], [R4.64], P0 ;  /* 0x0340000004007fae */ /* 0x0003e20008121848 */
[----:B--2---:R-:W-:-:S05]  /*5e150*/  IADD3 R6, P1, R6, UR7, RZ ;  /* 0x0000000706067c10 */ /* 0x004fca000ff3e0ff */
[----:B------:R-:W-:Y:S01]  /*5e160*/  STL [R1+0x4b4], R6 ;  /* 0x0004b40601007387 */ /* 0x000fe20000100800 */
[----:B-1----:R-:W-:Y:S01]  /*5e170*/  IMAD.MOV.U32 R4, RZ, RZ, R6 ;  /* 0x000000ffff047224 */ /* 0x002fe200078e0006 */
[----:B------:R-:W-:Y:S02]  /*5e180*/  IADD3 R27, P2, R27, UR7, RZ ;  /* 0x000000071b1b7c10 */ /* 0x000fe4000ff5e0ff */
[----:B----4-:R-:W-:Y:S02]  /*5e190*/  IADD3.X R33, R33, UR6, RZ, P1, !PT ;  /* 0x0000000621217c10 */ /* 0x010fe40008ffe4ff */
[----:B------:R-:W-:-:S03]  /*5e1a0*/  IADD3.X R35, R35, UR6, RZ, P2, !PT ;  /* 0x0000000623237c10 */ /* 0x000fc600097fe4ff */
[----:B------:R-:W-:Y:S01]  /*5e1b0*/  IMAD.MOV.U32 R5, RZ, RZ, R33 ;  /* 0x000000ffff057224 */ /* 0x000fe200078e0021 */
[----:B------:R1:W-:Y:S04]  /*5e1c0*/  STL [R1+0x4b0], R33 ;  /* 0x0004b02101007387 */ /* 0x0003e80000100800 */
[----:B------:R-:W-:Y:S04]  /*5e1d0*/  STL [R1+0x4f4], R27 ;  /* 0x0004f41b01007387 */ /* 0x000fe80000100800 */
[----:B------:R2:W-:Y:S04]  /*5e1e0*/  LDGSTS.E [R0+0x4400], [R4.64], P0 ;  /* 0x0440000004007fae */ /* 0x0005e80008121848 */
[----:B-1----:R-:W4:Y:S04]  /*5e1f0*/  LDL.LU R33, [R1+0x634] ;  /* 0x0006340001217983 */ /* 0x002f280000300800 */
[----:B------:R1:W-:Y:S04]  /*5e200*/  STL [R1+0x4f0], R35 ;  /* 0x0004f02301007387 */ /* 0x0003e80000100800 */
[----:B------:R-:W4:Y:S01]  /*5e210*/  LDL.LU R6, [R1+0x674] ;  /* 0x0006740001067983 */ /* 0x000f220000300800 */
[----:B--2---:R-:W-:Y:S01]  /*5e220*/  IMAD.MOV.U32 R5, RZ, RZ, R35 ;  /* 0x000000ffff057224 */ /* 0x004fe200078e0023 */
[----:B------:R-:W-:-:S02]  /*5e230*/  MOV R4, R27 ;  /* 0x0000001b00047202 */ /* 0x000fc40000000f00 */
[----:B-1----:R-:W4:Y:S04]  /*5e240*/  LDL.LU R35, [R1+0x630] ;  /* 0x0006300001237983 */ /* 0x002f280000300800 */
[----:B------:R-:W4:Y:S04]  /*5e250*/  LDL.LU R27, [R1+0x670] ;  /* 0x00067000011b7983 */ /* 0x000f280000300800 */
[----:B------:R1:W-:Y:S01]  /*5e260*/  LDGSTS.E [R0+0x5400], [R4.64], P0 ;  /* 0x0540000004007fae */ /* 0x0003e20008121848 */
[----:B------:R-:W-:Y:S02]  /*5e270*/  IADD3 R26, P1, R26, UR7, RZ ;  /* 0x000000071a1a7c10 */ /* 0x000fe4000ff3e0ff */
[----:B------:R-:W-:-:S02]  /*5e280*/  IADD3 R29, P2, R29, UR7, RZ ;  /* 0x000000071d1d7c10 */ /* 0x000fc4000ff5e0ff */
[----:B------:R-:W-:Y:S01]  /*5e290*/  IADD3.X R28, R28, UR6, RZ, P1, !PT ;  /* 0x000000061c1c7c10 */ /* 0x000fe20008ffe4ff */
[----:B------:R1:W-:Y:S02]  /*5e2a0*/  STL [R1+0x534], R26 ;  /* 0x0005341a01007387 */ /* 0x0003e40000100800 */
[----:B-1----:R-:W-:Y:S01]  /*5e2b0*/  IMAD.MOV.U32 R4, RZ, RZ, R26 ;  /* 0x000000ffff047224 */ /* 0x002fe200078e001a */
[----:B------:R-:W-:Y:S01]  /*5e2c0*/  IADD3.X R30, R30, UR6, RZ, P2, !PT ;  /* 0x000000061e1e7c10 */ /* 0x000fe200097fe4ff */
[----:B------:R-:W-:Y:S01]  /*5e2d0*/  IMAD.MOV.U32 R5, RZ, RZ, R28 ;  /* 0x000000ffff057224 */ /* 0x000fe200078e001c */
[----:B------:R1:W-:Y:S04]  /*5e2e0*/  STL [R1+0x530], R28 ;  /* 0x0005301c01007387 */ /* 0x0003e80000100800 */
[----:B------:R1:W-:Y:S04]  /*5e2f0*/  STL [R1+0x574], R29 ;  /* 0x0005741d01007387 */ /* 0x0003e80000100800 */
[----:B------:R-:W4:Y:S04]  /*5e300*/  LDL.LU R26, [R1+0x6b4] ;  /* 0x0006b400011a7983 */ /* 0x000f280000300800 */
[----:B------:R1:W-:Y:S04]  /*5e310*/  STL [R1+0x570], R30 ;  /* 0x0005701e01007387 */ /* 0x0003e80000100800 */
[----:B------:R1:W-:Y:S01]  /*5e320*/  LDGSTS.E [R0+0x6400], [R4.64], P0 ;  /* 0x0640000004007fae */ /* 0x0003e20008121848 */
[----:B------:R-:W-:-:S03]  /*5e330*/  IADD3 R32, P1, R32, UR7, RZ ;  /* 0x0000000720207c10 */ /* 0x000fc6000ff3e0ff */
[----:B-1----:R-:W4:Y:S01]  /*5e340*/  LDL.LU R28, [R1+0x6f4] ;  /* 0x0006f400011c7983 */ /* 0x002f220000300800 */
[----:B------:R-:W-:Y:S01]  /*5e350*/  IADD3 R2, P2, R2, UR7, RZ ;  /* 0x0000000702027c10 */ /* 0x000fe2000ff5e0ff */
[----:B------:R-:W-:Y:S02]  /*5e360*/  IMAD.MOV.U32 R4, RZ, RZ, R29 ;  /* 0x000000ffff047224 */ /* 0x000fe400078e001d */
[----:B------:R-:W4:Y:S01]  /*5e370*/  LDL.LU R29, [R1+0x6b0] ;  /* 0x0006b000011d7983 */ /* 0x000f220000300800 */
[----:B------:R-:W-:-:S03]  /*5e380*/  IMAD.MOV.U32 R5, RZ, RZ, R30 ;  /* 0x000000ffff057224 */ /* 0x000fc600078e001e */
[----:B------:R-:W4:Y:S04]  /*5e390*/  LDL.LU R30, [R1+0x6f0] ;  /* 0x0006f000011e7983 */ /* 0x000f280000300800 */
[----:B------:R1:W-:Y:S04]  /*5e3a0*/  STL [R1+0x5b4], R32 ;  /* 0x0005b42001007387 */ /* 0x0003e80000100800 */
[----:B------:R1:W-:Y:S02]  /*5e3b0*/  LDGSTS.E [R0+0x7400], [R4.64], P0 ;  /* 0x0740000004007fae */ /* 0x0003e40008121848 */
[----:B-1----:R-:W-:Y:S01]  /*5e3c0*/  IMAD.MOV.U32 R4, RZ, RZ, R32 ;  /* 0x000000ffff047224 */ /* 0x002fe200078e0020 */
[----:B---3--:R-:W-:-:S05]  /*5e3d0*/  IADD3.X R34, R34, UR6, RZ, P1, !PT ;  /* 0x0000000622227c10 */ /* 0x008fca0008ffe4ff */
[----:B------:R1:W-:Y:S01]  /*5e3e0*/  STL [R1+0x5b0], R34 ;  /* 0x0005b02201007387 */ /* 0x0003e20000100800 */
[----:B------:R-:W-:-:S03]  /*5e3f0*/  IADD3.X R25, R25, UR6, RZ, P2, !PT ;  /* 0x0000000619197c10 */ /* 0x000fc600097fe4ff */
[----:B------:R3:W-:Y:S01]  /*5e400*/  STL [R1+0x5f4], R2 ;  /* 0x0005f40201007387 */ /* 0x0007e20000100800 */
[----:B------:R-:W-:-:S03]  /*5e410*/  IMAD.MOV.U32 R5, RZ, RZ, R34 ;  /* 0x000000ffff057224 */ /* 0x000fc600078e0022 */
[----:B------:R-:W2:Y:S04]  /*5e420*/  LDL.LU R32, [R1+0x738] ;  /* 0x0007380001207983 */ /* 0x000ea80000300800 */
[----:B------:R3:W-:Y:S04]  /*5e430*/  STL [R1+0x5f0], R25 ;  /* 0x0005f01901007387 */ /* 0x0007e80000100800 */
[----:B------:R-:W2:Y:S04]  /*5e440*/  LDL.LU R36, [R1+0x778] ;  /* 0x0007780001247983 */ /* 0x000ea80000300800 */
[----:B-1----:R-:W2:Y:S04]  /*5e450*/  LDL.LU R34, [R1+0x734] ;  /* 0x0007340001227983 */ /* 0x002ea80000300800 */
[----:B------:R-:W2:Y:S04]  /*5e460*/  LDL.LU R37, [R1+0x774] ;  /* 0x0007740001257983 */ /* 0x000ea80000300800 */
[----:B------:R1:W-:Y:S02]  /*5e470*/  LDGSTS.E [R0+0x8400], [R4.64], P0 ;  /* 0x0840000004007fae */ /* 0x0003e40008121848 */
[----:B-1----:R-:W-:Y:S01]  /*5e480*/  MOV R4, R2 ;  /* 0x0000000200047202 */ /* 0x002fe20000000f00 */
[----:B------:R-:W-:Y:S01]  /*5e490*/  IMAD.MOV.U32 R5, RZ, RZ, R25 ;  /* 0x000000ffff057224 */ /* 0x000fe200078e0019 */
[----:B---3--:R-:W3:Y:S04]  /*5e4a0*/  LDL.LU R2, [R1+0x7b8] ;  /* 0x0007b80001027983 */ /* 0x008ee80000300800 */
[----:B------:R-:W3:Y:S04]  /*5e4b0*/  LDL.LU R25, [R1+0x7f8] ;  /* 0x0007f80001197983 */ /* 0x000ee80000300800 */
[----:B------:R1:W-:Y:S01]  /*5e4c0*/  LDGSTS.E [R0+0x9400], [R4.64], P0 ;  /* 0x0940000004007fae */ /* 0x0003e20008121848 */
[----:B----4-:R-:W-:-:S05]  /*5e4d0*/  IADD3 R33, P1, R33, UR7, RZ ;  /* 0x0000000721217c10 */ /* 0x010fca000ff3e0ff */
[----:B------:R4:W-:Y:S01]  /*5e4e0*/  STL [R1+0x634], R33 ;  /* 0x0006342101007387 */ /* 0x0009e20000100800 */
[----:B------:R-:W-:Y:S02]  /*5e4f0*/  IADD3 R6, P2, R6, UR7, RZ ;  /* 0x0000000706067c10 */ /* 0x000fe4000ff5e0ff */
[----:B------:R-:W-:Y:S01]  /*5e500*/  IADD3.X R35, R35, UR6, RZ, P1, !PT ;  /* 0x0000000623237c10 */ /* 0x000fe20008ffe4ff */
[----:B-1----:R-:W-:Y:S01]  /*5e510*/  IMAD.MOV.U32 R4, RZ, RZ, R33 ;  /* 0x000000ffff047224 */ /* 0x002fe200078e0021 */
[----:B------:R-:W-:-:S03]  /*5e520*/  IADD3.X R27, R27, UR6, RZ, P2, !PT ;  /* 0x000000061b1b7c10 */ /* 0x000fc600097fe4ff */
[----:B------:R1:W-:Y:S04]  /*5e530*/  STL [R1+0x630], R35 ;  /* 0x0006302301007387 */ /* 0x0003e80000100800 */
[----:B------:R1:W-:Y:S04]  /*5e540*/  STL [R1+0x674], R6 ;  /* 0x0006740601007387 */ /* 0x0003e80000100800 */
[----:B----4-:R-:W4:Y:S01]  /*5e550*/  LDL.LU R33, [R1+0x7b4] ;  /* 0x0007b40001217983 */ /* 0x010f220000300800 */
[----:B------:R-:W-:-:S03]  /*5e560*/  IMAD.MOV.U32 R5, RZ, RZ, R35 ;  /* 0x000000ffff057224 */ /* 0x000fc600078e0023 */
[----:B------:R1:W-:Y:S04]  /*5e570*/  STL [R1+0x670], R27 ;  /* 0x0006701b01007387 */ /* 0x0003e80000100800 */
[----:B-1----:R-:W4:Y:S04]  /*5e580*/  LDL.LU R35, [R1+0x7f4] ;  /* 0x0007f40001237983 */ /* 0x002f280000300800 */
[----:B------:R1:W-:Y:S01]  /*5e590*/  LDGSTS.E [R0+0xa400], [R4.64], P0 ;  /* 0x0a40000004007fae */ /* 0x0003e20008121848 */
[----:B------:R-:W-:Y:S01]  /*5e5a0*/  IADD3 R26, P1, R26, UR7, RZ ;  /* 0x000000071a1a7c10 */ /* 0x000fe2000ff3e0ff */
[----:B-1----:R-:W-:-:S02]  /*5e5b0*/  IMAD.MOV.U32 R4, RZ, RZ, R6 ;  /* 0x000000ffff047224 */ /* 0x002fc400078e0006 */
[----:B------:R-:W-:Y:S01]  /*5e5c0*/  IMAD.MOV.U32 R5, RZ, RZ, R27 ;  /* 0x000000ffff057224 */ /* 0x000fe200078e001b */
[----:B------:R-:W4:Y:S04]  /*5e5d0*/  LDL.LU R6, [R1+0x838] ;  /* 0x0008380001067983 */ /* 0x000f280000300800 */
[----:B------:R-:W4:Y:S01]  /*5e5e0*/  LDL.LU R27, [R1+0x878] ;  /* 0x00087800011b7983 */ /* 0x000f220000300800 */
[----:B------:R-:W-:-:S03]  /*5e5f0*/  IADD3 R28, P2, R28, UR7, RZ ;  /* 0x000000071c1c7c10 */ /* 0x000fc6000ff5e0ff */
[----:B------:R1:W-:Y:S04]  /*5e600*/  STL [R1+0x6b4], R26 ;  /* 0x0006b41a01007387 */ /* 0x0003e80000100800 */
[----:B------:R1:W-:Y:S01]  /*5e610*/  LDGSTS.E [R0+0xb400], [R4.64], P0 ;  /* 0x0b40000004007fae */ /* 0x0003e20008121848 */
[----:B------:R-:W-:Y:S02]  /*5e620*/  IADD3.X R29, R29, UR6, RZ, P1, !PT ;  /* 0x000000061d1d7c10 */ /* 0x000fe40008ffe4ff */
[----:B------:R-:W-:-:S03]  /*5e630*/  IADD3.X R30, R30, UR6, RZ, P2, !PT ;  /* 0x000000061e1e7c10 */ /* 0x000fc600097fe4ff */
[----:B------:R1:W-:Y:S02]  /*5e640*/  STL [R1+0x6b0], R29 ;  /* 0x0006b01d01007387 */ /* 0x0003e40000100800 */
[----:B-1----:R-:W-:Y:S02]  /*5e650*/  IMAD.MOV.U32 R4, RZ, RZ, R26 ;  /* 0x000000ffff047224 */ /* 0x002fe400078e001a */
[----:B------:R-:W-:Y:S04]  /*5e660*/  STL [R1+0x6f4], R28 ;  /* 0x0006f41c01007387 */ /* 0x000fe80000100800 */
[----:B------:R-:W4:Y:S01]  /*5e670*/  LDL.LU R26, [R1+0x834] ;  /* 0x00083400011a7983 */ /* 0x000f220000300800 */
[----:B------:R-:W-:-:S03]  /*5e680*/  IMAD.MOV.U32 R5, RZ, RZ, R29 ;  /* 0x000000ffff057224 */ /* 0x000fc600078e001d */
[----:B------:R1:W-:Y:S04]  /*5e690*/  STL [R1+0x6f0], R30 ;  /* 0x0006f01e01007387 */ /* 0x0003e80000100800 */
[----:B------:R-:W4:Y:S04]  /*5e6a0*/  LDL.LU R29, [R1+0x874] ;  /* 0x00087400011d7983 */ /* 0x000f280000300800 */
[----:B------:R1:W-:Y:S02]  /*5e6b0*/  LDGSTS.E [R0+0xc400], [R4.64], P0 ;  /* 0x0c40000004007fae */ /* 0x0003e40008121848 */
[----:B-1----:R-:W-:Y:S01]  /*5e6c0*/  MOV R4, R28 ;  /* 0x0000001c00047202 */ /* 0x002fe20000000f00 */
[----:B------:R-:W-:-:S02]  /*5e6d0*/  IMAD.MOV.U32 R5, RZ, RZ, R30 ;  /* 0x000000ffff057224 */ /* 0x000fc400078e001e */
[----:B------:R-:W4:Y:S04]  /*5e6e0*/  LDL.LU R30, [R1+0x8b8] ;  /* 0x0008b800011e7983 */ /* 0x000f280000300800 */
[----:B------:R-:W4:Y:S04]  /*5e6f0*/  LDL.LU R28, [R1+0x8f8] ;  /* 0x0008f800011c7983 */ /* 0x000f280000300800 */
[----:B------:R1:W-:Y:S01]  /*5e700*/  LDGSTS.E [R0+0xd400], [R4.64], P0 ;  /* 0x0d40000004007fae */ /* 0x0003e20008121848 */
[----:B--2---:R-:W-:-:S05]  /*5e710*/  IADD3 R32, P1, R32, UR7, RZ ;  /* 0x0000000720207c10 */ /* 0x004fca000ff3e0ff */
[----:B------:R-:W-:Y:S01]  /*5e720*/  STL [R1+0x738], R32 ;  /* 0x0007382001007387 */ /* 0x000fe20000100800 */
[----:B------:R-:W-:Y:S02]  /*5e730*/  IADD3 R36, P2, R36, UR7, RZ ;  /* 0x0000000724247c10 */ /* 0x000fe4000ff5e0ff */
[----:B------:R-:W-:Y:S02]  /*5e740*/  IADD3.X R34, R34, UR6, RZ, P1, !PT ;  /* 0x0000000622227c10 */ /* 0x000fe40008ffe4ff */
[----:B------:R-:W-:-:S03]  /*5e750*/  IADD3.X R37, R37, UR6, RZ, P2, !PT ;  /* 0x0000000625257c10 */ /* 0x000fc600097fe4ff */
[----:B------:R2:W-:Y:S01]  /*5e760*/  STL [R1+0x734], R34 ;  /* 0x0007342201007387 */ /* 0x0005e20000100800 */
[----:B-1----:R-:W-:-:S03]  /*5e770*/  IMAD.MOV.U32 R5, RZ, RZ, R34 ;  /* 0x000000ffff057224 */ /* 0x002fc600078e0022 */
[----:B------:R-:W-:Y:S01]  /*5e780*/  STL [R1+0x778], R36 ;  /* 0x0007782401007387 */ /* 0x000fe20000100800 */
[----:B------:R-:W-:-:S03]  /*5e790*/  IMAD.MOV.U32 R4, RZ, RZ, R32 ;  /* 0x000000ffff047224 */ /* 0x000fc600078e0020 */
[----:B--2---:R-:W2:Y:S04]  /*5e7a0*/  LDL.LU R34, [R1+0x8b4] ;  /* 0x0008b40001227983 */ /* 0x004ea80000300800 */
[----:B------:R-:W-:Y:S04]  /*5e7b0*/  STL [R1+0x774], R37 ;  /* 0x0007742501007387 */ /* 0x000fe80000100800 */
[----:B------:R-:W2:Y:S01]  /*5e7c0*/  LDL.LU R32, [R1+0x8f4] ;  /* 0x0008f40001207983 */ /* 0x000ea20000300800 */
[----:B---3--:R-:W-:-:S03]  /*5e7d0*/  IADD3 R2, P1, R2, UR7, RZ ;  /* 0x0000000702027c10 */ /* 0x008fc6000ff3e0ff */
[----:B------:R1:W-:Y:S01]  /*5e7e0*/  LDGSTS.E [R0+0xe400], [R4.64], P0 ;  /* 0x0e40000004007fae */ /* 0x0003e20008121848 */
[----:B------:R-:W-:-:S03]  /*5e7f0*/  IADD3 R25, P2, R25, UR7, RZ ;  /* 0x0000000719197c10 */ /* 0x000fc6000ff5e0ff */
        /* <DEDUP_REMOVED lines=14> */
[----:B---3--:R-:W-:Y:S01]  /*5e8e0*/  IMAD.MOV.U32 R5, RZ, RZ, R35 ;  /* 0x000000ffff057224 */ /* 0x008fe200078e0023 */
[----:B------:R-:W-:-:S02]  /*5e8f0*/  IADD3 R6, P1, R6, UR7, RZ ;  /* 0x0000000706067c10 */ /* 0x000fc4000ff3e0ff */
[----:B-1----:R-:W3:Y:S01]  /*5e900*/  LDL.LU R35, [R1+0x934] ;  /* 0x0009340001237983 */ /* 0x002ee20000300800 */
[----:B------:R-:W-:Y:S02]  /*5e910*/  MOV R4, R25 ;  /* 0x0000001900047202 */ /* 0x000fe40000000f00 */
[----:B------:R-:W-:Y:S01]  /*5e920*/  IADD3 R27, P2, R27, UR7, RZ ;  /* 0x000000071b1b7c10 */ /* 0x000fe2000ff5e0ff */
[----:B------:R-:W3:Y:S04]  /*5e930*/  LDL.LU R25, [R1+0x974] ;  /* 0x0009740001197983 */ /* 0x000ee80000300800 */
[----:B------:R1:W-:Y:S04]  /*5e940*/  LDGSTS.E [R0+0x11400], [R4.64], P0 ;  /* 0x1140000004007fae */ /* 0x0003e80008121848 */
[----:B------:R-:W-:Y:S01]  /*5e950*/  STL [R1+0x838], R6 ;  /* 0x0008380601007387 */ /* 0x000fe20000100800 */
        /* <DEDUP_REMOVED lines=10> */
[----:B------:R-:W-:Y:S01]  /*5ea00*/  IMAD.MOV.U32 R5, RZ, RZ, R29 ;  /* 0x000000ffff057224 */ /* 0x000fe200078e001d */
[----:B------:R-:W-:-:S02]  /*5ea10*/  IADD3 R30, P1, R30, UR7, RZ ;  /* 0x000000071e1e7c10 */ /* 0x000fc4000ff3e0ff */
[----:B-1----:R-:W3:Y:S01]  /*5ea20*/  LDL.LU R29, [R1+0x9b4] ;  /* 0x0009b400011d7983 */ /* 0x002ee20000300800 */
[----:B------:R-:W-:Y:S01]  /*5ea30*/  IMAD.MOV.U32 R4, RZ, RZ, R27 ;  /* 0x000000ffff047224 */ /* 0x000fe200078e001b */
[----:B------:R-:W-:Y:S02]  /*5ea40*/  IADD3 R28, P2, R28, UR7, RZ ;  /* 0x000000071c1c7c10 */ /* 0x000fe4000ff5e0ff */
[----:B------:R-:W3:Y:S04]  /*5ea50*/  LDL.LU R27, [R1+0x9f4] ;  /* 0x0009f400011b7983 */ /* 0x000ee80000300800 */
[----:B------:R1:W-:Y:S04]  /*5ea60*/  STL [R1+0x8b8], R30 ;  /* 0x0008b81e01007387 */ /* 0x0003e80000100800 */
[----:B------:R1:W-:Y:S02]  /*5ea70*/  LDGSTS.E [R0+0x13400], [R4.64], P0 ;  /* 0x1340000004007fae */ /* 0x0003e40008121848 */
[----:B-1----:R-:W-:Y:S01]  /*5ea80*/  IMAD.MOV.U32 R4, RZ, RZ, R30 ;  /* 0x000000ffff047224 */ /* 0x002fe200078e001e */
[----:B--2---:R-:W-:-:S05]  /*5ea90*/  IADD3.X R34, R34, UR6, RZ, P1, !PT ;  /* 0x0000000622227c10 */ /* 0x004fca0008ffe4ff */
[----:B------:R-:W-:Y:S01]  /*5eaa0*/  STL [R1+0x8b4], R34 ;  /* 0x0008b42201007387 */ /* 0x000fe20000100800 */
[----:B------:R-:W-:-:S03]  /*5eab0*/  IADD3.X R32, R32, UR6, RZ, P2, !PT ;  /* 0x0000000620207c10 */ /* 0x000fc600097fe4ff */
[----:B------:R-:W-:Y:S01]  /*5eac0*/  STL [R1+0x8f8], R28 ;  /* 0x0008f81c01007387 */ /* 0x000fe20000100800 */
[----:B------:R-:W-:-:S03]  /*5ead0*/  IMAD.MOV.U32 R5, RZ, RZ, R34 ;  /* 0x000000ffff057224 */ /* 0x000fc600078e0022 */
[----:B------:R-:W2:Y:S04]  /*5eae0*/  LDL.LU R36, [R1+0xa38] ;  /* 0x000a380001247983 */ /* 0x000ea80000300800 */
[----:B------:R1:W-:Y:S04]  /*5eaf0*/  STL [R1+0x8f4], R32 ;  /* 0x0008f42001007387 */ /* 0x0003e80000100800 */
[----:B------:R-:W2:Y:S04]  /*5eb00*/  LDL.LU R30, [R1+0xa78] ;  /* 0x000a7800011e7983 */ /* 0x000ea80000300800 */
[----:B------:R-:W2:Y:S04]  /*5eb10*/  LDL.LU R37, [R1+0xa34] ;  /* 0x000a340001257983 */ /* 0x000ea80000300800 */
[----:B------:R1:W-:Y:S02]  /*5eb20*/  LDGSTS.E [R0+0x14400], [R4.64], P0 ;  /* 0x1440000004007fae */ /* 0x0003e40008121848 */
[----:B-1----:R-:W-:-:S02]  /*5eb30*/  IMAD.MOV.U32 R5, RZ, RZ, R32 ;  /* 0x000000ffff057224 */ /* 0x002fc400078e0020 */
[----:B------:R-:W2:Y:S01]  /*5eb40*/  LDL.LU R32, [R1+0xa74] ;  /* 0x000a740001207983 */ /* 0x000ea20000300800 */
[----:B------:R-:W-:-:S03]  /*5eb50*/  MOV R4, R28 ;  /* 0x0000001c00047202 */ /* 0x000fc60000000f00 */
[----:B------:R-:W2:Y:S04]  /*5eb60*/  LDL.LU R34, [R1+0xab8] ;  /* 0x000ab80001227983 */ /* 0x000ea80000300800 */
[----:B------:R-:W2:Y:S04]  /*5eb70*/  LDL.LU R28, [R1+0xaf8] ;  /* 0x000af800011c7983 */ /* 0x000ea80000300800 */
[----:B------:R1:W-:Y:S01]  /*5eb80*/  LDGSTS.E [R0+0x15400], [R4.64], P0 ;  /* 0x1540000004007fae */ /* 0x0003e20008121848 */
[----:B----4-:R-:W-:-:S05]  /*5eb90*/  IADD3 R33, P1, R33, UR7, RZ ;  /* 0x0000000721217c10 */ /* 0x010fca000ff3e0ff */
[----:B------:R-:W-:Y:S01]  /*5eba0*/  STL [R1+0x938], R33 ;  /* 0x0009382101007387 */ /* 0x000fe20000100800 */
[----:B------:R-:W-:Y:S02]  /*5ebb0*/  IADD3 R2, P2, R2, UR7, RZ ;  /* 0x0000000702027c10 */ /* 0x000fe4000ff5e0ff */
[----:B---3--:R-:W-:Y:S02]  /*5ebc0*/  IADD3.X R35, R35, UR6, RZ, P1, !PT ;  /* 0x0000000623237c10 */ /* 0x008fe40008ffe4ff */
[----:B------:R-:W-:-:S03]  /*5ebd0*/  IADD3.X R25, R25, UR6, RZ, P2, !PT ;  /* 0x0000000619197c10 */ /* 0x000fc600097fe4ff */
[----:B------:R3:W-:Y:S01]  /*5ebe0*/  STL [R1+0x934], R35 ;  /* 0x0009342301007387 */ /* 0x0007e20000100800 */
[----:B-1----:R-:W-:-:S03]  /*5ebf0*/  IMAD.MOV.U32 R5, RZ, RZ, R35 ;  /* 0x000000ffff057224 */ /* 0x002fc600078e0023 */
[----:B------:R1:W-:Y:S01]  /*5ec00*/  STL [R1+0x978], R2 ;  /* 0x0009780201007387 */ /* 0x0003e20000100800 */
[----:B------:R-:W-:-:S03]  /*5ec10*/  IMAD.MOV.U32 R4, RZ, RZ, R33 ;  /* 0x000000ffff047224 */ /* 0x000fc600078e0021 */
[----:B---3--:R-:W3:Y:S04]  /*5ec20*/  LDL.LU R35, [R1+0xab4] ;  /* 0x000ab40001237983 */ /* 0x008ee80000300800 */
[----:B------:R4:W-:Y:S04]  /*5ec30*/  STL [R1+0x974], R25 ;  /* 0x0009741901007387 */ /* 0x0009e80000100800 */
[----:B------:R-:W3:Y:S04]  /*5ec40*/  LDL.LU R33, [R1+0xaf4] ;  /* 0x000af40001217983 */ /* 0x000ee80000300800 */
[----:B------:R1:W-:Y:S01]  /*5ec50*/  LDGSTS.E [R0+0x16400], [R4.64], P0 ;  /* 0x1640000004007fae */ /* 0x0003e20008121848 */
[----:B------:R-:W-:Y:S01]  /*5ec60*/  IADD3 R26, P1, R26, UR7, RZ ;  /* 0x000000071a1a7c10 */ /* 0x000fe2000ff3e0ff */
[----:B-1----:R-:W-:-:S02]  /*5ec70*/  IMAD.MOV.U32 R4, RZ, RZ, R2 ;  /* 0x000000ffff047224 */ /* 0x002fc400078e0002 */
[----:B------:R-:W-:Y:S01]  /*5ec80*/  IMAD.MOV.U32 R5, RZ, RZ, R25 ;  /* 0x000000ffff057224 */ /* 0x000fe200078e0019 */
[----:B------:R-:W3:Y:S01]  /*5ec90*/  LDL.LU R2, [R1+0xb38] ;  /* 0x000b380001027983 */ /* 0x000ee20000300800 */
[----:B------:R-:W-:-:S03]  /*5eca0*/  IADD3 R6, P2, R6, UR7, RZ ;  /* 0x0000000706067c10 */ /* 0x000fc6000ff5e0ff */
[----:B----4-:R-:W4:Y:S01]  /*5ecb0*/  LDL.LU R25, [R1+0xb78] ;  /* 0x000b780001197983 */ /* 0x010f220000300800 */
[----:B------:R-:W-:-:S03]  /*5ecc0*/  IADD3.X R29, R29, UR6, RZ, P1, !PT ;  /* 0x000000061d1d7c10 */ /* 0x000fc60008ffe4ff */
[----:B------:R1:W-:Y:S01]  /*5ecd0*/  STL [R1+0x9b8], R26 ;  /* 0x0009b81a01007387 */ /* 0x0003e20000100800 */
[----:B------:R-:W-:-:S03]  /*5ece0*/  IADD3.X R27, R27, UR6, RZ, P2, !PT ;  /* 0x000000061b1b7c10 */ /* 0x000fc600097fe4ff */
[----:B------:R1:W-:Y:S04]  /*5ecf0*/  LDGSTS.E [R0+0x17400], [R4.64], P0 ;  /* 0x1740000004007fae */ /* 0x0003e80008121848 */
[----:B------:R1:W-:Y:S04]  /*5ed00*/  STL [R1+0x9b4], R29 ;  /* 0x0009b41d01007387 */ /* 0x0003e80000100800 */
[----:B------:R-:W-:Y:S01]  /*5ed10*/  STL [R1+0x9f8], R6 ;  /* 0x0009f80601007387 */ /* 0x000fe20000100800 */
[----:B-1----:R-:W-:-:S03]  /*5ed20*/  IMAD.MOV.U32 R4, RZ, RZ, R26 ;  /* 0x000000ffff047224 */ /* 0x002fc600078e001a */
        /* <DEDUP_REMOVED lines=8> */
[----:B------:R1:W-:Y:S04]  /*5edb0*/  LDGSTS.E [R0+0x19400], [R4.64], P0 ;  /* 0x1940000004007fae */ /* 0x0003e80008121848 */
[----:B------:R-:W4:Y:S01]  /*5edc0*/  LDL.LU R6, [R1+0x3fc] ;  /* 0x0003fc0001067983 */ /* 0x000f220000300800 */
[----:B--2---:R-:W-:-:S05]  /*5edd0*/  IADD3 R36, P1, R36, UR7, RZ ;  /* 0x0000000724247c10 */ /* 0x004fca000ff3e0ff */
[----:B-1----:R-:W-:Y:S01]  /*5ede0*/  IMAD.MOV.U32 R4, RZ, RZ, R36 ;  /* 0x000000ffff047224 */ /* 0x002fe200078e0024 */
[----:B------:R-:W-:Y:S02]  /*5edf0*/  IADD3 R30, P2, R30, UR7, RZ ;  /* 0x000000071e1e7c10 */ /* 0x000fe4000ff5e0ff */
[----:B------:R-:W-:Y:S01]  /*5ee00*/  IADD3.X R37, R37, UR6, RZ, P1, !PT ;  /* 0x0000000625257c10 */ /* 0x000fe20008ffe4ff */
[----:B------:R-:W-:Y:S04]  /*5ee10*/  STL [R1+0xa38], R36 ;  /* 0x000a382401007387 */ /* 0x000fe80000100800 */
[----:B------:R-:W-:Y:S01]  /*5ee20*/  IMAD.MOV.U32 R5, RZ, RZ, R37 ;  /* 0x000000ffff057224 */ /* 0x000fe200078e0025 */
[----:B------:R-:W-:Y:S04]  /*5ee30*/  STL [R1+0xa34], R37 ;  /* 0x000a342501007387 */ /* 0x000fe80000100800 */
[----:B------:R1:W-:Y:S04]  /*5ee40*/  STL [R1+0xa78], R30 ;  /* 0x000a781e01007387 */ /* 0x0003e80000100800 */
[----:B------:R2:W-:Y:S01]  /*5ee50*/  LDGSTS.E [R0+0x1a400], [R4.64], P0 ;  /* 0x1a40000004007fae */ /* 0x0005e20008121848 */
[----:B------:R-:W-:-:S05]  /*5ee60*/  IADD3.X R32, R32, UR6, RZ, P2, !PT ;  /* 0x0000000620207c10 */ /* 0x000fca00097fe4ff */
[----:B------:R1:W-:Y:S01]  /*5ee70*/  STL [R1+0xa74], R32 ;  /* 0x000a742001007387 */ /* 0x0003e20000100800 */
[----:B--2---:R-:W-:-:S03]  /*5ee80*/  IMAD.MOV.U32 R4, RZ, RZ, R30 ;  /* 0x000000ffff047224 */ /* 0x004fc600078e001e */
[----:B-1----:R-:W4:Y:S01]  /*5ee90*/  LDL.LU R30, [R1+0x3b8] ;  /* 0x0003b800011e7983 */ /* 0x002f220000300800 */
[----:B------:R-:W-:Y:S01]  /*5eea0*/  IADD3 R34, P1, R34, UR7, RZ ;  /* 0x0000000722227c10 */ /* 0x000fe2000ff3e0ff */
[----:B------:R-:W-:Y:S01]  /*5eeb0*/  IMAD.MOV.U32 R5, RZ, RZ, R32 ;  /* 0x000000ffff057224 */ /* 0x000fe200078e0020 */
[----:B------:R-:W-:Y:S01]  /*5eec0*/  IADD3 R28, P2, R28, UR7, RZ ;  /* 0x000000071c1c7c10 */ /* 0x000fe2000ff5e0ff */
[----:B------:R-:W4:Y:S04]  /*5eed0*/  LDL.LU R32, [R1+0x3f8] ;  /* 0x0003f80001207983 */ /* 0x000f280000300800 */
[----:B------:R1:W-:Y:S04]  /*5eee0*/  LDGSTS.E [R0+0x1b400], [R4.64], P0 ;  /* 0x1b40000004007fae */ /* 0x0003e80008121848 */
[----:B------:R3:W-:Y:S01]  /*5eef0*/  STL [R1+0xab8], R34 ;  /* 0x000ab82201007387 */ /* 0x0007e20000100800 */
[----:B-1----:R-:W-:Y:S01]  /*5ef00*/  IMAD.MOV.U32 R4, RZ, RZ, R34 ;  /* 0x000000ffff047224 */ /* 0x002fe200078e0022 */
[----:B---3--:R-:W-:-:S05]  /*5ef10*/  IADD3.X R35, R35, UR6, RZ, P1, !PT ;  /* 0x0000000623237c10 */ /* 0x008fca0008ffe4ff */
[----:B------:R-:W-:Y:S01]  /*5ef20*/  IMAD.MOV.U32 R5, RZ, RZ, R35 ;  /* 0x000000ffff057224 */ /* 0x000fe200078e0023 */
[----:B------:R-:W-:Y:S01]  /*5ef30*/  IADD3.X R33, R33, UR6, RZ, P2, !PT ;  /* 0x0000000621217c10 */ /* 0x000fe200097fe4ff */
[----:B------:R-:W-:Y:S04]  /*5ef40*/  STL [R1+0xab4], R35 ;  /* 0x000ab42301007387 */ /* 0x000fe80000100800 */
[----:B------:R1:W-:Y:S04]  /*5ef50*/  STL [R1+0xaf8], R28 ;  /* 0x000af81c01007387 */ /* 0x0003e80000100800 */
[----:B------:R3:W-:Y:S04]  /*5ef60*/  LDGSTS.E [R0+0x1c400], [R4.64], P0 ;  /* 0x1c40000004007fae */ /* 0x0007e80008121848 */
[----:B------:R-:W-:Y:S04]  /*5ef70*/  STL [R1+0xaf4], R33 ;  /* 0x000af42101007387 */ /* 0x000fe80000100800 */
[----:B------:R-:W2:Y:S01]  /*5ef80*/  LDL.LU R34, [R1+0x438] ;  /* 0x0004380001227983 */ /* 0x000ea20000300800 */
[----:B---3--:R-:W-:-:S03]  /*5ef90*/  MOV R4, R28 ;  /* 0x0000001c00047202 */ /* 0x008fc60000000f00 */
[----:B-1----:R-:W3:Y:S01]  /*5efa0*/  LDL.LU R28, [R1+0x43c] ;  /* 0x00043c00011c7983 */ /* 0x002ee20000300800 */
[----:B------:R-:W-:Y:S01]  /*5efb0*/  IADD3 R2, P1, R2, UR7, RZ ;  /* 0x0000000702027c10 */ /* 0x000fe2000ff3e0ff */
[----:B------:R-:W-:Y:S02]  /*5efc0*/  IMAD.MOV.U32 R5, RZ, RZ, R33 ;  /* 0x000000ffff057224 */ /* 0x000fe400078e0021 */
[----:B------:R-:W2:Y:S01]  /*5efd0*/  LDL.LU R37, [R1+0x478] ;  /* 0x0004780001257983 */ /* 0x000ea20000300800 */
[----:B----4-:R-:W-:-:S03]  /*5efe0*/  IADD3 R25, P2, R25, UR7, RZ ;  /* 0x0000000719197c10 */ /* 0x010fc6000ff5e0ff */
[----:B------:R-:W2:Y:S04]  /*5eff0*/  LDL.LU R36, [R1+0x47c] ;  /* 0x00047c0001247983 */ /* 0x000ea80000300800 */
[----:B------:R1:W-:Y:S04]  /*5f000*/  STL [R1+0xb38], R2 ;  /* 0x000b380201007387 */ /* 0x0003e80000100800 */
[----:B------:R1:W-:Y:S01]  /*5f010*/  LDGSTS.E [R0+0x1d400], [R4.64], P0 ;  /* 0x1d40000004007fae */ /* 0x0003e20008121848 */
[----:B------:R-:W-:Y:S01]  /*5f020*/  IADD3.X R26, R26, UR6, RZ, P1, !PT ;  /* 0x000000061a1a7c10 */ /* 0x000fe20008ffe4ff */
[----:B-1----:R-:W-:-:S04]  /*5f030*/  IMAD.MOV.U32 R4, RZ, RZ, R2 ;  /* 0x000000ffff047224 */ /* 0x002fc800078e0002 */
[----:B------:R1:W-:Y:S01]  /*5f040*/  STL [R1+0xb34], R26 ;  /* 0x000b341a01007387 */ /* 0x0003e20000100800 */
[----:B------:R-:W-:-:S03]  /*5f050*/  IADD3.X R29, R29, UR6, RZ, P2, !PT ;  /* 0x000000061d1d7c10 */ /* 0x000fc600097fe4ff */
[----:B------:R1:W-:Y:S01]  /*5f060*/  STL [R1+0xb78], R25 ;  /* 0x000b781901007387 */ /* 0x0003e20000100800 */
[----:B------:R-:W-:-:S03]  /*5f070*/  IMAD.MOV.U32 R5, RZ, RZ, R26 ;  /* 0x000000ffff057224 */ /* 0x000fc600078e001a */
[----:B------:R-:W2:Y:S04]  /*5f080*/  LDL.LU R2, [R1+0x4bc] ;  /* 0x0004bc0001027983 */ /* 0x000ea80000300800 */
[----:B------:R1:W-:Y:S04]  /*5f090*/  STL [R1+0xb74], R29 ;  /* 0x000b741d01007387 */ /* 0x0003e80000100800 */
[----:B-1----:R-:W2:Y:S04]  /*5f0a0*/  LDL.LU R26, [R1+0x4fc] ;  /* 0x0004fc00011a7983 */ /* 0x002ea80000300800 */
[----:B------:R-:W2:Y:S01]  /*5f0b0*/  LDL.LU R33, [R1+0x4b8] ;  /* 0x0004b80001217983 */ /* 0x000ea20000300800 */
[----:B------:R-:W-:-:S03]  /*5f0c0*/  IADD3 R27, P1, R27, UR7, RZ ;  /* 0x000000071b1b7c10 */ /* 0x000fc6000ff3e0ff */
[----:B------:R1:W-:Y:S04]  /*5f0d0*/  LDGSTS.E [R0+0x1e400], [R4.64], P0 ;  /* 0x1e40000004007fae */ /* 0x0003e80008121848 */
[----:B------:R-:W2:Y:S01]  /*5f0e0*/  LDL.LU R35, [R1+0x4f8] ;  /* 0x0004f80001237983 */ /* 0x000ea20000300800 */
[----:B------:R-:W-:Y:S01]  /*5f0f0*/  IADD3 R6, P2, R6, UR7, RZ ;  /* 0x0000000706067c10 */ /* 0x000fe2000ff5e0ff */
[----:B-1----:R-:W-:Y:S02]  /*5f100*/  IMAD.MOV.U32 R4, RZ, RZ, R25 ;  /* 0x000000ffff047224 */ /* 0x002fe400078e0019 */
[----:B------:R-:W-:Y:S01]  /*5f110*/  IMAD.MOV.U32 R5, RZ, RZ, R29 ;  /* 0x000000ffff057224 */ /* 0x000fe200078e001d */
[----:B------:R-:W-:Y:S01]  /*5f120*/  LOP3.LUT R25, R85, 0x30, RZ, 0x3c, !PT ;  /* 0x0000003055197812 */ /* 0x000fe200078e3cff */
[----:B------:R1:W-:Y:S04]  /*5f130*/  STL [R1+0x3bc], R27 ;  /* 0x0003bc1b01007387 */ /* 0x0003e80000100800 */
[----:B------:R1:W-:Y:S04]  /*5f140*/  LDGSTS.E [R0+0x1f400], [R4.64], P0 ;  /* 0x1f40000004007fae */ /* 0x0003e80008121848 */
[----:B------:R-:W-:Y:S01]  /*5f150*/  STL [R1+0x3fc], R6 ;  /* 0x0003fc0601007387 */ /* 0x000fe20000100800 */
[----:B-1----:R-:W-:-:S04]  /*5f160*/  IMAD.U32 R0, RZ, RZ, UR5 ;  /* 0x00000005ff007e24 */ /* 0x002fc8000f8e00ff */
[----:B------:R-:W-:Y:S01]  /*5f170*/  IMAD R0, R0, 0x20000, R25 ;  /* 0x0002000000007824 */ /* 0x000fe200078e0219 */
[----:B------:R-:W-:Y:S02]  /*5f180*/  MOV R4, R27 ;  /* 0x0000001b00047202 */ /* 0x000fe40000000f00 */
[----:B------:R-:W-:-:S05]  /*5f190*/  IADD3.X R30, R30, UR6, RZ, P1, !PT ;  /* 0x000000061e1e7c10 */ /* 0x000fca0008ffe4ff */
[----:B------:R1:W-:Y:S04]  /*5f1a0*/  STL [R1+0x3b8], R30 ;  /* 0x0003b81e01007387 */ /* 0x0003e80000100800 */
[----:B------:R-:W4:Y:S04]  /*5f1b0*/  LDL.LU R25, [R1+0x53c] ;  /* 0x00053c0001197983 */ /* 0x000f280000300800 */
[----:B------:R-:W4:Y:S04]  /*5f1c0*/  LDL.LU R29, [R1+0x57c] ;  /* 0x00057c00011d7983 */ /* 0x000f280000300800 */
[----:B------:R-:W4:Y:S01]  /*5f1d0*/  LDL.LU R27, [R1+0x538] ;  /* 0x00053800011b7983 */ /* 0x000f220000300800 */
[----:B------:R-:W-:-:S03]  /*5f1e0*/  IMAD.MOV.U32 R5, RZ, RZ, R30 ;  /* 0x000000ffff057224 */ /* 0x000fc600078e001e */
[----:B-1----:R-:W4:Y:S01]  /*5f1f0*/  LDL.LU R30, [R1+0x578] ;  /* 0x00057800011e7983 */ /* 0x002f220000300800 */
[----:B------:R-:W-:-:S03]  /*5f200*/  IADD3.X R32, R32, UR6, RZ, P2, !PT ;  /* 0x0000000620207c10 */ /* 0x000fc600097fe4ff */
[----:B------:R1:W-:Y:S04]  /*5f210*/  LDGSTS.E [R0+0x600], [R4.64], P0 ;  /* 0x0060000004007fae */ /* 0x0003e80008121848 */
[----:B------:R1:W-:Y:S02]  /*5f220*/  STL [R1+0x3f8], R32 ;  /* 0x0003f82001007387 */ /* 0x0003e40000100800 */
[----:B-1----:R-:W-:Y:S02]  /*5f230*/  IMAD.MOV.U32 R4, RZ, RZ, R6 ;  /* 0x000000ffff047224 */ /* 0x002fe400078e0006 */
[----:B------:R-:W-:Y:S02]  /*5f240*/  IMAD.MOV.U32 R5, RZ, RZ, R32 ;  /* 0x000000ffff057224 */ /* 0x000fe400078e0020 */
[----:B------:R-:W4:Y:S04]  /*5f250*/  LDL.LU R32, [R1+0x5bc] ;  /* 0x0005bc0001207983 */ /* 0x000f280000300800 */
[----:B------:R-:W4:Y:S04]  /*5f260*/  LDL.LU R6, [R1+0x5fc] ;  /* 0x0005fc0001067983 */ /* 0x000f280000300800 */
[----:B------:R1:W-:Y:S01]  /*5f270*/  LDGSTS.E [R0+0x1600], [R4.64], P0 ;  /* 0x0160000004007fae */ /* 0x0003e20008121848 */
[----:B---3--:R-:W-:-:S04]  /*5f280*/  IADD3 R28, P1, R28, UR7, RZ ;  /* 0x000000071c1c7c10 */ /* 0x008fc8000ff3e0ff */
[----:B--2---:R-:W-:Y:S01]  /*5f290*/  IADD3.X R34, R34, UR6, RZ, P1, !PT ;  /* 0x0000000622227c10 */ /* 0x004fe20008ffe4ff */
[----:B------:R-:W-:Y:S01]  /*5f2a0*/  STL [R1+0x43c], R28 ;  /* 0x00043c1c01007387 */ /* 0x000fe20000100800 */
[----:B------:R-:W-:Y:S01]  /*5f2b0*/  IADD3 R36, P2, R36, UR7, RZ ;  /* 0x0000000724247c10 */ /* 0x000fe2000ff5e0ff */
[----:B-1----:R-:W-:Y:S02]  /*5f2c0*/  IMAD.MOV.U32 R4, RZ, RZ, R28 ;  /* 0x000000ffff047224 */ /* 0x002fe400078e001c */
[----:B------:R1:W-:Y:S01]  /*5f2d0*/  STL [R1+0x438], R34 ;  /* 0x0004382201007387 */ /* 0x0003e20000100800 */
[----:B------:R-:W-:Y:S01]  /*5f2e0*/  IMAD.MOV.U32 R5, RZ, RZ, R34 ;  /* 0x000000ffff057224 */ /* 0x000fe200078e0022 */
[----:B------:R-:W-:Y:S02]  /*5f2f0*/  IADD3.X R37, R37, UR6, RZ, P2, !PT ;  /* 0x0000000625257c10 */ /* 0x000fe400097fe4ff */
[----:B------:R-:W-:Y:S04]  /*5f300*/  STL [R1+0x47c], R36 ;  /* 0x00047c2401007387 */ /* 0x000fe80000100800 */
[----:B------:R2:W-:Y:S04]  /*5f310*/  LDGSTS.E [R0+0x2600], [R4.64], P0 ;  /* 0x0260000004007fae */ /* 0x0005e80008121848 */
[----:B-1----:R-:W3:Y:S04]  /*5f320*/  LDL.LU R34, [R1+0x5b8] ;  /* 0x0005b80001227983 */ /* 0x002ee80000300800 */
[----:B------:R-:W-:Y:S01]  /*5f330*/  STL [R1+0x478], R37 ;  /* 0x0004782501007387 */ /* 0x000fe20000100800 */
[----:B--2---:R-:W-:-:S03]  /*5f340*/  IMAD.MOV.U32 R4, RZ, RZ, R36 ;  /* 0x000000ffff047224 */ /* 0x004fc600078e0024 */
[----:B------:R-:W3:Y:S01]  /*5f350*/  LDL.LU R28, [R1+0x5f8] ;  /* 0x0005f800011c7983 */ /* 0x000ee20000300800 */
[----:B------:R-:W-:-:S05]  /*5f360*/  IMAD.MOV.U32 R5, RZ, RZ, R37 ;  /* 0x000000ffff057224 */ /* 0x000fca00078e0025 */
[----:B------:R1:W-:Y:S01]  /*5f370*/  LDGSTS.E [R0+0x3600], [R4.64], P0 ;  /* 0x0360000004007fae */ /* 0x0003e20008121848 */
[----:B------:R-:W-:Y:S02]  /*5f380*/  IADD3 R2, P1, R2, UR7, RZ ;  /* 0x0000000702027c10 */ /* 0x000fe4000ff3e0ff */
[----:B------:R-:W-:Y:S02]  /*5f390*/  IADD3 R26, P2, R26, UR7, RZ ;  /* 0x000000071a1a7c10 */ /* 0x000fe4000ff5e0ff */
[----:B------:R-:W-:Y:S01]  /*5f3a0*/  IADD3.X R33, R33, UR6, RZ, P1, !PT ;  /* 0x0000000621217c10 */ /* 0x000fe20008ffe4ff */
[----:B------:R-:W-:Y:S01]  /*5f3b0*/  STL [R1+0x4bc], R2 ;  /* 0x0004bc0201007387 */ /* 0x000fe20000100800 */
[----:B-1----:R-:W-:-:S03]  /*5f3c0*/  MOV R4, R2 ;  /* 0x0000000200047202 */ /* 0x002fc60000000f00 */
        /* <DEDUP_REMOVED lines=8> */
[----:B------:R-:W-:-:S03]  /*5f450*/  IMAD.MOV.U32 R5, RZ, RZ, R35 ;  /* 0x000000ffff057224 */ /* 0x000fc600078e0023 */
[----:B-1----:R-:W3:Y:S01]  /*5f460*/  LDL.LU R35, [R1+0x638] ;  /* 0x0006380001237983 */ /* 0x002ee20000300800 */
[----:B------:R-:W-:-:S03]  /*5f470*/  IMAD.MOV.U32 R4, RZ, RZ, R26 ;  /* 0x000000ffff047224 */ /* 0x000fc600078e001a */
[----:B------:R-:W3:Y:S04]  /*5f480*/  LDL.LU R26, [R1+0x678] ;  /* 0x00067800011a7983 */ /* 0x000ee80000300800 */
[----:B------:R1:W-:Y:S01]  /*5f490*/  LDGSTS.E [R0+0x5600], [R4.64], P0 ;  /* 0x0560000004007fae */ /* 0x0003e20008121848 */
[----:B----4-:R-:W-:Y:S02]  /*5f4a0*/  IADD3 R25, P1, R25, UR7, RZ ;  /* 0x0000000719197c10 */ /* 0x010fe4000ff3e0ff */
[----:B------:R-:W-:Y:S02]  /*5f4b0*/  IADD3 R29, P2, R29, UR7, RZ ;  /* 0x000000071d1d7c10 */ /* 0x000fe4000ff5e0ff */
[----:B------:R-:W-:Y:S01]  /*5f4c0*/  IADD3.X R27, R27, UR6, RZ, P1, !PT ;  /* 0x000000061b1b7c10 */ /* 0x000fe20008ffe4ff */
[----:B------:R-:W-:Y:S01]  /*5f4d0*/  STL [R1+0x53c], R25 ;  /* 0x00053c1901007387 */ /* 0x000fe20000100800 */
[----:B-1----:R-:W-:Y:S01]  /*5f4e0*/  IMAD.MOV.U32 R4, RZ, RZ, R25 ;  /* 0x000000ffff047224 */ /* 0x002fe200078e0019 */
[----:B------:R-:W-:-:S02]  /*5f4f0*/  IADD3.X R30, R30, UR6, RZ, P2, !PT ;  /* 0x000000061e1e7c10 */ /* 0x000fc400097fe4ff */
[----:B------:R-:W-:Y:S01]  /*5f500*/  IMAD.MOV.U32 R5, RZ, RZ, R27 ;  /* 0x000000ffff057224 */ /* 0x000fe200078e001b */
[----:B------:R1:W-:Y:S04]  /*5f510*/  STL [R1+0x538], R27 ;  /* 0x0005381b01007387 */ /* 0x0003e80000100800 */
[----:B------:R-:W-:Y:S04]  /*5f520*/  STL [R1+0x57c], R29 ;  /* 0x00057c1d01007387 */ /* 0x000fe80000100800 */
[----:B------:R4:W-:Y:S04]  /*5f530*/  LDGSTS.E [R0+0x6600], [R4.64], P0 ;  /* 0x0660000004007fae */ /* 0x0009e80008121848 */
[----:B-1----:R-:W2:Y:S04]  /*5f540*/  LDL.LU R27, [R1+0x6bc] ;  /* 0x0006bc00011b7983 */ /* 0x002ea80000300800 */
[----:B------:R1:W-:Y:S04]  /*5f550*/  STL [R1+0x578], R30 ;  /* 0x0005781e01007387 */ /* 0x0003e80000100800 */
[----:B------:R-:W2:Y:S01]  /*5f560*/  LDL.LU R25, [R1+0x6fc] ;  /* 0x0006fc0001197983 */ /* 0x000ea20000300800 */
[----:B----4-:R-:W-:-:S03]  /*5f570*/  IMAD.MOV.U32 R5, RZ, RZ, R30 ;  /* 0x000000ffff057224 */ /* 0x010fc600078e001e */
[----:B-1----:R-:W2:Y:S01]  /*5f580*/  LDL.LU R30, [R1+0x6b8] ;  /* 0x0006b800011e7983 */ /* 0x002ea20000300800 */
[----:B------:R-:W-:-:S03]  /*5f590*/  IMAD.MOV.U32 R4, RZ, RZ, R29 ;  /* 0x000000ffff047224 */ /* 0x000fc600078e001d */
[----:B------:R-:W2:Y:S01]  /*5f5a0*/  LDL.LU R29, [R1+0x6f8] ;  /* 0x0006f800011d7983 */ /* 0x000ea20000300800 */
[----:B------:R-:W-:Y:S02]  /*5f5b0*/  IADD3 R32, P1, R32, UR7, RZ ;  /* 0x0000000720207c10 */ /* 0x000fe4000ff3e0ff */
[----:B------:R-:W-:Y:S01]  /*5f5c0*/  IADD3 R6, P2, R6, UR7, RZ ;  /* 0x0000000706067c10 */ /* 0x000fe2000ff5e0ff */
[----:B------:R1:W-:Y:S04]  /*5f5d0*/  LDGSTS.E [R0+0x7600], [R4.64], P0 ;  /* 0x0760000004007fae */ /* 0x0003e80008121848 */
[----:B------:R3:W-:Y:S01]  /*5f5e0*/  STL [R1+0x5bc], R32 ;  /* 0x0005bc2001007387 */ /* 0x0007e20000100800 */
[----:B-1----:R-:W-:Y:S02]  /*5f5f0*/  MOV R4, R32 ;  /* 0x0000002000047202 */ /* 0x002fe40000000f00 */
[----:B---3--:R-:W-:-:S05]  /*5f600*/  IADD3.X R34, R34, UR6, RZ, P1, !PT ;  /* 0x0000000622227c10 */ /* 0x008fca0008ffe4ff */
[----:B------:R1:W-:Y:S01]  /*5f610*/  STL [R1+0x5b8], R34 ;  /* 0x0005b82201007387 */ /* 0x0003e20000100800 */
[----:B------:R-:W-:-:S03]  /*5f620*/  IADD3.X R28, R28, UR6, RZ, P2, !PT ;  /* 0x000000061c1c7c10 */ /* 0x000fc600097fe4ff */
[----:B------:R3:W-:Y:S01]  /*5f630*/  STL [R1+0x5fc], R6 ;  /* 0x0005fc0601007387 */ /* 0x0007e20000100800 */
[----:B------:R-:W-:-:S03]  /*5f640*/  IMAD.MOV.U32 R5, RZ, RZ, R34 ;  /* 0x000000ffff057224 */ /* 0x000fc600078e0022 */
[----:B------:R-:W4:Y:S04]  /*5f650*/  LDL.LU R32, [R1+0x740] ;  /* 0x0007400001207983 */ /* 0x000f280000300800 */
[----:B------:R3:W-:Y:S04]  /*5f660*/  STL [R1+0x5f8], R28 ;  /* 0x0005f81c01007387 */ /* 0x0007e80000100800 */
[----:B------:R-:W4:Y:S04]  /*5f670*/  LDL.LU R36, [R1+0x780] ;  /* 0x0007800001247983 */ /* 0x000f280000300800 */
[----:B-1----:R-:W4:Y:S04]  /*5f680*/  LDL.LU R34, [R1+0x73c] ;  /* 0x00073c0001227983 */ /* 0x002f280000300800 */
[----:B------:R1:W-:Y:S04]  /*5f690*/  LDGSTS.E [R0+0x8600], [R4.64], P0 ;  /* 0x0860000004007fae */ /* 0x0003e80008121848 */
[----:B------:R-:W4:Y:S01]  /*5f6a0*/  LDL.LU R37, [R1+0x77c] ;  /* 0x00077c0001257983 */ /* 0x000f220000300800 */
[----:B-1----:R-:W-:-:S02]  /*5f6b0*/  IMAD.MOV.U32 R4, RZ, RZ, R6 ;  /* 0x000000ffff047224 */ /* 0x002fc400078e0006 */
[----:B------:R-:W-:Y:S01]  /*5f6c0*/  IMAD.MOV.U32 R5, RZ, RZ, R28 ;  /* 0x000000ffff057224 */ /* 0x000fe200078e001c */
[----:B---3--:R-:W3:Y:S04]  /*5f6d0*/  LDL.LU R6, [R1+0x7c0] ;  /* 0x0007c00001067983 */ /* 0x008ee80000300800 */
[----:B------:R-:W3:Y:S01]  /*5f6e0*/  LDL.LU R28, [R1+0x800] ;  /* 0x00080000011c7983 */ /* 0x000ee20000300800 */
[----:B------:R-:W-:-:S03]  /*5f6f0*/  IADD3 R33, P1, R33, UR7, RZ ;  /* 0x0000000721217c10 */ /* 0x000fc6000ff3e0ff */
[----:B------:R1:W-:Y:S01]  /*5f700*/  LDGSTS.E [R0+0x9600], [R4.64], P0 ;  /* 0x0960000004007fae */ /* 0x0003e20008121848 */
[----:B------:R-:W-:-:S03]  /*5f710*/  IADD3 R2, P2, R2, UR7, RZ ;  /* 0x0000000702027c10 */ /* 0x000fc6000ff5e0ff */
[----:B------:R1:W-:Y:S01]  /*5f720*/  STL [R1+0x63c], R33 ;  /* 0x00063c2101007387 */ /* 0x0003e20000100800 */
[----:B------:R-:W-:Y:S01]  /*5f730*/  IADD3.X R35, R35, UR6, RZ, P1, !PT ;  /* 0x0000000623237c10 */ /* 0x000fe20008ffe4ff */
[----:B-1----:R-:W-:Y:S01]  /*5f740*/  IMAD.MOV.U32 R4, RZ, RZ, R33 ;  /* 0x000000ffff047224 */ /* 0x002fe200078e0021 */
[----:B------:R-:W-:-:S03]  /*5f750*/  IADD3.X R26, R26, UR6, RZ, P2, !PT ;  /* 0x000000061a1a7c10 */ /* 0x000fc600097fe4ff */
[----:B------:R1:W-:Y:S04]  /*5f760*/  STL [R1+0x638], R35 ;  /* 0x0006382301007387 */ /* 0x0003e80000100800 */
[----:B------:R1:W-:Y:S04]  /*5f770*/  STL [R1+0x67c], R2 ;  /* 0x00067c0201007387 */ /* 0x0003e80000100800 */
[----:B------:R-:W3:Y:S01]  /*5f780*/  LDL.LU R33, [R1+0x7bc] ;  /* 0x0007bc0001217983 */ /* 0x000ee20000300800 */
[----:B------:R-:W-:-:S03]  /*5f790*/  IMAD.MOV.U32 R5, RZ, RZ, R35 ;  /* 0x000000ffff057224 */ /* 0x000fc600078e0023 */
[----:B------:R1:W-:Y:S04]  /*5f7a0*/  STL [R1+0x678], R26 ;  /* 0x0006781a01007387 */ /* 0x0003e80000100800 */
[----:B-1----:R-:W3:Y:S04]  /*5f7b0*/  LDL.LU R35, [R1+0x7fc] ;  /* 0x0007fc0001237983 */ /* 0x002ee80000300800 */
[----:B------:R1:W-:Y:S02]  /*5f7c0*/  LDGSTS.E [R0+0xa600], [R4.64], P0 ;  /* 0x0a60000004007fae */ /* 0x0003e40008121848 */
[----:B-1----:R-:W-:-:S02]  /*5f7d0*/  IMAD.MOV.U32 R4, RZ, RZ, R2 ;  /* 0x000000ffff047224 */ /* 0x002fc400078e0002 */
[----:B------:R-:W-:Y:S01]  /*5f7e0*/  IMAD.MOV.U32 R5, RZ, RZ, R26 ;  /* 0x000000ffff057224 */ /* 0x000fe200078e001a */
[----:B------:R-:W3:Y:S04]  /*5f7f0*/  LDL.LU R2, [R1+0x840] ;  /* 0x0008400001027983 */ /* 0x000ee80000300800 */
[----:B------:R-:W3:Y:S04]  /*5f800*/  LDL.LU R26, [R1+0x880] ;  /* 0x00088000011a7983 */ /* 0x000ee80000300800 */
[----:B------:R1:W-:Y:S01]  /*5f810*/  LDGSTS.E [R0+0xb600], [R4.64], P0 ;  /* 0x0b60000004007fae */ /* 0x0003e20008121848 */
[----:B--2---:R-:W-:-:S05]  /*5f820*/  IADD3 R27, P1, R27, UR7, RZ ;  /* 0x000000071b1b7c10 */ /* 0x004fca000ff3e0ff */
[----:B------:R2:W-:Y:S01]  /*5f830*/  STL [R1+0x6bc], R27 ;  /* 0x0006bc1b01007387 */ /* 0x0005e20000100800 */
[----:B------:R-:W-:Y:S02]  /*5f840*/  IADD3 R25, P2, R25, UR7, RZ ;  /* 0x0000000719197c10 */ /* 0x000fe4000ff5e0ff */
[----:B------:R-:W-:Y:S02]  /*5f850*/  IADD3.X R30, R30, UR6, RZ, P1, !PT ;  /* 0x000000061e1e7c10 */ /* 0x000fe40008ffe4ff */
[----:B-1----:R-:W-:Y:S02]  /*5f860*/  MOV R4, R27 ;  /* 0x0000001b00047202 */ /* 0x002fe40000000f00 */
[----:B------:R-:W-:Y:S01]  /*5f870*/  IADD3.X R29, R29, UR6, RZ, P2, !PT ;  /* 0x000000061d1d7c10 */ /* 0x000fe200097fe4ff */
[----:B------:R1:W-:Y:S04]  /*5f880*/  STL [R1+0x6b8], R30 ;  /* 0x0006b81e01007387 */ /* 0x0003e80000100800 */
[----:B------:R-:W-:Y:S04]  /*5f890*/  STL [R1+0x6fc], R25 ;  /* 0x0006fc1901007387 */ /* 0x000fe80000100800 */
[----:B--2---:R-:W2:Y:S01]  /*5f8a0*/  LDL.LU R27, [R1+0x83c] ;  /* 0x00083c00011b7983 */ /* 0x004ea20000300800 */
[----:B------:R-:W-:-:S03]  /*5f8b0*/  IMAD.MOV.U32 R5, RZ, RZ, R30 ;  /* 0x000000ffff057224 */ /* 0x000fc600078e001e */
[----:B------:R1:W-:Y:S04]  /*5f8c0*/  STL [R1+0x6f8], R29 ;  /* 0x0006f81d01007387 */ /* 0x0003e80000100800 */
[----:B-1----:R-:W2:Y:S04]  /*5f8d0*/  LDL.LU R30, [R1+0x87c] ;  /* 0x00087c00011e7983 */ /* 0x002ea80000300800 */
[----:B------:R1:W-:Y:S02]  /*5f8e0*/  LDGSTS.E [R0+0xc600], [R4.64], P0 ;  /* 0x0c60000004007fae */ /* 0x0003e40008121848 */
[----:B-1----:R-:W-:-:S02]  /*5f8f0*/  IMAD.MOV.U32 R4, RZ, RZ, R25 ;  /* 0x000000ffff047224 */ /* 0x002fc400078e0019 */
[----:B------:R-:W-:Y:S02]  /*5f900*/  IMAD.MOV.U32 R5, RZ, RZ, R29 ;  /* 0x000000ffff057224 */ /* 0x000fe400078e001d */
[----:B------:R-:W2:Y:S04]  /*5f910*/  LDL.LU R29, [R1+0x8c0] ;  /* 0x0008c000011d7983 */ /* 0x000ea80000300800 */
[----:B------:R-:W2:Y:S04]  /*5f920*/  LDL.LU R25, [R1+0x900] ;  /* 0x0009000001197983 */ /* 0x000ea80000300800 */
[----:B------:R1:W-:Y:S01]  /*5f930*/  LDGSTS.E [R0+0xd600], [R4.64], P0 ;  /* 0x0d60000004007fae */ /* 0x0003e20008121848 */
[----:B----4-:R-:W-:-:S05]  /*5f940*/  IADD3 R32, P1, R32, UR7, RZ ;  /* 0x0000000720207c10 */ /* 0x010fca000ff3e0ff */
[----:B------:R-:W-:Y:S01]  /*5f950*/  STL [R1+0x740], R32 ;  /* 0x0007402001007387 */ /* 0x000fe20000100800 */
[----:B------:R-:W-:Y:S02]  /*5f960*/  IADD3 R36, P2, R36, UR7, RZ ;  /* 0x0000000724247c10 */ /* 0x000fe4000ff5e0ff */
[----:B------:R-:W-:Y:S01]  /*5f970*/  IADD3.X R34, R34, UR6, RZ, P1, !PT ;  /* 0x0000000622227c10 */ /* 0x000fe20008ffe4ff */
[----:B-1----:R-:W-:-:S04]  /*5f980*/  IMAD.MOV.U32 R4, RZ, RZ, R32 ;  /* 0x000000ffff047224 */ /* 0x002fc800078e0020 */
[----:B------:R1:W-:Y:S01]  /*5f990*/  STL [R1+0x73c], R34 ;  /* 0x00073c2201007387 */ /* 0x0003e20000100800 */
[----:B------:R-:W-:Y:S01]  /*5f9a0*/  IMAD.MOV.U32 R5, RZ, RZ, R34 ;  /* 0x000000ffff057224 */ /* 0x000fe200078e0022 */
[----:B------:R-:W-:Y:S02]  /*5f9b0*/  IADD3.X R37, R37, UR6, RZ, P2, !PT ;  /* 0x0000000625257c10 */ /* 0x000fe400097fe4ff */
[----:B------:R-:W-:Y:S04]  /*5f9c0*/  STL [R1+0x780], R36 ;  /* 0x0007802401007387 */ /* 0x000fe80000100800 */
[----:B------:R4:W-:Y:S04]  /*5f9d0*/  LDGSTS.E [R0+0xe600], [R4.64], P0 ;  /* 0x0e60000004007fae */ /* 0x0009e80008121848 */
[----:B-1----:R-:W2:Y:S01]  /*5f9e0*/  LDL.LU R34, [R1+0x8bc] ;  /* 0x0008bc0001227983 */ /* 0x002ea20000300800 */
[----:B---3--:R-:W-:-:S03]  /*5f9f0*/  IADD3 R6, P1, R6, UR7, RZ ;  /* 0x0000000706067c10 */ /* 0x008fc6000ff3e0ff */
[----:B------:R-:W-:Y:S01]  /*5fa00*/  STL [R1+0x77c], R37 ;  /* 0x00077c2501007387 */ /* 0x000fe20000100800 */
[----:B------:R-:W-:-:S03]  /*5fa10*/  IADD3 R28, P2, R28, UR7, RZ ;  /* 0x000000071c1c7c10 */ /* 0x000fc6000ff5e0ff */
[----:B------:R-:W3:Y:S01]  /*5fa20*/  LDL.LU R32, [R1+0x8fc] ;  /* 0x0008fc0001207983 */ /* 0x000ee20000300800 */
[----:B----4-:R-:W-:Y:S02]  /*5fa30*/  IMAD.MOV.U32 R4, RZ, RZ, R36 ;  /* 0x000000ffff047224 */ /* 0x010fe400078e0024 */
[----:B------:R-:W-:Y:S01]  /*5fa40*/  IMAD.MOV.U32 R5, RZ, RZ, R37 ;  /* 0x000000ffff057224 */ /* 0x000fe200078e0025 */
[----:B------:R-:W-:Y:S04]  /*5fa50*/  STL [R1+0x7c0], R6 ;  /* 0x0007c00601007387 */ /* 0x000fe80000100800 */
[----:B------:R1:W-:Y:S02]  /*5fa60*/  LDGSTS.E [R0+0xf600], [R4.64], P0 ;  /* 0x0f60000004007fae */ /* 0x0003e40008121848 */
[----:B-1----:R-:W-:-:S02]  /*5fa70*/  MOV R4, R6 ;  /* 0x0000000600047202 */ /* 0x002fc40000000f00 */
[----:B------:R-:W-:-:S05]  /*5fa80*/  IADD3.X R33, R33, UR6, RZ, P1, !PT ;  /* 0x0000000621217c10 */ /* 0x000fca0008ffe4ff */
        /* <DEDUP_REMOVED lines=8> */
[----:B----4-:R-:W-:Y:S01]  /*5fb10*/  IMAD.MOV.U32 R5, RZ, RZ, R35 ;  /* 0x000000ffff057224 */ /* 0x010fe200078e0023 */
        /* <DEDUP_REMOVED lines=17> */
[----:B--2---:R-:W-:-:S03]  /*5fc30*/  IMAD.MOV.U32 R5, RZ, RZ, R30 ;  /* 0x000000ffff057224 */ /* 0x004fc600078e001e */
        /* <DEDUP_REMOVED lines=19> */
[----:B------:R-:W-:Y:S01]  /*5fd70*/  IMAD.MOV.U32 R4, RZ, RZ, R25 ;  /* 0x000000ffff047224 */ /* 0x000fe200078e0019 */
[----:B------:R-:W3:Y:S04]  /*5fd80*/  LDL.LU R32, [R1+0xa7c] ;  /* 0x000a7c0001207983 */ /* 0x000ee80000300800 */
[----:B------:R-:W3:Y:S01]  /*5fd90*/  LDL.LU R34, [R1+0xac0] ;  /* 0x000ac00001227983 */ /* 0x000ee20000300800 */
[----:B------:R-:W-:-:S03]  /*5fda0*/  IADD3 R33, P1, R33, UR7, RZ ;  /* 0x0000000721217c10 */ /* 0x000fc6000ff3e0ff */
[----:B------:R-:W3:Y:S04]  /*5fdb0*/  LDL.LU R25, [R1+0xb00] ;  /* 0x000b000001197983 */ /* 0x000ee80000300800 */
[----:B------:R-:W-:Y:S01]  /*5fdc0*/  STL [R1+0x940], R33 ;  /* 0x0009402101007387 */ /* 0x000fe20000100800 */
[----:B------:R-:W-:-:S03]  /*5fdd0*/  IADD3 R6, P2, R6, UR7, RZ ;  /* 0x0000000706067c10 */ /* 0x000fc6000ff5e0ff */
[----:B------:R1:W-:Y:S01]  /*5fde0*/  LDGSTS.E [R0+0x15600], [R4.64], P0 ;  /* 0x1560000004007fae */ /* 0x0003e20008121848 */
[----:B------:R-:W-:-:S05]  /*5fdf0*/  IADD3.X R35, R35, UR6, RZ, P1, !PT ;  /* 0x0000000623237c10 */ /* 0x000fca0008ffe4ff */
[----:B------:R1:W-:Y:S01]  /*5fe00*/  STL [R1+0x93c], R35 ;  /* 0x00093c2301007387 */ /* 0x0003e20000100800 */
[----:B------:R-:W-:Y:S01]  /*5fe10*/  IADD3.X R28, R28, UR6, RZ, P2, !PT ;  /* 0x000000061c1c7c10 */ /* 0x000fe200097fe4ff */
[----:B-1----:R-:W-:Y:S02]  /*5fe20*/  IMAD.MOV.U32 R5, RZ, RZ, R35 ;  /* 0x000000ffff057224 */ /* 0x002fe400078e0023 */
[----:B------:R1:W-:Y:S01]  /*5fe30*/  STL [R1+0x980], R6 ;  /* 0x0009800601007387 */ /* 0x0003e20000100800 */
[----:B------:R-:W-:-:S03]  /*5fe40*/  IMAD.MOV.U32 R4, RZ, RZ, R33 ;  /* 0x000000ffff047224 */ /* 0x000fc600078e0021 */
[----:B------:R-:W3:Y:S04]  /*5fe50*/  LDL.LU R35, [R1+0xabc] ;  /* 0x000abc0001237983 */ /* 0x000ee80000300800 */
        /* <DEDUP_REMOVED lines=11> */
[----:B--2---:R-:W-:Y:S02]  /*5ff10*/  IADD3.X R30, R30, UR6, RZ, P1, !PT ;  /* 0x000000061e1e7c10 */ /* 0x004fe40008ffe4ff */
[----:B-1----:R-:W-:Y:S02]  /*5ff20*/  MOV R4, R27 ;  /* 0x0000001b00047202 */ /* 0x002fe40000000f00 */
[----:B------:R-:W-:Y:S01]  /*5ff30*/  IADD3.X R26, R26, UR6, RZ, P2, !PT ;  /* 0x000000061a1a7c10 */ /* 0x000fe200097fe4ff */
[----:B------:R1:W-:Y:S04]  /*5ff40*/  STL [R1+0x9bc], R30 ;  /* 0x0009bc1e01007387 */ /* 0x0003e80000100800 */
[----:B------:R-:W-:Y:S04]  /*5ff50*/  STL [R1+0xa00], R2 ;  /* 0x000a000201007387 */ /* 0x000fe80000100800 */
[----:B----4-:R-:W2:Y:S01]  /*5ff60*/  LDL.LU R27, [R1+0xb3c] ;  /* 0x000b3c00011b7983 */ /* 0x010ea20000300800 */
[----:B------:R-:W-:-:S03]  /*5ff70*/  IMAD.MOV.U32 R5, RZ, RZ, R30 ;  /* 0x000000ffff057224 */ /* 0x000fc600078e001e */
        /* <DEDUP_REMOVED lines=17> */
[----:B------:R-:W-:-:S02]  /*60090*/  IADD3.X R32, R32, UR6, RZ, P2, !PT ;  /* 0x0000000620207c10 */ /* 0x000fc400097fe4ff */
[----:B------:R-:W-:-:S03]  /*600a0*/  IADD3 R34, P1, R34, UR7, RZ ;  /* 0x0000000722227c10 */ /* 0x000fc6000ff3e0ff */
[----:B------:R3:W-:Y:S02]  /*600b0*/  STL [R1+0xa7c], R32 ;  /* 0x000a7c2001007387 */ /* 0x0007e40000100800 */
[----:B---3--:R-:W-:Y:S02]  /*600c0*/  IMAD.MOV.U32 R4, RZ, RZ, R29 ;  /* 0x000000ffff047224 */ /* 0x008fe400078e001d */
[----:B------:R-:W-:Y:S01]  /*600d0*/  IMAD.MOV.U32 R5, RZ, RZ, R32 ;  /* 0x000000ffff057224 */ /* 0x000fe200078e0020 */
[----:B-1----:R-:W3:Y:S01]  /*600e0*/  LDL.LU R29, [R1+0x3c0] ;  /* 0x0003c000011d7983 */ /* 0x002ee20000300800 */
[----:B------:R-:W-:-:S03]  /*600f0*/  IADD3 R25, P2, R25, UR7, RZ ;  /* 0x0000000719197c10 */ /* 0x000fc6000ff5e0ff */
[----:B------:R1:W-:Y:S04]  /*60100*/  LDGSTS.E [R0+0x1b600], [R4.64], P0 ;  /* 0x1b60000004007fae */ /* 0x0003e80008121848 */
[----:B------:R-:W3:Y:S04]  /*60110*/  LDL.LU R32, [R1+0x400] ;  /* 0x0004000001207983 */ /* 0x000ee80000300800 */
[----:B------:R-:W-:Y:S01]  /*60120*/  STL [R1+0xac0], R34 ;  /* 0x000ac02201007387 */ /* 0x000fe20000100800 */
[----:B-1----:R-:W-:Y:S02]  /*60130*/  MOV R4, R34 ;  /* 0x0000002200047202 */ /* 0x002fe40000000f00 */
[----:B------:R-:W-:-:S05]  /*60140*/  IADD3.X R35, R35, UR6, RZ, P1, !PT ;  /* 0x0000000623237c10 */ /* 0x000fca0008ffe4ff */
[----:B------:R-:W-:Y:S01]  /*60150*/  IMAD.MOV.U32 R5, RZ, RZ, R35 ;  /* 0x000000ffff057224 */ /* 0x000fe200078e0023 */
[----:B------:R-:W-:Y:S01]  /*60160*/  IADD3.X R33, R33, UR6, RZ, P2, !PT ;  /* 0x0000000621217c10 */ /* 0x000fe200097fe4ff */
[----:B------:R-:W-:Y:S04]  /*60170*/  STL [R1+0xabc], R35 ;  /* 0x000abc2301007387 */ /* 0x000fe80000100800 */
[----:B------:R-:W-:Y:S04]  /*60180*/  STL [R1+0xb00], R25 ;  /* 0x000b001901007387 */ /* 0x000fe80000100800 */
[----:B------:R1:W-:Y:S04]  /*60190*/  LDGSTS.E [R0+0x1c600], [R4.64], P0 ;  /* 0x1c60000004007fae */ /* 0x0003e80008121848 */
[----:B------:R1:W-:Y:S02]  /*601a0*/  STL [R1+0xafc], R33 ;  /* 0x000afc2101007387 */ /* 0x0003e40000100800 */
[----:B-1----:R-:W-:-:S02]  /*601b0*/  IMAD.MOV.U32 R5, RZ, RZ, R33 ;  /* 0x000000ffff057224 */ /* 0x002fc400078e0021 */
[----:B------:R-:W-:Y:S01]  /*601c0*/  IMAD.MOV.U32 R4, RZ, RZ, R25 ;  /* 0x000000ffff047224 */ /* 0x000fe200078e0019 */
[----:B------:R-:W3:Y:S01]  /*601d0*/  LDL.LU R33, [R1+0x440] ;  /* 0x0004400001217983 */ /* 0x000ee20000300800 */
[----:B------:R-:W-:-:S03]  /*601e0*/  IADD3 R6, P1, R6, UR7, RZ ;  /* 0x0000000706067c10 */ /* 0x000fc6000ff3e0ff */
[----:B------:R-:W3:Y:S04]  /*601f0*/  LDL.LU R25, [R1+0x444] ;  /* 0x0004440001197983 */ /* 0x000ee80000300800 */
[----:B------:R-:W3:Y:S01]  /*60200*/  LDL.LU R36, [R1+0x480] ;  /* 0x0004800001247983 */ /* 0x000ee20000300800 */
[----:B------:R-:W-:-:S03]  /*60210*/  IADD3 R28, P2, R28, UR7, RZ ;  /* 0x000000071c1c7c10 */ /* 0x000fc6000ff5e0ff */
[----:B------:R-:W3:Y:S04]  /*60220*/  LDL.LU R35, [R1+0x484] ;  /* 0x0004840001237983 */ /* 0x000ee80000300800 */
[----:B------:R1:W-:Y:S04]  /*60230*/  LDGSTS.E [R0+0x1d600], [R4.64], P0 ;  /* 0x1d60000004007fae */ /* 0x0003e80008121848 */
[----:B------:R2:W-:Y:S01]  /*60240*/  STL [R1+0xb40], R6 ;  /* 0x000b400601007387 */ /* 0x0005e20000100800 */
[----:B-1----:R-:W-:Y:S01]  /*60250*/  IMAD.MOV.U32 R4, RZ, RZ, R6 ;  /* 0x000000ffff047224 */ /* 0x002fe200078e0006 */
        /* <DEDUP_REMOVED lines=9> */
[----:B----4-:R-:W-:-:S03]  /*602f0*/  IMAD.MOV.U32 R5, RZ, RZ, R30 ;  /* 0x000000ffff057224 */ /* 0x010fc600078e001e */
[----:B------:R-:W4:Y:S04]  /*60300*/  LDL.LU R30, [R1+0x4c0] ;  /* 0x0004c000011e7983 */ /* 0x000f280000300800 */
[----:B------:R-:W4:Y:S01]  /*60310*/  LDL.LU R34, [R1+0x500] ;  /* 0x0005000001227983 */ /* 0x000f220000300800 */
[----:B------:R-:W-:Y:S01]  /*60320*/  IMAD.MOV.U32 R4, RZ, RZ, R28 ;  /* 0x000000ffff047224 */ /* 0x000fe200078e001c */
[----:B------:R-:W-:Y:S02]  /*60330*/  IADD3 R26, P1, R26, UR7, RZ ;  /* 0x000000071a1a7c10 */ /* 0x000fe4000ff3e0ff */
[----:B------:R-:W-:Y:S02]  /*60340*/  IADD3 R2, P2, R2, UR7, RZ ;  /* 0x0000000702027c10 */ /* 0x000fe4000ff5e0ff */
[----:B------:R1:W-:Y:S04]  /*60350*/  LDGSTS.E [R0+0x1f600], [R4.64], P0 ;  /* 0x1f60000004007fae */ /* 0x0003e80008121848 */
[----:B------:R3:W-:Y:S04]  /*60360*/  STL [R1+0x3c4], R26 ;  /* 0x0003c41a01007387 */ /* 0x0007e80000100800 */
[----:B------:R-:W-:Y:S01]  /*60370*/  STL [R1+0x404], R2 ;  /* 0x0004040201007387 */ /* 0x000fe20000100800 */
[----:B-1----:R-:W-:Y:S01]  /*60380*/  MOV R0, UR5 ;  /* 0x0000000500007c02 */ /* 0x002fe20008000f00 */
[----:B------:R-:W-:-:S04]  /*60390*/  IMAD.MOV.U32 R4, RZ, RZ, R26 ;  /* 0x000000ffff047224 */ /* 0x000fc800078e001a */
[----:B------:R-:W-:Y:S01]  /*603a0*/  IMAD R0, R0, 0x20000, R24 ;  /* 0x0002000000007824 */ /* 0x000fe200078e0218 */
[----:B---3--:R-:W-:-:S05]  /*603b0*/  IADD3.X R29, R29, UR6, RZ, P1, !PT ;  /* 0x000000061d1d7c10 */ /* 0x008fca0008ffe4ff */
[----:B------:R1:W-:Y:S04]  /*603c0*/  STL [R1+0x3c0], R29 ;  /* 0x0003c01d01007387 */ /* 0x0003e80000100800 */
[----:B------:R-:W3:Y:S01]  /*603d0*/  LDL.LU R24, [R1+0x544] ;  /* 0x0005440001187983 */ /* 0x000ee20000300800 */
[----:B------:R-:W-:-:S03]  /*603e0*/  IMAD.MOV.U32 R5, RZ, RZ, R29 ;  /* 0x000000ffff057224 */ /* 0x000fc600078e001d */
[----:B------:R-:W3:Y:S01]  /*603f0*/  LDL.LU R28, [R1+0x584] ;  /* 0x00058400011c7983 */ /* 0x000ee20000300800 */
[----:B------:R-:W-:-:S03]  /*60400*/  IADD3.X R32, R32, UR6, RZ, P2, !PT ;  /* 0x0000000620207c10 */ /* 0x000fc600097fe4ff */
[----:B------:R-:W3:Y:S04]  /*60410*/  LDL.LU R26, [R1+0x540] ;  /* 0x00054000011a7983 */ /* 0x000ee80000300800 */
[----:B-1----:R-:W3:Y:S04]  /*60420*/  LDL.LU R29, [R1+0x580] ;  /* 0x00058000011d7983 */ /* 0x002ee80000300800 */
[----:B------:R1:W-:Y:S04]  /*60430*/  LDGSTS.E [R0+0x800], [R4.64], P0 ;  /* 0x0080000004007fae */ /* 0x0003e80008121848 */
[----:B------:R1:W-:Y:S02]  /*60440*/  STL [R1+0x400], R32 ;  /* 0x0004002001007387 */ /* 0x0003e40000100800 */
[----:B-1----:R-:W-:-:S02]  /*60450*/  IMAD.MOV.U32 R4, RZ, RZ, R2 ;  /* 0x000000ffff047224 */ /* 0x002fc400078e0002 */
[----:B------:R-:W-:Y:S02]  /*60460*/  IMAD.MOV.U32 R5, RZ, RZ, R32 ;  /* 0x000000ffff057224 */ /* 0x000fe400078e0020 */
[----:B------:R-:W3:Y:S04]  /*60470*/  LDL.LU R32, [R1+0x5c4] ;  /* 0x0005c40001207983 */ /* 0x000ee80000300800 */
[----:B------:R-:W3:Y:S04]  /*60480*/  LDL.LU R2, [R1+0x604] ;  /* 0x0006040001027983 */ /* 0x000ee80000300800 */
[----:B------:R1:W-:Y:S01]  /*60490*/  LDGSTS.E [R0+0x1800], [R4.64], P0 ;  /* 0x0180000004007fae */ /* 0x0003e20008121848 */
[----:B------:R-:W-:-:S04]  /*604a0*/  IADD3 R25, P1, R25, UR7, RZ ;  /* 0x0000000719197c10 */ /* 0x000fc8000ff3e0ff */
[----:B------:R-:W-:Y:S01]  /*604b0*/  IADD3.X R33, R33, UR6, RZ, P1, !PT ;  /* 0x0000000621217c10 */ /* 0x000fe20008ffe4ff */
[----:B------:R-:W-:Y:S01]  /*604c0*/  STL [R1+0x444], R25 ;  /* 0x0004441901007387 */ /* 0x000fe20000100800 */
[----:B------:R-:W-:-:S03]  /*604d0*/  IADD3 R35, P2, R35, UR7, RZ ;  /* 0x0000000723237c10 */ /* 0x000fc6000ff5e0ff */
[----:B------:R1:W-:Y:S02]  /*604e0*/  STL [R1+0x440], R33 ;  /* 0x0004402101007387 */ /* 0x0003e40000100800 */
[----:B-1----:R-:W-:Y:S01]  /*604f0*/  IMAD.MOV.U32 R5, RZ, RZ, R33 ;  /* 0x000000ffff057224 */ /* 0x002fe200078e0021 */
[----:B------:R-:W-:Y:S01]  /*60500*/  IADD3.X R36, R36, UR6, RZ, P2, !PT ;  /* 0x0000000624247c10 */ /* 0x000fe200097fe4ff */
[----:B------:R-:W-:Y:S01]  /*60510*/  STL [R1+0x484], R35 ;  /* 0x0004842301007387 */ /* 0x000fe20000100800 */
[----:B------:R-:W-:-:S03]  /*60520*/  IMAD.MOV.U32 R4, RZ, RZ, R25 ;  /* 0x000000ffff047224 */ /* 0x000fc600078e0019 */
[----:B------:R-:W3:Y:S04]  /*60530*/  LDL.LU R33, [R1+0x5c0] ;  /* 0x0005c00001217983 */ /* 0x000ee80000300800 */
[----:B------:R-:W-:Y:S04]  /*60540*/  STL [R1+0x480], R36 ;  /* 0x0004802401007387 */ /* 0x000fe80000100800 */
[----:B------:R-:W3:Y:S04]  /*60550*/  LDL.LU R25, [R1+0x600] ;  /* 0x0006000001197983 */ /* 0x000ee80000300800 */
[----:B------:R1:W-:Y:S02]  /*60560*/  LDGSTS.E [R0+0x2800], [R4.64], P0 ;  /* 0x0280000004007fae */ /* 0x0003e40008121848 */
[----:B-1----:R-:W-:Y:S01]  /*60570*/  MOV R4, R35 ;  /* 0x0000002300047202 */ /* 0x002fe20000000f00 */
        /* <DEDUP_REMOVED lines=15> */
[----:B--2---:R-:W-:-:S03]  /*60670*/  IMAD.MOV.U32 R5, RZ, RZ, R34 ;  /* 0x000000ffff057224 */ /* 0x004fc600078e0022 */
[----:B-1----:R-:W4:Y:S01]  /*60680*/  LDL.LU R34, [R1+0x640] ;  /* 0x0006400001227983 */ /* 0x002f220000300800 */
[----:B------:R-:W-:-:S03]  /*60690*/  IMAD.MOV.U32 R4, RZ, RZ, R27 ;  /* 0x000000ffff047224 */ /* 0x000fc600078e001b */
[----:B------:R-:W4:Y:S04]  /*606a0*/  LDL.LU R27, [R1+0x680] ;  /* 0x00068000011b7983 */ /* 0x000f280000300800 */
[----:B------:R1:W-:Y:S01]  /*606b0*/  LDGSTS.E [R0+0x5800], [R4.64], P0 ;  /* 0x0580000004007fae */ /* 0x0003e20008121848 */
[----:B---3--:R-:W-:Y:S02]  /*606c0*/  IADD3 R24, P1, R24, UR7, RZ ;  /* 0x0000000718187c10 */ /* 0x008fe4000ff3e0ff */
[----:B------:R-:W-:Y:S02]  /*606d0*/  IADD3 R28, P2, R28, UR7, RZ ;  /* 0x000000071c1c7c10 */ /* 0x000fe4000ff5e0ff */
[----:B------:R-:W-:Y:S01]  /*606e0*/  IADD3.X R26, R26, UR6, RZ, P1, !PT ;  /* 0x000000061a1a7c10 */ /* 0x000fe20008ffe4ff */
[----:B------:R-:W-:Y:S01]  /*606f0*/  STL [R1+0x544], R24 ;  /* 0x0005441801007387 */ /* 0x000fe20000100800 */
[----:B-1----:R-:W-:Y:S01]  /*60700*/  IMAD.MOV.U32 R4, RZ, RZ, R24 ;  /* 0x000000ffff047224 */ /* 0x002fe200078e0018 */
[----:B------:R-:W-:-:S02]  /*60710*/  IADD3.X R29, R29, UR6, RZ, P2, !PT ;  /* 0x000000061d1d7c10 */ /* 0x000fc400097fe4ff */
[----:B------:R-:W-:Y:S01]  /*60720*/  IMAD.MOV.U32 R5, RZ, RZ, R26 ;  /* 0x000000ffff057224 */ /* 0x000fe200078e001a */
[----:B------:R1:W-:Y:S04]  /*60730*/  STL [R1+0x540], R26 ;  /* 0x0005401a01007387 */ /* 0x0003e80000100800 */
[----:B------:R3:W-:Y:S04]  /*60740*/  STL [R1+0x584], R28 ;  /* 0x0005841c01007387 */ /* 0x0007e80000100800 */
[----:B------:R3:W-:Y:S04]  /*60750*/  LDGSTS.E [R0+0x6800], [R4.64], P0 ;  /* 0x0680000004007fae */ /* 0x0007e80008121848 */
[----:B-1----:R-:W2:Y:S04]  /*60760*/  LDL.LU R26, [R1+0x6c4] ;  /* 0x0006c400011a7983 */ /* 0x002ea80000300800 */
[----:B------:R1:W-:Y:S01]  /*60770*/  STL [R1+0x580], R29 ;  /* 0x0005801d01007387 */ /* 0x0003e20000100800 */
[----:B------:R-:W-:-:S03]  /*60780*/  IADD3 R32, P1, R32, UR7, RZ ;  /* 0x0000000720207c10 */ /* 0x000fc6000ff3e0ff */
[----:B------:R-:W2:Y:S01]  /*60790*/  LDL.LU R24, [R1+0x708] ;  /* 0x0007080001187983 */ /* 0x000ea20000300800 */
[----:B---3--:R-:W-:-:S03]  /*607a0*/  MOV R4, R28 ;  /* 0x0000001c00047202 */ /* 0x008fc60000000f00 */
[----:B------:R-:W3:Y:S01]  /*607b0*/  LDL.LU R28, [R1+0x6c0] ;  /* 0x0006c000011c7983 */ /* 0x000ee20000300800 */
[----:B------:R-:W-:Y:S01]  /*607c0*/  IMAD.MOV.U32 R5, RZ, RZ, R29 ;  /* 0x000000ffff057224 */ /* 0x000fe200078e001d */
[----:B------:R-:W-:Y:S02]  /*607d0*/  IADD3 R2, P2, R2, UR7, RZ ;  /* 0x0000000702027c10 */ /* 0x000fe4000ff5e0ff */
[----:B-1----:R-:W3:Y:S04]  /*607e0*/  LDL.LU R29, [R1+0x704] ;  /* 0x00070400011d7983 */ /* 0x002ee80000300800 */
[----:B------:R1:W-:Y:S04]  /*607f0*/  STL [R1+0x5c4], R32 ;  /* 0x0005c42001007387 */ /* 0x0003e80000100800 */
[----:B------:R1:W-:Y:S02]  /*60800*/  LDGSTS.E [R0+0x7800], [R4.64], P0 ;  /* 0x0780000004007fae */ /* 0x0003e40008121848 */
[----:B-1----:R-:W-:Y:S01]  /*60810*/  IMAD.MOV.U32 R4, RZ, RZ, R32 ;  /* 0x000000ffff047224 */ /* 0x002fe200078e0020 */
[----:B------:R-:W-:-:S05]  /*60820*/  IADD3.X R33, R33, UR6, RZ, P1, !PT ;  /* 0x0000000621217c10 */ /* 0x000fca0008ffe4ff */
[----:B------:R1:W-:Y:S01]  /*60830*/  STL [R1+0x5c0], R33 ;  /* 0x0005c02101007387 */ /* 0x0003e20000100800 */
[----:B------:R-:W-:-:S03]  /*60840*/  IADD3.X R25, R25, UR6, RZ, P2, !PT ;  /* 0x0000000619197c10 */ /* 0x000fc600097fe4ff */
[----:B------:R1:W-:Y:S01]  /*60850*/  STL [R1+0x604], R2 ;  /* 0x0006040201007387 */ /* 0x0003e20000100800 */
[----:B------:R-:W-:-:S03]  /*60860*/  IMAD.MOV.U32 R5, RZ, RZ, R33 ;  /* 0x000000ffff057224 */ /* 0x000fc600078e0021 */
[----:B------:R-:W3:Y:S04]  /*60870*/  LDL.LU R32, [R1+0x748] ;  /* 0x0007480001207983 */ /* 0x000ee80000300800 */
[----:B------:R1:W-:Y:S04]  /*60880*/  STL [R1+0x600], R25 ;  /* 0x0006001901007387 */ /* 0x0003e80000100800 */
[----:B------:R-:W3:Y:S04]  /*60890*/  LDL.LU R35, [R1+0x788] ;  /* 0x0007880001237983 */ /* 0x000ee80000300800 */
[----:B-1----:R-:W3:Y:S04]  /*608a0*/  LDL.LU R33, [R1+0x744] ;  /* 0x0007440001217983 */ /* 0x002ee80000300800 */
        /* <DEDUP_REMOVED lines=19> */
[----:B------:R1:W-:Y:S02]  /*609e0*/  LDGSTS.E [R0+0xa800], [R4.64], P0 ;  /* 0x0a80000004007fae */ /* 0x0003e40008121848 */
[----:B-1----:R-:W-:Y:S01]  /*609f0*/  MOV R4, R6 ;  /* 0x0000000600047202 */ /* 0x002fe20000000f00 */
[----:B------:R-:W-:Y:S01]  /*60a00*/  IMAD.MOV.U32 R5, RZ, RZ, R27 ;  /* 0x000000ffff057224 */ /* 0x000fe200078e001b */
[----:B------:R-:W4:Y:S04]  /*60a10*/  LDL.LU R6, [R1+0x848] ;  /* 0x0008480001067983 */ /* 0x000f280000300800 */
[----:B------:R-:W4:Y:S04]  /*60a20*/  LDL.LU R27, [R1+0x888] ;  /* 0x00088800011b7983 */ /* 0x000f280000300800 */
[----:B------:R1:W-:Y:S01]  /*60a30*/  LDGSTS.E [R0+0xb800], [R4.64], P0 ;  /* 0x0b80000004007fae */ /* 0x0003e20008121848 */
[----:B--2---:R-:W-:-:S05]  /*60a40*/  IADD3 R26, P1, R26, UR7, RZ ;  /* 0x000000071a1a7c10 */ /* 0x004fca000ff3e0ff */
[----:B------:R2:W-:Y:S01]  /*60a50*/  STL [R1+0x6c4], R26 ;  /* 0x0006c41a01007387 */ /* 0x0005e20000100800 */
[----:B------:R-:W-:Y:S02]  /*60a60*/  IADD3 R24, P2, R24, UR7, RZ ;  /* 0x0000000718187c10 */ /* 0x000fe4000ff5e0ff */
[----:B---3--:R-:W-:Y:S01]  /*60a70*/  IADD3.X R28, R28, UR6, RZ, P1, !PT ;  /* 0x000000061c1c7c10 */ /* 0x008fe20008ffe4ff */
[----:B-1----:R-:W-:Y:S01]  /*60a80*/  IMAD.MOV.U32 R4, RZ, RZ, R26 ;  /* 0x000000ffff047224 */ /* 0x002fe200078e001a */
[----:B------:R-:W-:-:S03]  /*60a90*/  IADD3.X R29, R29, UR6, RZ, P2, !PT ;  /* 0x000000061d1d7c10 */ /* 0x000fc600097fe4ff */
[----:B------:R1:W-:Y:S01]  /*60aa0*/  STL [R1+0x6c0], R28 ;  /* 0x0006c01c01007387 */ /* 0x0003e20000100800 */
[----:B------:R-:W-:-:S03]  /*60ab0*/  IMAD.MOV.U32 R5, RZ, RZ, R28 ;  /* 0x000000ffff057224 */ /* 0x000fc600078e001c */
[----:B------:R-:W-:Y:S04]  /*60ac0*/  STL [R1+0x708], R24 ;  /* 0x0007081801007387 */ /* 0x000fe80000100800 */
[----:B--2---:R-:W2:Y:S04]  /*60ad0*/  LDL.LU R26, [R1+0x844] ;  /* 0x00084400011a7983 */ /* 0x004ea80000300800 */
[----:B------:R3:W-:Y:S04]  /*60ae0*/  STL [R1+0x704], R29 ;  /* 0x0007041d01007387 */ /* 0x0007e80000100800 */
[----:B-1----:R-:W2:Y:S04]  /*60af0*/  LDL.LU R28, [R1+0x884] ;  /* 0x00088400011c7983 */ /* 0x002ea80000300800 */
[----:B------:R1:W-:Y:S02]  /*60b00*/  LDGSTS.E [R0+0xc800], [R4.64], P0 ;  /* 0x0c80000004007fae */ /* 0x0003e40008121848 */
[----:B-1----:R-:W-:-:S02]  /*60b10*/  IMAD.MOV.U32 R4, RZ, RZ, R24 ;  /* 0x000000ffff047224 */ /* 0x002fc400078e0018 */
[----:B------:R-:W-:Y:S02]  /*60b20*/  IMAD.MOV.U32 R5, RZ, RZ, R29 ;  /* 0x000000ffff057224 */ /* 0x000fe400078e001d */
[----:B---3--:R-:W2:Y:S04]  /*60b30*/  LDL.LU R29, [R1+0x8c8] ;  /* 0x0008c800011d7983 */ /* 0x008ea80000300800 */
[----:B------:R-:W2:Y:S01]  /*60b40*/  LDL.LU R24, [R1+0x908] ;  /* 0x0009080001187983 */ /* 0x000ea20000300800 */
[----:B------:R-:W-:-:S03]  /*60b50*/  IADD3 R32, P1, R32, UR7, RZ ;  /* 0x0000000720207c10 */ /* 0x000fc6000ff3e0ff */
[----:B------:R1:W-:Y:S04]  /*60b60*/  LDGSTS.E [R0+0xd800], [R4.64], P0 ;  /* 0x0d80000004007fae */ /* 0x0003e80008121848 */
[----:B------:R-:W-:Y:S01]  /*60b70*/  STL [R1+0x748], R32 ;  /* 0x0007482001007387 */ /* 0x000fe20000100800 */
[----:B------:R-:W-:Y:S02]  /*60b80*/  IADD3 R35, P2, R35, UR7, RZ ;  /* 0x0000000723237c10 */ /* 0x000fe4000ff5e0ff */
[----:B------:R-:W-:Y:S02]  /*60b90*/  IADD3.X R33, R33, UR6, RZ, P1, !PT ;  /* 0x0000000621217c10 */ /* 0x000fe40008ffe4ff */
[----:B------:R-:W-:-:S03]  /*60ba0*/  IADD3.X R36, R36, UR6, RZ, P2, !PT ;  /* 0x0000000624247c10 */ /* 0x000fc600097fe4ff */
[----:B------:R1:W-:Y:S02]  /*60bb0*/  STL [R1+0x744], R33 ;  /* 0x0007442101007387 */ /* 0x0003e40000100800 */
[----:B-1----:R-:W-:Y:S02]  /*60bc0*/  IMAD.MOV.U32 R5, RZ, RZ, R33 ;  /* 0x000000ffff057224 */ /* 0x002fe400078e0021 */
[----:B------:R-:W-:Y:S01]  /*60bd0*/  STL [R1+0x788], R35 ;  /* 0x0007882301007387 */ /* 0x000fe20000100800 */
[----:B------:R-:W-:-:S03]  /*60be0*/  IMAD.MOV.U32 R4, RZ, RZ, R32 ;  /* 0x000000ffff047224 */ /* 0x000fc600078e0020 */
[----:B------:R-:W2:Y:S04]  /*60bf0*/  LDL.LU R33, [R1+0x8c4] ;  /* 0x0008c40001217983 */ /* 0x000ea80000300800 */
[----:B------:R-:W-:Y:S04]  /*60c00*/  STL [R1+0x784], R36 ;  /* 0x0007842401007387 */ /* 0x000fe80000100800 */
[----:B------:R-:W2:Y:S01]  /*60c10*/  LDL.LU R32, [R1+0x904] ;  /* 0x0009040001207983 */ /* 0x000ea20000300800 */
[----:B------:R-:W-:-:S03]  /*60c20*/  IADD3 R2, P1, R2, UR7, RZ ;  /* 0x0000000702027c10 */ /* 0x000fc6000ff3e0ff */
[----:B------:R1:W-:Y:S01]  /*60c30*/  LDGSTS.E [R0+0xe800], [R4.64], P0 ;  /* 0x0e80000004007fae */ /* 0x0003e20008121848 */
[----:B------:R-:W-:-:S03]  /*60c40*/  IADD3 R25, P2, R25, UR7, RZ ;  /* 0x0000000719197c10 */ /* 0x000fc6000ff5e0ff */
[----:B------:R-:W-:Y:S01]  /*60c50*/  STL [R1+0x7c8], R2 ;  /* 0x0007c80201007387 */ /* 0x000fe20000100800 */
[----:B-1----:R-:W-:Y:S01]  /*60c60*/  MOV R4, R35 ;  /* 0x0000002300047202 */ /* 0x002fe20000000f00 */
        /* <DEDUP_REMOVED lines=33> */
[----:B------:R-:W-:Y:S02]  /*60e80*/  IADD3 R24, P2, R24, UR7, RZ ;  /* 0x0000000718187c10 */ /* 0x000fe4000ff5e0ff */
[----:B------:R-:W-:Y:S02]  /*60e90*/  MOV R4, R27 ;  /* 0x0000001b00047202 */ /* 0x000fe40000000f00 */
[----:B------:R-:W2:Y:S04]  /*60ea0*/  LDL.LU R27, [R1+0xa04] ;  /* 0x000a0400011b7983 */ /* 0x000ea80000300800 */
[----:B------:R1:W-:Y:S04]  /*60eb0*/  STL [R1+0x8c8], R29 ;  /* 0x0008c81d01007387 */ /* 0x0003e80000100800 */
[----:B------:R1:W-:Y:S01]  /*60ec0*/  LDGSTS.E [R0+0x13800], [R4.64], P0 ;  /* 0x1380000004007fae */ /* 0x0003e20008121848 */
[----:B------:R-:W-:Y:S01]  /*60ed0*/  IADD3.X R33, R33, UR6, RZ, P1, !PT ;  /* 0x0000000621217c10 */ /* 0x000fe20008ffe4ff */
[----:B-1----:R-:W-:-:S04]  /*60ee0*/  IMAD.MOV.U32 R4, RZ, RZ, R29 ;  /* 0x000000ffff047224 */ /* 0x002fc800078e001d */
        /* <DEDUP_REMOVED lines=18> */
[----:B------:R-:W-:Y:S02]  /*61010*/  IADD3.X R34, R34, UR6, RZ, P1, !PT ;  /* 0x0000000622227c10 */ /* 0x000fe40008ffe4ff */
        /* <DEDUP_REMOVED lines=14> */
[----:B----4-:R-:W-:-:S05]  /*61100*/  IADD3 R26, P1, R26, UR7, RZ ;  /* 0x000000071a1a7c10 */ /* 0x010fca000ff3e0ff */
[----:B------:R-:W-:Y:S01]  /*61110*/  STL [R1+0x9c8], R26 ;  /* 0x0009c81a01007387 */ /* 0x000fe20000100800 */
[----:B------:R-:W-:Y:S02]  /*61120*/  IADD3 R6, P2, R6, UR7, RZ ;  /* 0x0000000706067c10 */ /* 0x000fe4000ff5e0ff */
[----:B--2---:R-:W-:Y:S01]  /*61130*/  IADD3.X R28, R28, UR6, RZ, P1, !PT ;  /* 0x000000061c1c7c10 */ /* 0x004fe20008ffe4ff */
[----:B-1----:R-:W-:Y:S01]  /*61140*/  IMAD.MOV.U32 R4, RZ, RZ, R26 ;  /* 0x000000ffff047224 */ /* 0x002fe200078e001a */
[----:B------:R-:W-:-:S03]  /*61150*/  IADD3.X R27, R27, UR6, RZ, P2, !PT ;  /* 0x000000061b1b7c10 */ /* 0x000fc600097fe4ff */
[----:B------:R1:W-:Y:S01]  /*61160*/  STL [R1+0x9c4], R28 ;  /* 0x0009c41c01007387 */ /* 0x0003e20000100800 */
[----:B------:R-:W-:-:S03]  /*61170*/  IMAD.MOV.U32 R5, RZ, RZ, R28 ;  /* 0x000000ffff057224 */ /* 0x000fc600078e001c */
[----:B------:R-:W-:Y:S04]  /*61180*/  STL [R1+0xa08], R6 ;  /* 0x000a080601007387 */ /* 0x000fe80000100800 */
[----:B------:R2:W-:Y:S04]  /*61190*/  LDGSTS.E [R0+0x18800], [R4.64], P0 ;  /* 0x1880000004007fae */ /* 0x0005e80008121848 */
[----:B-1----:R-:W4:Y:S04]  /*611a0*/  LDL.LU R28, [R1+0xb44] ;  /* 0x000b4400011c7983 */ /* 0x002f280000300800 */
[----:B------:R1:W-:Y:S04]  /*611b0*/  STL [R1+0xa04], R27 ;  /* 0x000a041b01007387 */ /* 0x0003e80000100800 */
[----:B------:R-:W4:Y:S01]  /*611c0*/  LDL.LU R26, [R1+0xb84] ;  /* 0x000b8400011a7983 */ /* 0x000f220000300800 */
[----:B--2---:R-:W-:-:S02]  /*611d0*/  IMAD.MOV.U32 R4, RZ, RZ, R6 ;  /* 0x000000ffff047224 */ /* 0x004fc400078e0006 */
[----:B------:R-:W-:Y:S02]  /*611e0*/  IMAD.MOV.U32 R5, RZ, RZ, R27 ;  /* 0x000000ffff057224 */ /* 0x000fe400078e001b */
[----:B-1----:R-:W4:Y:S04]  /*611f0*/  LDL.LU R27, [R1+0x3cc] ;  /* 0x0003cc00011b7983 */ /* 0x002f280000300800 */
[----:B------:R1:W-:Y:S04]  /*61200*/  LDGSTS.E [R0+0x19800], [R4.64], P0 ;  /* 0x1980000004007fae */ /* 0x0003e80008121848 */
[----:B------:R-:W4:Y:S01]  /*61210*/  LDL.LU R6, [R1+0x40c] ;  /* 0x00040c0001067983 */ /* 0x000f220000300800 */
[----:B------:R-:W-:-:S05]  /*61220*/  IADD3 R35, P1, R35, UR7, RZ ;  /* 0x0000000723237c10 */ /* 0x000fca000ff3e0ff */
        /* <DEDUP_REMOVED lines=10> */
[----:B------:R-:W-:Y:S02]  /*612d0*/  IADD3 R33, P1, R33, UR7, RZ ;  /* 0x0000000721217c10 */ /* 0x000fe4000ff3e0ff */
[----:B-1----:R-:W-:Y:S02]  /*612e0*/  MOV R4, R29 ;  /* 0x0000001d00047202 */ /* 0x002fe40000000f00 */
[----:B------:R-:W4:Y:S01]  /*612f0*/  LDL.LU R29, [R1+0x3c8] ;  /* 0x0003c800011d7983 */ /* 0x000f220000300800 */
[----:B------:R-:W-:Y:S01]  /*61300*/  IMAD.MOV.U32 R5, RZ, RZ, R32 ;  /* 0x000000ffff057224 */ /* 0x000fe200078e0020 */
[----:B------:R-:W-:Y:S02]  /*61310*/  IADD3 R24, P2, R24, UR7, RZ ;  /* 0x0000000718187c10 */ /* 0x000fe4000ff5e0ff */
        /* <DEDUP_REMOVED lines=11> */
[----:B------:R-:W3:Y:S02]  /*613d0*/  LDL.LU R33, [R1+0x448] ;  /* 0x0004480001217983 */ /* 0x000ee40000300800 */
[----:B---3--:R-:W-:-:S02]  /*613e0*/  IMAD.MOV.U32 R4, RZ, RZ, R24 ;  /* 0x000000ffff047224 */ /* 0x008fc400078e0018 */
[----:B-1----:R-:W3:Y:S04]  /*613f0*/  LDL.LU R24, [R1+0x44c] ;  /* 0x00044c0001187983 */ /* 0x002ee80000300800 */
[----:B------:R-:W3:Y:S04]  /*61400*/  LDL.LU R36, [R1+0x488] ;  /* 0x0004880001247983 */ /* 0x000ee80000300800 */
[----:B------:R-:W3:Y:S01]  /*61410*/  LDL.LU R35, [R1+0x48c] ;  /* 0x00048c0001237983 */ /* 0x000ee20000300800 */
[----:B------:R-:W-:Y:S01]  /*61420*/  IADD3 R2, P1, R2, UR7, RZ ;  /* 0x0000000702027c10 */ /* 0x000fe2000ff3e0ff */
[----:B------:R-:W-:Y:S01]  /*61430*/  IMAD.MOV.U32 R5, RZ, RZ, R30 ;  /* 0x000000ffff057224 */ /* 0x000fe200078e001e */
[----:B------:R-:W-:-:S03]  /*61440*/  IADD3 R25, P2, R25, UR7, RZ ;  /* 0x0000000719197c10 */ /* 0x000fc6000ff5e0ff */
[----:B------:R1:W-:Y:S04]  /*61450*/  STL [R1+0xb48], R2 ;  /* 0x000b480201007387 */ /* 0x0003e80000100800 */
[----:B------:R1:W-:Y:S02]  /*61460*/  LDGSTS.E [R0+0x1d800], [R4.64], P0 ;  /* 0x1d80000004007fae */ /* 0x0003e40008121848 */
[----:B-1----:R-:W-:Y:S01]  /*61470*/  IMAD.MOV.U32 R4, RZ, RZ, R2 ;  /* 0x000000ffff047224 */ /* 0x002fe200078e0002 */
[----:B----4-:R-:W-:-:S05]  /*61480*/  IADD3.X R28, R28, UR6, RZ, P1, !PT ;  /* 0x000000061c1c7c10 */ /* 0x010fca0008ffe4ff */
[----:B------:R1:W-:Y:S01]  /*61490*/  STL [R1+0xb44], R28 ;  /* 0x000b441c01007387 */ /* 0x0003e20000100800 */
[----:B------:R-:W-:-:S03]  /*614a0*/  IADD3.X R26, R26, UR6, RZ, P2, !PT ;  /* 0x000000061a1a7c10 */ /* 0x000fc600097fe4ff */
[----:B------:R4:W-:Y:S01]  /*614b0*/  STL [R1+0xb88], R25 ;  /* 0x000b881901007387 */ /* 0x0009e20000100800 */
[----:B------:R-:W-:-:S03]  /*614c0*/  IMAD.MOV.U32 R5, RZ, RZ, R28 ;  /* 0x000000ffff057224 */ /* 0x000fc600078e001c */
[----:B------:R-:W2:Y:S04]  /*614d0*/  LDL.LU R2, [R1+0x4cc] ;  /* 0x0004cc0001027983 */ /* 0x000ea80000300800 */
[----:B------:R4:W-:Y:S04]  /*614e0*/  STL [R1+0xb84], R26 ;  /* 0x000b841a01007387 */ /* 0x0009e80000100800 */
[----:B-1----:R-:W2:Y:S01]  /*614f0*/  LDL.LU R28, [R1+0x50c] ;  /* 0x00050c00011c7983 */ /* 0x002ea20000300800 */
[----:B------:R-:W-:-:S03]  /*61500*/  IADD3 R27, P1, R27, UR7, RZ ;  /* 0x000000071b1b7c10 */ /* 0x000fc6000ff3e0ff */
[----:B------:R-:W2:Y:S04]  /*61510*/  LDL.LU R30, [R1+0x4c8] ;  /* 0x0004c800011e7983 */ /* 0x000ea80000300800 */
[----:B------:R1:W-:Y:S01]  /*61520*/  LDGSTS.E [R0+0x1e800], [R4.64], P0 ;  /* 0x1e80000004007fae */ /* 0x0003e20008121848 */
[----:B------:R-:W-:-:S03]  /*61530*/  IADD3 R6, P2, R6, UR7, RZ ;  /* 0x0000000706067c10 */ /* 0x000fc6000ff5e0ff */
[----:B------:R-:W2:Y:S01]  /*61540*/  LDL.LU R34, [R1+0x508] ;  /* 0x0005080001227983 */ /* 0x000ea20000300800 */
[----:B-1----:R-:W-:Y:S01]  /*61550*/  MOV R4, R25 ;  /* 0x0000001900047202 */ /* 0x002fe20000000f00 */
[----:B------:R-:W-:Y:S01]  /*61560*/  IMAD.MOV.U32 R5, RZ, RZ, R26 ;  /* 0x000000ffff057224 */ /* 0x000fe200078e001a */
[----:B----4-:R-:W-:Y:S01]  /*61570*/  LOP3.LUT R25, R81, 0x50, RZ, 0x3c, !PT ;  /* 0x0000005051197812 */ /* 0x010fe200078e3cff */
[----:B------:R1:W-:Y:S04]  /*61580*/  STL [R1+0x3cc], R27 ;  /* 0x0003cc1b01007387 */ /* 0x0003e80000100800 */
[----:B------:R4:W-:Y:S04]  /*61590*/  LDGSTS.E [R0+0x1f800], [R4.64], P0 ;  /* 0x1f80000004007fae */ /* 0x0009e80008121848 */
[----:B------:R-:W-:Y:S01]  /*615a0*/  STL [R1+0x40c], R6 ;  /* 0x00040c0601007387 */ /* 0x000fe20000100800 */
[----:B----4-:R-:W-:Y:S01]  /*615b0*/  IMAD.U32 R0, RZ, RZ, UR5 ;  /* 0x00000005ff007e24 */ /* 0x010fe2000f8e00ff */
[----:B------:R-:W-:-:S03]  /*615c0*/  IADD3.X R29, R29, UR6, RZ, P1, !PT ;  /* 0x000000061d1d7c10 */ /* 0x000fc60008ffe4ff */
[----:B------:R-:W-:Y:S02]  /*615d0*/  IMAD R0, R0, 0x20000, R25 ;  /* 0x0002000000007824 */ /* 0x000fe400078e0219 */
[----:B------:R4:W-:Y:S01]  /*615e0*/  STL [R1+0x3c8], R29 ;  /* 0x0003c81d01007387 */ /* 0x0009e20000100800 */
[----:B------:R-:W-:-:S03]  /*615f0*/  IMAD.MOV.U32 R4, RZ, RZ, R27 ;  /* 0x000000ffff047224 */ /* 0x000fc600078e001b */
[----:B------:R-:W2:Y:S04]  /*61600*/  LDL.LU R25, [R1+0x54c] ;  /* 0x00054c0001197983 */ /* 0x000ea80000300800 */
[----:B------:R-:W2:Y:S04]  /*61610*/  LDL.LU R26, [R1+0x58c] ;  /* 0x00058c00011a7983 */ /* 0x000ea80000300800 */
[----:B-1----:R-:W2:Y:S01]  /*61620*/  LDL.LU R27, [R1+0x548] ;  /* 0x00054800011b7983 */ /* 0x002ea20000300800 */
[----:B------:R-:W-:Y:S01]  /*61630*/  IMAD.MOV.U32 R5, RZ, RZ, R29 ;  /* 0x000000ffff057224 */ /* 0x000fe200078e001d */
[----:B------:R-:W-:-:S02]  /*61640*/  IADD3.X R32, R32, UR6, RZ, P2, !PT ;  /* 0x0000000620207c10 */ /* 0x000fc400097fe4ff */
[----:B----4-:R-:W4:Y:S04]  /*61650*/  LDL.LU R29, [R1+0x588] ;  /* 0x00058800011d7983 */ /* 0x010f280000300800 */
[----:B------:R1:W-:Y:S04]  /*61660*/  LDGSTS.E [R0+0xa00], [R4.64], P0 ;  /* 0x00a0000004007fae */ /* 0x0003e80008121848 */
[----:B------:R1:W-:Y:S02]  /*61670*/  STL [R1+0x408], R32 ;  /* 0x0004082001007387 */ /* 0x0003e40000100800 */
[----:B-1----:R-:W-:-:S02]  /*61680*/  IMAD.MOV.U32 R4, RZ, RZ, R6 ;  /* 0x000000ffff047224 */ /* 0x002fc400078e0006 */
[----:B------:R-:W-:Y:S02]  /*61690*/  IMAD.MOV.U32 R5, RZ, RZ, R32 ;  /* 0x000000ffff057224 */ /* 0x000fe400078e0020 */
        /* <DEDUP_REMOVED lines=11> */
[----:B------:R-:W-:-:S03]  /*61750*/  MOV R4, R24 ;  /* 0x0000001800047202 */ /* 0x000fc60000000f00 */
[----:B---3--:R-:W4:Y:S04]  /*61760*/  LDL.LU R33, [R1+0x5c8] ;  /* 0x0005c80001217983 */ /* 0x008f280000300800 */
[----:B------:R-:W-:Y:S04]  /*61770*/  STL [R1+0x488], R36 ;  /* 0x0004882401007387 */ /* 0x000fe80000100800 */
[----:B------:R-:W4:Y:S04]  /*61780*/  LDL.LU R24, [R1+0x608] ;  /* 0x0006080001187983 */ /* 0x000f280000300800 */
[----:B------:R1:W-:Y:S02]  /*61790*/  LDGSTS.E [R0+0x2a00], [R4.64], P0 ;  /* 0x02a0000004007fae */ /* 0x0003e40008121848 */
[----:B-1----:R-:W-:-:S02]  /*617a0*/  IMAD.MOV.U32 R4, RZ, RZ, R35 ;  /* 0x000000ffff047224 */ /* 0x002fc400078e0023 */
[----:B------:R-:W-:-:S05]  /*617b0*/  IMAD.MOV.U32 R5, RZ, RZ, R36 ;  /* 0x000000ffff057224 */ /* 0x000fca00078e0024 */
[----:B------:R1:W-:Y:S01]  /*617c0*/  LDGSTS.E [R0+0x3a00], [R4.64], P0 ;  /* 0x03a0000004007fae */ /* 0x0003e20008121848 */
[----:B--2---:R-:W-:Y:S02]  /*617d0*/  IADD3 R2, P1, R2, UR7, RZ ;  /* 0x0000000702027c10 */ /* 0x004fe4000ff3e0ff */
[----:B------:R-:W-:Y:S02]  /*617e0*/  IADD3 R28, P2, R28, UR7, RZ ;  /* 0x000000071c1c7c10 */ /* 0x000fe4000ff5e0ff */
[----:B------:R-:W-:Y:S01]  /*617f0*/  IADD3.X R30, R30, UR6, RZ, P1, !PT ;  /* 0x000000061e1e7c10 */ /* 0x000fe20008ffe4ff */
[----:B------:R-:W-:Y:S01]  /*61800*/  STL [R1+0x4cc], R2 ;  /* 0x0004cc0201007387 */ /* 0x000fe20000100800 */
[----:B-1----:R-:W-:-:S03]  /*61810*/  IMAD.MOV.U32 R4, RZ, RZ, R2 ;  /* 0x000000ffff047224 */ /* 0x002fc600078e0002 */
        /* <DEDUP_REMOVED lines=8> */
[----:B--2---:R-:W-:-:S03]  /*618a0*/  IMAD.MOV.U32 R5, RZ, RZ, R34 ;  /* 0x000000ffff057224 */ /* 0x004fc600078e0022 */
[----:B-1----:R-:W2:Y:S01]  /*618b0*/  LDL.LU R34, [R1+0x648] ;  /* 0x0006480001227983 */ /* 0x002ea20000300800 */
[----:B------:R-:W-:-:S03]  /*618c0*/  IMAD.MOV.U32 R4, RZ, RZ, R28 ;  /* 0x000000ffff047224 */ /* 0x000fc600078e001c */
[----:B------:R-:W2:Y:S04]  /*618d0*/  LDL.LU R28, [R1+0x688] ;  /* 0x00068800011c7983 */ /* 0x000ea80000300800 */
[----:B------:R1:W-:Y:S01]  /*618e0*/  LDGSTS.E [R0+0x5a00], [R4.64], P0 ;  /* 0x05a0000004007fae */ /* 0x0003e20008121848 */
[----:B------:R-:W-:Y:S02]  /*618f0*/  IADD3 R25, P1, R25, UR7, RZ ;  /* 0x0000000719197c10 */ /* 0x000fe4000ff3e0ff */
[----:B------:R-:W-:Y:S02]  /*61900*/  IADD3 R26, P2, R26, UR7, RZ ;  /* 0x000000071a1a7c10 */ /* 0x000fe4000ff5e0ff */
[----:B------:R-:W-:Y:S01]  /*61910*/  IADD3.X R27, R27, UR6, RZ, P1, !PT ;  /* 0x000000061b1b7c10 */ /* 0x000fe20008ffe4ff */
[----:B------:R-:W-:Y:S01]  /*61920*/  STL [R1+0x54c], R25 ;  /* 0x00054c1901007387 */ /* 0x000fe20000100800 */
[----:B-1----:R-:W-:-:S02]  /*61930*/  MOV R4, R25 ;  /* 0x0000001900047202 */ /* 0x002fc40000000f00 */
[----:B----4-:R-:W-:Y:S01]  /*61940*/  IADD3.X R29, R29, UR6, RZ, P2, !PT ;  /* 0x000000061d1d7c10 */ /* 0x010fe200097fe4ff */
[----:B------:R-:W-:Y:S01]  /*61950*/  IMAD.MOV.U32 R5, RZ, RZ, R27 ;  /* 0x000000ffff057224 */ /* 0x000fe200078e001b */
[----:B------:R1:W-:Y:S04]  /*61960*/  STL [R1+0x548], R27 ;  /* 0x0005481b01007387 */ /* 0x0003e80000100800 */
[----:B------:R-:W-:Y:S04]  /*61970*/  STL [R1+0x58c], R26 ;  /* 0x00058c1a01007387 */ /* 0x000fe80000100800 */
[----:B------:R4:W-:Y:S04]  /*61980*/  LDGSTS.E [R0+0x6a00], [R4.64], P0 ;  /* 0x06a0000004007fae */ /* 0x0009e80008121848 */
[----:B-1----:R-:W2:Y:S04]  /*61990*/  LDL.LU R27, [R1+0x6cc] ;  /* 0x0006cc00011b7983 */ /* 0x002ea80000300800 */
[----:B------:R1:W-:Y:S04]  /*619a0*/  STL [R1+0x588], R29 ;  /* 0x0005881d01007387 */ /* 0x0003e80000100800 */
[----:B------:R-:W2:Y:S01]  /*619b0*/  LDL.LU R25, [R1+0x710] ;  /* 0x0007100001197983 */ /* 0x000ea20000300800 */
[----:B----4-:R-:W-:Y:S01]  /*619c0*/  IMAD.MOV.U32 R5, RZ, RZ, R29 ;  /* 0x000000ffff057224 */ /* 0x010fe200078e001d */
[----:B------:R-:W-:-:S02]  /*619d0*/  IADD3 R32, P1, R32, UR7, RZ ;  /* 0x0000000720207c10 */ /* 0x000fc4000ff3e0ff */
[----:B-1----:R-:W2:Y:S01]  /*619e0*/  LDL.LU R29, [R1+0x6c8] ;  /* 0x0006c800011d7983 */ /* 0x002ea20000300800 */
[----:B------:R-:W-:Y:S01]  /*619f0*/  IMAD.MOV.U32 R4, RZ, RZ, R26 ;  /* 0x000000ffff047224 */ /* 0x000fe200078e001a */
[----:B------:R-:W-:Y:S02]  /*61a00*/  IADD3 R6, P2, R6, UR7, RZ ;  /* 0x0000000706067c10 */ /* 0x000fe4000ff5e0ff */
[----:B------:R-:W2:Y:S04]  /*61a10*/  LDL.LU R26, [R1+0x70c] ;  /* 0x00070c00011a7983 */ /* 0x000ea80000300800 */
        /* <DEDUP_REMOVED lines=12> */
[----:B------:R-:W4:Y:S04]  /*61ae0*/  LDL.LU R36, [R1+0x78c] ;  /* 0x00078c0001247983 */ /* 0x000f280000300800 */
        /* <DEDUP_REMOVED lines=9> */
[----:B--2---:R-:W-:Y:S02]  /*61b80*/  IADD3.X R34, R34, UR6, RZ, P1, !PT ;  /* 0x0000000622227c10 */ /* 0x004fe40008ffe4ff */
[----:B-1----:R-:W-:Y:S02]  /*61b90*/  MOV R4, R30 ;  /* 0x0000001e00047202 */ /* 0x002fe40000000f00 */
[----:B------:R-:W-:Y:S01]  /*61ba0*/  IADD3.X R28, R28, UR6, RZ, P2, !PT ;  /* 0x000000061c1c7c10 */ /* 0x000fe200097fe4ff */
[----:B------:R1:W-:Y:S04]  /*61bb0*/  STL [R1+0x648], R34 ;  /* 0x0006482201007387 */ /* 0x0003e80000100800 */
[----:B------:R2:W-:Y:S04]  /*61bc0*/  STL [R1+0x68c], R2 ;  /* 0x00068c0201007387 */ /* 0x0005e80000100800 */
[----:B---3--:R-:W3:Y:S01]  /*61bd0*/  LDL.LU R30, [R1+0x7cc] ;  /* 0x0007cc00011e7983 */ /* 0x008ee20000300800 */
[----:B------:R-:W-:-:S03]  /*61be0*/  IMAD.MOV.U32 R5, RZ, RZ, R34 ;  /* 0x000000ffff057224 */ /* 0x000fc600078e0022 */
[----:B------:R2:W-:Y:S04]  /*61bf0*/  STL [R1+0x688], R28 ;  /* 0x0006881c01007387 */ /* 0x0005e80000100800 */
[----:B-1----:R-:W3:Y:S04]  /*61c00*/  LDL.LU R34, [R1+0x80c] ;  /* 0x00080c0001227983 */ /* 0x002ee80000300800 */
[----:B------:R1:W-:Y:S02]  /*61c10*/  LDGSTS.E [R0+0xaa00], [R4.64], P0 ;  /* 0x0aa0000004007fae */ /* 0x0003e40008121848 */
[----:B-1----:R-:W-:-:S02]  /*61c20*/  IMAD.MOV.U32 R4, RZ, RZ, R2 ;  /* 0x000000ffff047224 */ /* 0x002fc400078e0002 */
[----:B------:R-:W-:Y:S01]  /*61c30*/  IMAD.MOV.U32 R5, RZ, RZ, R28 ;  /* 0x000000ffff057224 */ /* 0x000fe200078e001c */
[----:B--2---:R-:W2:Y:S01]  /*61c40*/  LDL.LU R2, [R1+0x850] ;  /* 0x0008500001027983 */ /* 0x004ea20000300800 */
[----:B------:R-:W-:-:S03]  /*61c50*/  IADD3 R27, P1, R27, UR7, RZ ;  /* 0x000000071b1b7c10 */ /* 0x000fc6000ff3e0ff */
[----:B------:R-:W2:Y:S04]  /*61c60*/  LDL.LU R28, [R1+0x890] ;  /* 0x00089000011c7983 */ /* 0x000ea80000300800 */
[----:B------:R1:W-:Y:S01]  /*61c70*/  STL [R1+0x6cc], R27 ;  /* 0x0006cc1b01007387 */ /* 0x0003e20000100800 */
[----:B------:R-:W-:-:S03]  /*61c80*/  IADD3 R25, P2, R25, UR7, RZ ;  /* 0x0000000719197c10 */ /* 0x000fc6000ff5e0ff */
[----:B------:R1:W-:Y:S01]  /*61c90*/  LDGSTS.E [R0+0xba00], [R4.64], P0 ;  /* 0x0ba0000004007fae */ /* 0x0003e20008121848 */
[----:B------:R-:W-:Y:S02]  /*61ca0*/  IADD3.X R29, R29, UR6, RZ, P1, !PT ;  /* 0x000000061d1d7c10 */ /* 0x000fe40008ffe4ff */
[----:B------:R-:W-:-:S03]  /*61cb0*/  IADD3.X R26, R26, UR6, RZ, P2, !PT ;  /* 0x000000061a1a7c10 */ /* 0x000fc600097fe4ff */
[----:B------:R1:W-:Y:S02]  /*61cc0*/  STL [R1+0x6c8], R29 ;  /* 0x0006c81d01007387 */ /* 0x0003e40000100800 */
[----:B-1----:R-:W-:Y:S02]  /*61cd0*/  IMAD.MOV.U32 R4, RZ, RZ, R27 ;  /* 0x000000ffff047224 */ /* 0x002fe400078e001b */
[----:B------:R-:W-:Y:S04]  /*61ce0*/  STL [R1+0x710], R25 ;  /* 0x0007101901007387 */ /* 0x000fe80000100800 */
[----:B------:R-:W2:Y:S01]  /*61cf0*/  LDL.LU R27, [R1+0x84c] ;  /* 0x00084c00011b7983 */ /* 0x000ea20000300800 */
[----:B------:R-:W-:-:S03]  /*61d00*/  IMAD.MOV.U32 R5, RZ, RZ, R29 ;  /* 0x000000ffff057224 */ /* 0x000fc600078e001d */
[----:B------:R1:W-:Y:S04]  /*61d10*/  STL [R1+0x70c], R26 ;  /* 0x00070c1a01007387 */ /* 0x0003e80000100800 */
[----:B------:R-:W2:Y:S04]  /*61d20*/  LDL.LU R29, [R1+0x88c] ;  /* 0x00088c00011d7983 */ /* 0x000ea80000300800 */
        /* <DEDUP_REMOVED lines=9> */
[----:B------:R-:W-:Y:S02]  /*61dc0*/  IADD3.X R33, R33, UR6, RZ, P1, !PT ;  /* 0x0000000621217c10 */ /* 0x000fe40008ffe4ff */
[----:B------:R-:W-:-:S03]  /*61dd0*/  IADD3.X R36, R36, UR6, RZ, P2, !PT ;  /* 0x0000000624247c10 */ /* 0x000fc600097fe4ff */
[----:B------:R4:W-:Y:S01]  /*61de0*/  STL [R1+0x74c], R33 ;  /* 0x00074c2101007387 */ /* 0x0009e20000100800 */
[----:B-1----:R-:W-:-:S03]  /*61df0*/  IMAD.MOV.U32 R5, RZ, RZ, R33 ;  /* 0x000000ffff057224 */ /* 0x002fc600078e0021 */
[----:B------:R-:W-:Y:S01]  /*61e00*/  STL [R1+0x790], R35 ;  /* 0x0007902301007387 */ /* 0x000fe20000100800 */
[----:B------:R-:W-:-:S03]  /*61e10*/  MOV R4, R32 ;  /* 0x0000002000047202 */ /* 0x000fc60000000f00 */
[----:B----4-:R-:W2:Y:S04]  /*61e20*/  LDL.LU R33, [R1+0x8cc] ;  /* 0x0008cc0001217983 */ /* 0x010ea80000300800 */
[----:B------:R-:W-:Y:S04]  /*61e30*/  STL [R1+0x78c], R36 ;  /* 0x00078c2401007387 */ /* 0x000fe80000100800 */
[----:B------:R-:W2:Y:S01]  /*61e40*/  LDL.LU R32, [R1+0x90c] ;  /* 0x00090c0001207983 */ /* 0x000ea20000300800 */
[----:B------:R-:W-:-:S03]  /*61e50*/  IADD3 R6, P1, R6, UR7, RZ ;  /* 0x0000000706067c10 */ /* 0x000fc6000ff3e0ff */
[----:B------:R1:W-:Y:S01]  /*61e60*/  LDGSTS.E [R0+0xea00], [R4.64], P0 ;  /* 0x0ea0000004007fae */ /* 0x0003e20008121848 */
[----:B------:R-:W-:-:S03]  /*61e70*/  IADD3 R24, P2, R24, UR7, RZ ;  /* 0x0000000718187c10 */ /* 0x000fc6000ff5e0ff */
[----:B------:R-:W-:Y:S01]  /*61e80*/  STL [R1+0x7d0], R6 ;  /* 0x0007d00601007387 */ /* 0x000fe20000100800 */
[----:B-1----:R-:W-:Y:S02]  /*61e90*/  IMAD.MOV.U32 R4, RZ, RZ, R35 ;  /* 0x000000ffff047224 */ /* 0x002fe400078e0023 */
[----:B------:R-:W-:-:S05]  /*61ea0*/  IMAD.MOV.U32 R5, RZ, RZ, R36 ;  /* 0x000000ffff057224 */ /* 0x000fca00078e0024 */
[----:B------:R1:W-:Y:S02]  /*61eb0*/  LDGSTS.E [R0+0xfa00], [R4.64], P0 ;  /* 0x0fa0000004007fae */ /* 0x0003e40008121848 */
[----:B-1----:R-:W-:Y:S01]  /*61ec0*/  IMAD.MOV.U32 R4, RZ, RZ, R6 ;  /* 0x000000ffff047224 */ /* 0x002fe200078e0006 */
[----:B---3--:R-:W-:-:S05]  /*61ed0*/  IADD3.X R30, R30, UR6, RZ, P1, !PT ;  /* 0x000000061e1e7c10 */ /* 0x008fca0008ffe4ff */
        /* <DEDUP_REMOVED lines=9> */
[----:B--2---:R-:W-:-:S02]  /*61f70*/  IADD3 R2, P1, R2, UR7, RZ ;  /* 0x0000000702027c10 */ /* 0x004fc4000ff3e0ff */
[----:B-1----:R-:W2:Y:S01]  /*61f80*/  LDL.LU R34, [R1+0x94c] ;  /* 0x00094c0001227983 */ /* 0x002ea20000300800 */
[----:B------:R-:W-:Y:S01]  /*61f90*/  IMAD.MOV.U32 R4, RZ, RZ, R24 ;  /* 0x000000ffff047224 */ /* 0x000fe200078e0018 */
[----:B------:R-:W-:Y:S02]  /*61fa0*/  IADD3 R28, P2, R28, UR7, RZ ;  /* 0x000000071c1c7c10 */ /* 0x000fe4000ff5e0ff */
[----:B------:R-:W2:Y:S04]  /*61fb0*/  LDL.LU R24, [R1+0x98c] ;  /* 0x00098c0001187983 */ /* 0x000ea80000300800 */
[----:B------:R1:W-:Y:S04]  /*61fc0*/  LDGSTS.E [R0+0x11a00], [R4.64], P0 ;  /* 0x11a0000004007fae */ /* 0x0003e80008121848 */
[----:B------:R-:W-:Y:S01]  /*61fd0*/  STL [R1+0x850], R2 ;  /* 0x0008500201007387 */ /* 0x000fe20000100800 */
[----:B-1----:R-:W-:-:S02]  /*61fe0*/  MOV R4, R2 ;  /* 0x0000000200047202 */ /* 0x002fc40000000f00 */
[----:B------:R-:W-:-:S05]  /*61ff0*/  IADD3.X R27, R27, UR6, RZ, P1, !PT ;  /* 0x000000061b1b7c10 */ /* 0x000fca0008ffe4ff */
        /* <DEDUP_REMOVED lines=8> */
[----:B------:R-:W-:Y:S01]  /*62080*/  IMAD.MOV.U32 R5, RZ, RZ, R29 ;  /* 0x000000ffff057224 */ /* 0x000fe200078e001d */
        /* <DEDUP_REMOVED lines=11> */
[----:B------:R-:W-:Y:S04]  /*62140*/  STL [R1+0x910], R25 ;  /* 0x0009101901007387 */ /* 0x000fe80000100800 */
[----:B------:R-:W3:Y:S04]  /*62150*/  LDL.LU R35, [R1+0xa50] ;  /* 0x000a500001237983 */ /* 0x000ee80000300800 */
[----:B------:R1:W-:Y:S04]  /*62160*/  STL [R1+0x90c], R32 ;  /* 0x00090c2001007387 */ /* 0x0003e80000100800 */
[----:B------:R-:W3:Y:S04]  /*62170*/  LDL.LU R26, [R1+0xa90] ;  /* 0x000a9000011a7983 */ /* 0x000ee80000300800 */
[----:B------:R-:W3:Y:S01]  /*62180*/  LDL.LU R36, [R1+0xa4c] ;  /* 0x000a4c0001247983 */ /* 0x000ee20000300800 */
[----:B------:R-:W-:-:S03]  /*62190*/  IMAD.MOV.U32 R5, RZ, RZ, R33 ;  /* 0x000000ffff057224 */ /* 0x000fc600078e0021 */
[----:B-1----:R-:W3:Y:S04]  /*621a0*/  LDL.LU R33, [R1+0xa8c] ;  /* 0x000a8c0001217983 */ /* 0x002ee80000300800 */
[----:B------:R1:W-:Y:S02]  /*621b0*/  LDGSTS.E [R0+0x14a00], [R4.64], P0 ;  /* 0x14a0000004007fae */ /* 0x0003e40008121848 */
[----:B-1----:R-:W-:Y:S02]  /*621c0*/  IMAD.MOV.U32 R4, RZ, RZ, R25 ;  /* 0x000000ffff047224 */ /* 0x002fe400078e0019 */
[----:B------:R-:W-:Y:S02]  /*621d0*/  IMAD.MOV.U32 R5, RZ, RZ, R32 ;  /* 0x000000ffff057224 */ /* 0x000fe400078e0020 */
[----:B------:R-:W3:Y:S04]  /*621e0*/  LDL.LU R32, [R1+0xad0] ;  /* 0x000ad00001207983 */ /* 0x000ee80000300800 */
[----:B------:R-:W3:Y:S04]  /*621f0*/  LDL.LU R25, [R1+0xb10] ;  /* 0x000b100001197983 */ /* 0x000ee80000300800 */
[----:B------:R1:W-:Y:S01]  /*62200*/  LDGSTS.E [R0+0x15a00], [R4.64], P0 ;  /* 0x15a0000004007fae */ /* 0x0003e20008121848 */
[----:B----4-:R-:W-:-:S05]  /*62210*/  IADD3 R30, P1, R30, UR7, RZ ;  /* 0x000000071e1e7c10 */ /* 0x010fca000ff3e0ff */
[----:B------:R-:W-:Y:S01]  /*62220*/  STL [R1+0x950], R30 ;  /* 0x0009501e01007387 */ /* 0x000fe20000100800 */
[----:B------:R-:W-:Y:S02]  /*62230*/  IADD3 R6, P2, R6, UR7, RZ ;  /* 0x0000000706067c10 */ /* 0x000fe4000ff5e0ff */
[----:B--2---:R-:W-:Y:S02]  /*62240*/  IADD3.X R34, R34, UR6, RZ, P1, !PT ;  /* 0x0000000622227c10 */ /* 0x004fe40008ffe4ff */
[----:B------:R-:W-:-:S03]  /*62250*/  IADD3.X R24, R24, UR6, RZ, P2, !PT ;  /* 0x0000000618187c10 */ /* 0x000fc600097fe4ff */
[----:B------:R2:W-:Y:S01]  /*62260*/  STL [R1+0x94c], R34 ;  /* 0x00094c2201007387 */ /* 0x0005e20000100800 */
[----:B-1----:R-:W-:-:S03]  /*62270*/  IMAD.MOV.U32 R5, RZ, RZ, R34 ;  /* 0x000000ffff057224 */ /* 0x002fc600078e0022 */
[----:B------:R-:W-:Y:S01]  /*62280*/  STL [R1+0x990], R6 ;  /* 0x0009900601007387 */ /* 0x000fe20000100800 */
[----:B------:R-:W-:-:S03]  /*62290*/  MOV R4, R30 ;  /* 0x0000001e00047202 */ /* 0x000fc60000000f00 */
[----:B--2---:R-:W2:Y:S04]  /*622a0*/  LDL.LU R34, [R1+0xacc] ;  /* 0x000acc0001227983 */ /* 0x004ea80000300800 */
[----:B------:R1:W-:Y:S04]  /*622b0*/  STL [R1+0x98c], R24 ;  /* 0x00098c1801007387 */ /* 0x0003e80000100800 */
[----:B------:R-:W4:Y:S04]  /*622c0*/  LDL.LU R30, [R1+0xb0c] ;  /* 0x000b0c00011e7983 */ /* 0x000f280000300800 */
[----:B------:R1:W-:Y:S02]  /*622d0*/  LDGSTS.E [R0+0x16a00], [R4.64], P0 ;  /* 0x16a0000004007fae */ /* 0x0003e40008121848 */
[----:B-1----:R-:W-:Y:S01]  /*622e0*/  IMAD.MOV.U32 R4, RZ, RZ, R6 ;  /* 0x000000ffff047224 */ /* 0x002fe200078e0006 */
[----:B------:R-:W-:Y:S01]  /*622f0*/  IADD3 R27, P1, R27, UR7, RZ ;  /* 0x000000071b1b7c10 */ /* 0x000fe2000ff3e0ff */
[----:B------:R-:W-:-:S02]  /*62300*/  IMAD.MOV.U32 R5, RZ, RZ, R24 ;  /* 0x000000ffff057224 */ /* 0x000fc400078e0018 */
[----:B------:R-:W4:Y:S04]  /*62310*/  LDL.LU R24, [R1+0xb50] ;  /* 0x000b500001187983 */ /* 0x000f280000300800 */
[----:B------:R-:W4:Y:S01]  /*62320*/  LDL.LU R6, [R1+0xb90] ;  /* 0x000b900001067983 */ /* 0x000f220000300800 */
[----:B------:R-:W-:Y:S02]  /*62330*/  IADD3 R2, P2, R2, UR7, RZ ;  /* 0x0000000702027c10 */ /* 0x000fe4000ff5e0ff */
[----:B------:R-:W-:Y:S01]  /*62340*/  IADD3.X R29, R29, UR6, RZ, P1, !PT ;  /* 0x000000061d1d7c10 */ /* 0x000fe20008ffe4ff */
[----:B------:R-:W-:Y:S01]  /*62350*/  STL [R1+0x9d0], R27 ;  /* 0x0009d01b01007387 */ /* 0x000fe20000100800 */
        /* <DEDUP_REMOVED lines=10> */
[----:B-1----:R-:W-:-:S02]  /*62400*/  IMAD.MOV.U32 R4, RZ, RZ, R2 ;  /* 0x000000ffff047224 */ /* 0x002fc400078e0002 */
[----:B------:R-:W-:Y:S02]  /*62410*/  IMAD.MOV.U32 R5, RZ, RZ, R28 ;  /* 0x000000ffff057224 */ /* 0x000fe400078e001c */
[----:B------:R-:W4:Y:S04]  /*62420*/  LDL.LU R28, [R1+0x3d4] ;  /* 0x0003d400011c7983 */ /* 0x000f280000300800 */
[----:B------:R1:W-:Y:S04]  /*62430*/  LDGSTS.E [R0+0x19a00], [R4.64], P0 ;  /* 0x19a0000004007fae */ /* 0x0003e80008121848 */
[----:B------:R-:W4:Y:S01]  /*62440*/  LDL.LU R2, [R1+0x414] ;  /* 0x0004140001027983 */ /* 0x000f220000300800 */
[----:B---3--:R-:W-:-:S04]  /*62450*/  IADD3 R35, P1, R35, UR7, RZ ;  /* 0x0000000723237c10 */ /* 0x008fc8000ff3e0ff */
[----:B-1----:R-:W-:Y:S02]  /*62460*/  MOV R4, R35 ;  /* 0x0000002300047202 */ /* 0x002fe40000000f00 */
[----:B------:R-:W-:Y:S02]  /*62470*/  IADD3 R26, P2, R26, UR7, RZ ;  /* 0x000000071a1a7c10 */ /* 0x000fe4000ff5e0ff */
[----:B------:R-:W-:Y:S01]  /*62480*/  IADD3.X R36, R36, UR6, RZ, P1, !PT ;  /* 0x0000000624247c10 */ /* 0x000fe20008ffe4ff */
[----:B------:R-:W-:Y:S01]  /*62490*/  STL [R1+0xa50], R35 ;  /* 0x000a502301007387 */ /* 0x000fe20000100800 */
[----:B------:R-:W-:-:S03]  /*624a0*/  IADD3.X R33, R33, UR6, RZ, P2, !PT ;  /* 0x0000000621217c10 */ /* 0x000fc600097fe4ff */
[----:B------:R-:W-:Y:S01]  /*624b0*/  IMAD.MOV.U32 R5, RZ, RZ, R36 ;  /* 0x000000ffff057224 */ /* 0x000fe200078e0024 */
[----:B------:R-:W-:Y:S04]  /*624c0*/  STL [R1+0xa4c], R36 ;  /* 0x000a4c2401007387 */ /* 0x000fe80000100800 */
[----:B------:R-:W-:Y:S04]  /*624d0*/  STL [R1+0xa90], R26 ;  /* 0x000a901a01007387 */ /* 0x000fe80000100800 */
[----:B------:R1:W-:Y:S04]  /*624e0*/  LDGSTS.E [R0+0x1aa00], [R4.64], P0 ;  /* 0x1aa0000004007fae */ /* 0x0003e80008121848 */
[----:B------:R3:W-:Y:S01]  /*624f0*/  STL [R1+0xa8c], R33 ;  /* 0x000a8c2101007387 */ /* 0x0007e20000100800 */
[----:B-1----:R-:W-:-:S03]  /*62500*/  IMAD.MOV.U32 R5, RZ, RZ, R33 ;  /* 0x000000ffff057224 */ /* 0x002fc600078e0021 */
[----:B---3--:R-:W3:Y:S01]  /*62510*/  LDL.LU R33, [R1+0x3d0] ;  /* 0x0003d00001217983 */ /* 0x008ee20000300800 */
[----:B------:R-:W-:Y:S01]  /*62520*/  IADD3 R32, P1, R32, UR7, RZ ;  /* 0x0000000720207c10 */ /* 0x000fe2000ff3e0ff */
[----:B------:R-:W-:Y:S01]  /*62530*/  IMAD.MOV.U32 R4, RZ, RZ, R26 ;  /* 0x000000ffff047224 */ /* 0x000fe200078e001a */
[----:B------:R-:W-:Y:S01]  /*62540*/  IADD3 R25, P2, R25, UR7, RZ ;  /* 0x0000000719197c10 */ /* 0x000fe2000ff5e0ff */
[----:B------:R-:W3:Y:S04]  /*62550*/  LDL.LU R26, [R1+0x410] ;  /* 0x00041000011a7983 */ /* 0x000ee80000300800 */
[----:B------:R1:W-:Y:S04]  /*62560*/  LDGSTS.E [R0+0x1ba00], [R4.64], P0 ;  /* 0x1ba0000004007fae */ /* 0x0003e80008121848 */
[----:B------:R2:W-:Y:S01]  /*62570*/  STL [R1+0xad0], R32 ;  /* 0x000ad02001007387 */ /* 0x0005e20000100800 */
[----:B-1----:R-:W-:Y:S01]  /*62580*/  IMAD.MOV.U32 R4, RZ, RZ, R32 ;  /* 0x000000ffff047224 */ /* 0x002fe200078e0020 */
[----:B--2---:R-:W-:-:S05]  /*62590*/  IADD3.X R34, R34, UR6, RZ, P1, !PT ;  /* 0x0000000622227c10 */ /* 0x004fca0008ffe4ff */
[----:B------:R-:W-:Y:S01]  /*625a0*/  IMAD.MOV.U32 R5, RZ, RZ, R34 ;  /* 0x000000ffff057224 */ /* 0x000fe200078e0022 */
[----:B----4-:R-:W-:Y:S01]  /*625b0*/  IADD3.X R30, R30, UR6, RZ, P2, !PT ;  /* 0x000000061e1e7c10 */ /* 0x010fe200097fe4ff */
[----:B------:R-:W-:Y:S04]  /*625c0*/  STL [R1+0xacc], R34 ;  /* 0x000acc2201007387 */ /* 0x000fe80000100800 */
[----:B------:R1:W-:Y:S04]  /*625d0*/  STL [R1+0xb10], R25 ;  /* 0x000b101901007387 */ /* 0x0003e80000100800 */
[----:B------:R2:W-:Y:S04]  /*625e0*/  LDGSTS.E [R0+0x1ca00], [R4.64], P0 ;  /* 0x1ca0000004007fae */ /* 0x0005e80008121848 */
[----:B------:R-:W-:Y:S04]  /*625f0*/  STL [R1+0xb0c], R30 ;  /* 0x000b0c1e01007387 */ /* 0x000fe80000100800 */
[----:B------:R-:W4:Y:S01]  /*62600*/  LDL.LU R32, [R1+0x450] ;  /* 0x0004500001207983 */ /* 0x000f220000300800 */
[----:B--2---:R-:W-:-:S03]  /*62610*/  IMAD.MOV.U32 R4, RZ, RZ, R25 ;  /* 0x000000ffff047224 */ /* 0x004fc600078e0019 */
[----:B-1----:R-:W2:Y:S01]  /*62620*/  LDL.LU R25, [R1+0x454] ;  /* 0x0004540001197983 */ /* 0x002ea20000300800 */
[----:B------:R-:W-:Y:S01]  /*62630*/  IADD3 R24, P1, R24, UR7, RZ ;  /* 0x0000000718187c10 */ /* 0x000fe2000ff3e0ff */
[----:B------:R-:W-:Y:S02]  /*62640*/  IMAD.MOV.U32 R5, RZ, RZ, R30 ;  /* 0x000000ffff057224 */ /* 0x000fe400078e001e */
[----:B------:R-:W4:Y:S01]  /*62650*/  LDL.LU R35, [R1+0x490] ;  /* 0x0004900001237983 */ /* 0x000f220000300800 */
[----:B------:R-:W-:-:S03]  /*62660*/  IADD3 R6, P2, R6, UR7, RZ ;  /* 0x0000000706067c10 */ /* 0x000fc6000ff5e0ff */
[----:B------:R-:W4:Y:S04]  /*62670*/  LDL.LU R34, [R1+0x494] ;  /* 0x0004940001227983 */ /* 0x000f280000300800 */
[----:B------:R1:W-:Y:S04]  /*62680*/  LDGSTS.E [R0+0x1da00], [R4.64], P0 ;  /* 0x1da0000004007fae */ /* 0x0003e80008121848 */
[----:B------:R1:W-:Y:S02]  /*62690*/  STL [R1+0xb50], R24 ;  /* 0x000b501801007387 */ /* 0x0003e40000100800 */
[----:B-1----:R-:W-:-:S02]  /*626a0*/  MOV R4, R24 ;  /* 0x0000001800047202 */ /* 0x002fc40000000f00 */
[----:B------:R-:W-:-:S05]  /*626b0*/  IADD3.X R29, R29, UR6, RZ, P1, !PT ;  /* 0x000000061d1d7c10 */ /* 0x000fca0008ffe4ff */
[----:B------:R-:W-:Y:S01]  /*626c0*/  IMAD.MOV.U32 R5, RZ, RZ, R29 ;  /* 0x000000ffff057224 */ /* 0x000fe200078e001d */
[----:B------:R1:W-:Y:S01]  /*626d0*/  STL [R1+0xb4c], R29 ;  /* 0x000b4c1d01007387 */ /* 0x0003e20000100800 */
[----:B------:R-:W-:-:S03]  /*626e0*/  IADD3.X R27, R27, UR6, RZ, P2, !PT ;  /* 0x000000061b1b7c10 */ /* 0x000fc600097fe4ff */
[----:B------:R-:W-:Y:S04]  /*626f0*/  STL [R1+0xb90], R6 ;  /* 0x000b900601007387 */ /* 0x000fe80000100800 */
[----:B------:R-:W4:Y:S04]  /*62700*/  LDL.LU R24, [R1+0x4d4] ;  /* 0x0004d40001187983 */ /* 0x000f280000300800 */
[----:B------:R1:W-:Y:S04]  /*62710*/  STL [R1+0xb8c], R27 ;  /* 0x000b8c1b01007387 */ /* 0x0003e80000100800 */
[----:B------:R1:W-:Y:S04]  /*62720*/  LDGSTS.E [R0+0x1ea00], [R4.64], P0 ;  /* 0x1ea0000004007fae */ /* 0x0003e80008121848 */
[----:B-1----:R-:W4:Y:S01]  /*62730*/  LDL.LU R29, [R1+0x514] ;  /* 0x00051400011d7983 */ /* 0x002f220000300800 */
[----:B------:R-:W-:Y:S01]  /*62740*/  IADD3 R28, P1, R28, UR7, RZ ;  /* 0x000000071c1c7c10 */ /* 0x000fe2000ff3e0ff */
[----:B------:R-:W-:-:S02]  /*62750*/  IMAD.MOV.U32 R5, RZ, RZ, R27 ;  /* 0x000000ffff057224 */ /* 0x000fc400078e001b */
[----:B------:R-:W4:Y:S01]  /*62760*/  LDL.LU R27, [R1+0x4d0] ;  /* 0x0004d000011b7983 */ /* 0x000f220000300800 */
[----:B------:R-:W-:-:S03]  /*62770*/  IMAD.MOV.U32 R4, RZ, RZ, R6 ;  /* 0x000000ffff047224 */ /* 0x000fc600078e0006 */
[----:B------:R-:W4:Y:S01]  /*62780*/  LDL.LU R30, [R1+0x510] ;  /* 0x00051000011e7983 */ /* 0x000f220000300800 */
[----:B------:R-:W-:-:S03]  /*62790*/  IADD3 R2, P2, R2, UR7, RZ ;  /* 0x0000000702027c10 */ /* 0x000fc6000ff5e0ff */
[----:B------:R1:W-:Y:S04]  /*627a0*/  LDGSTS.E [R0+0x1fa00], [R4.64], P0 ;  /* 0x1fa0000004007fae */ /* 0x0003e80008121848 */
[----:B------:R3:W-:Y:S04]  /*627b0*/  STL [R1+0x3d4], R28 ;  /* 0x0003d41c01007387 */ /* 0x0007e80000100800 */
[----:B------:R-:W-:Y:S01]  /*627c0*/  STL [R1+0x414], R2 ;  /* 0x0004140201007387 */ /* 0x000fe20000100800 */
[----:B-1----:R-:W-:Y:S02]  /*627d0*/  IMAD.U32 R0, RZ, RZ, UR5 ;  /* 0x00000005ff007e24 */ /* 0x002fe4000f8e00ff */
[----:B------:R-:W-:-:S02]  /*627e0*/  IMAD.MOV.U32 R4, RZ, RZ, R28 ;  /* 0x000000ffff047224 */ /* 0x000fc400078e001c */
[----:B------:R-:W-:Y:S01]  /*627f0*/  IMAD R0, R0, 0x20000, R31 ;  /* 0x0002000000007824 */ /* 0x000fe200078e021f */
[----:B---3--:R-:W-:-:S05]  /*62800*/  IADD3.X R33, R33, UR6, RZ, P1, !PT ;  /* 0x0000000621217c10 */ /* 0x008fca0008ffe4ff */
[----:B------:R1:W-:Y:S04]  /*62810*/  STL [R1+0x3d0], R33 ;  /* 0x0003d02101007387 */ /* 0x0003e80000100800 */
[----:B------:R-:W3:Y:S04]  /*62820*/  LDL.LU R6, [R1+0x554] ;  /* 0x0005540001067983 */ /* 0x000ee80000300800 */
[----:B------:R-:W3:Y:S04]  /*62830*/  LDL.LU R31, [R1+0x594] ;  /* 0x00059400011f7983 */ /* 0x000ee80000300800 */
[----:B------:R-:W3:Y:S01]  /*62840*/  LDL.LU R28, [R1+0x550] ;  /* 0x00055000011c7983 */ /* 0x000ee20000300800 */
[----:B------:R-:W-:-:S03]  /*62850*/  IMAD.MOV.U32 R5, RZ, RZ, R33 ;  /* 0x000000ffff057224 */ /* 0x000fc600078e0021 */
[----:B-1----:R-:W3:Y:S01]  /*62860*/  LDL.LU R33, [R1+0x590] ;  /* 0x0005900001217983 */ /* 0x002ee20000300800 */
[----:B------:R-:W-:-:S03]  /*62870*/  IADD3.X R26, R26, UR6, RZ, P2, !PT ;  /* 0x000000061a1a7c10 */ /* 0x000fc600097fe4ff */
[----:B------:R1:W-:Y:S04]  /*62880*/  LDGSTS.E [R0+0xc00], [R4.64], P0 ;  /* 0x00c0000004007fae */ /* 0x0003e80008121848 */
[----:B------:R1:W-:Y:S02]  /*62890*/  STL [R1+0x410], R26 ;  /* 0x0004101a01007387 */ /* 0x0003e40000100800 */
[----:B-1----:R-:W-:Y:S01]  /*628a0*/  MOV R4, R2 ;  /* 0x0000000200047202 */ /* 0x002fe20000000f00 */
[----:B------:R-:W-:Y:S02]  /*628b0*/  IMAD.MOV.U32 R5, RZ, RZ, R26 ;  /* 0x000000ffff057224 */ /* 0x000fe400078e001a */
[----:B------:R-:W3:Y:S04]  /*628c0*/  LDL.LU R26, [R1+0x5d4] ;  /* 0x0005d400011a7983 */ /* 0x000ee80000300800 */
[----:B------:R-:W3:Y:S04]  /*628d0*/  LDL.LU R2, [R1+0x614] ;  /* 0x0006140001027983 */ /* 0x000ee80000300800 */
[----:B------:R1:W-:Y:S01]  /*628e0*/  LDGSTS.E [R0+0x1c00], [R4.64], P0 ;  /* 0x01c0000004007fae */ /* 0x0003e20008121848 */
[----:B--2---:R-:W-:-:S04]  /*628f0*/  IADD3 R25, P1, R25, UR7, RZ ;  /* 0x0000000719197c10 */ /* 0x004fc8000ff3e0ff */
[----:B----4-:R-:W-:Y:S01]  /*62900*/  IADD3.X R32, R32, UR6, RZ, P1, !PT ;  /* 0x0000000620207c10 */ /* 0x010fe20008ffe4ff */
[----:B------:R-:W-:Y:S01]  /*62910*/  STL [R1+0x454], R25 ;  /* 0x0004541901007387 */ /* 0x000fe20000100800 */
[----:B------:R-:W-:-:S03]  /*62920*/  IADD3 R34, P2, R34, UR7, RZ ;  /* 0x0000000722227c10 */ /* 0x000fc6000ff5e0ff */
[----:B------:R2:W-:Y:S01]  /*62930*/  STL [R1+0x450], R32 ;  /* 0x0004502001007387 */ /* 0x0005e20000100800 */
[----:B-1----:R-:W-:Y:S01]  /*62940*/  IMAD.MOV.U32 R4, RZ, RZ, R25 ;  /* 0x000000ffff047224 */ /* 0x002fe200078e0019 */
[----:B------:R-:W-:Y:S01]  /*62950*/  IADD3.X R35, R35, UR6, RZ, P2, !PT ;  /* 0x0000000623237c10 */ /* 0x000fe200097fe4ff */
[----:B------:R-:W-:Y:S01]  /*62960*/  IMAD.MOV.U32 R5, RZ, RZ, R32 ;  /* 0x000000ffff057224 */ /* 0x000fe200078e0020 */
[----:B------:R-:W-:Y:S04]  /*62970*/  STL [R1+0x494], R34 ;  /* 0x0004942201007387 */ /* 0x000fe80000100800 */
[----:B------:R1:W-:Y:S04]  /*62980*/  LDGSTS.E [R0+0x2c00], [R4.64], P0 ;  /* 0x02c0000004007fae */ /* 0x0003e80008121848 */
[----:B--2---:R-:W2:Y:S04]  /*62990*/  LDL.LU R32, [R1+0x5d0] ;  /* 0x0005d00001207983 */ /* 0x004ea80000300800 */
[----:B------:R-:W-:Y:S04]  /*629a0*/  STL [R1+0x490], R35 ;  /* 0x0004902301007387 */ /* 0x000fe80000100800 */
[----:B------:R-:W4:Y:S01]  /*629b0*/  LDL.LU R25, [R1+0x610] ;  /* 0x0006100001197983 */ /* 0x000f220000300800 */
[----:B-1----:R-:W-:-:S02]  /*629c0*/  IMAD.MOV.U32 R4, RZ, RZ, R34 ;  /* 0x000000ffff047224 */ /* 0x002fc400078e0022 */
[----:B------:R-:W-:-:S05]  /*629d0*/  IMAD.MOV.U32 R5, RZ, RZ, R35 ;  /* 0x000000ffff057224 */ /* 0x000fca00078e0023 */
[----:B------:R1:W-:Y:S01]  /*629e0*/  LDGSTS.E [R0+0x3c00], [R4.64], P0 ;  /* 0x03c0000004007fae */ /* 0x0003e20008121848 */
[----:B------:R-:W-:-:S05]  /*629f0*/  IADD3 R24, P1, R24, UR7, RZ ;  /* 0x0000000718187c10 */ /* 0x000fca000ff3e0ff */
[----:B------:R-:W-:Y:S01]  /*62a00*/  STL [R1+0x4d4], R24 ;  /* 0x0004d41801007387 */ /* 0x000fe20000100800 */
[----:B-1----:R-:W-:Y:S01]  /*62a10*/  IMAD.MOV.U32 R4, RZ, RZ, R24 ;  /* 0x000000ffff047224 */ /* 0x002fe200078e0018 */
[----:B------:R-:W-:Y:S02]  /*62a20*/  IADD3 R29, P2, R29, UR7, RZ ;  /* 0x000000071d1d7c10 */ /* 0x000fe4000ff5e0ff */
[----:B------:R-:W-:Y:S02]  /*62a30*/  IADD3.X R27, R27, UR6, RZ, P1, !PT ;  /* 0x000000061b1b7c10 */ /* 0x000fe40008ffe4ff */
        /* <DEDUP_REMOVED lines=10> */
[----:B------:R-:W-:-:S03]  /*62ae0*/  MOV R4, R29 ;  /* 0x0000001d00047202 */ /* 0x000fc60000000f00 */
        /* <DEDUP_REMOVED lines=12> */
[----:B-1----:R-:W4:Y:S04]  /*62bb0*/  LDL.LU R28, [R1+0x6d4] ;  /* 0x0006d400011c7983 */ /* 0x002f280000300800 */
[----:B------:R1:W-:Y:S04]  /*62bc0*/  STL [R1+0x590], R33 ;  /* 0x0005902101007387 */ /* 0x0003e80000100800 */
[----:B------:R-:W4:Y:S01]  /*62bd0*/  LDL.LU R6, [R1+0x718] ;  /* 0x0007180001067983 */ /* 0x000f220000300800 */
[----:B---3--:R-:W-:-:S03]  /*62be0*/  IMAD.MOV.U32 R5, RZ, RZ, R33 ;  /* 0x000000ffff057224 */ /* 0x008fc600078e0021 */
[----:B-1----:R-:W3:Y:S01]  /*62bf0*/  LDL.LU R33, [R1+0x6d0] ;  /* 0x0006d00001217983 */ /* 0x002ee20000300800 */
[----:B------:R-:W-:-:S03]  /*62c00*/  IMAD.MOV.U32 R4, RZ, RZ, R31 ;  /* 0x000000ffff047224 */ /* 0x000fc600078e001f */
[----:B------:R-:W3:Y:S01]  /*62c10*/  LDL.LU R31, [R1+0x714] ;  /* 0x00071400011f7983 */ /* 0x000ee20000300800 */
[----:B------:R-:W-:Y:S02]  /*62c20*/  IADD3 R26, P1, R26, UR7, RZ ;  /* 0x000000071a1a7c10 */ /* 0x000fe4000ff3e0ff */
[----:B------:R-:W-:Y:S01]  /*62c30*/  IADD3 R2, P2, R2, UR7, RZ ;  /* 0x0000000702027c10 */ /* 0x000fe2000ff5e0ff */
[----:B------:R1:W-:Y:S04]  /*62c40*/  LDGSTS.E [R0+0x7c00], [R4.64], P0 ;  /* 0x07c0000004007fae */ /* 0x0003e80008121848 */
[----:B------:R2:W-:Y:S01]  /*62c50*/  STL [R1+0x5d4], R26 ;  /* 0x0005d41a01007387 */ /* 0x0005e20000100800 */
[----:B-1----:R-:W-:Y:S01]  /*62c60*/  IMAD.MOV.U32 R4, RZ, RZ, R26 ;  /* 0x000000ffff047224 */ /* 0x002fe200078e001a */
[----:B--2---:R-:W-:-:S05]  /*62c70*/  IADD3.X R32, R32, UR6, RZ, P1, !PT ;  /* 0x0000000620207c10 */ /* 0x004fca0008ffe4ff */
[----:B------:R1:W-:Y:S01]  /*62c80*/  STL [R1+0x5d0], R32 ;  /* 0x0005d02001007387 */ /* 0x0003e20000100800 */
[----:B----4-:R-:W-:-:S03]  /*62c90*/  IADD3.X R25, R25, UR6, RZ, P2, !PT ;  /* 0x0000000619197c10 */ /* 0x010fc600097fe4ff */
        /* <DEDUP_REMOVED lines=8> */
[----:B-1----:R-:W-:Y:S01]  /*62d20*/  MOV R4, R2 ;  /* 0x0000000200047202 */ /* 0x002fe20000000f00 */
[----:B------:R-:W-:Y:S01]  /*62d30*/  IMAD.MOV.U32 R5, RZ, RZ, R25 ;  /* 0x000000ffff057224 */ /* 0x000fe200078e0019 */
[----:B--2---:R-:W2:Y:S04]  /*62d40*/  LDL.LU R2, [R1+0x7d8] ;  /* 0x0007d80001027983 */ /* 0x004ea80000300800 */
[----:B------:R-:W2:Y:S04]  /*62d50*/  LDL.LU R25, [R1+0x818] ;  /* 0x0008180001197983 */ /* 0x000ea80000300800 */
[----:B------:R1:W-:Y:S01]  /*62d60*/  LDGSTS.E [R0+0x9c00], [R4.64], P0 ;  /* 0x09c0000004007fae */ /* 0x0003e20008121848 */
[----:B------:R-:W-:-:S05]  /*62d70*/  IADD3 R27, P1, R27, UR7, RZ ;  /* 0x000000071b1b7c10 */ /* 0x000fca000ff3e0ff */
[----:B------:R1:W-:Y:S01]  /*62d80*/  STL [R1+0x654], R27 ;  /* 0x0006541b01007387 */ /* 0x0003e20000100800 */
[----:B------:R-:W-:Y:S02]  /*62d90*/  IADD3 R24, P2, R24, UR7, RZ ;  /* 0x0000000718187c10 */ /* 0x000fe4000ff5e0ff */
[----:B------:R-:W-:Y:S01]  /*62da0*/  IADD3.X R30, R30, UR6, RZ, P1, !PT ;  /* 0x000000061e1e7c10 */ /* 0x000fe20008ffe4ff */
[----:B-1----:R-:W-:Y:S01]  /*62db0*/  IMAD.MOV.U32 R4, RZ, RZ, R27 ;  /* 0x000000ffff047224 */ /* 0x002fe200078e001b */
[----:B------:R-:W-:-:S03]  /*62dc0*/  IADD3.X R29, R29, UR6, RZ, P2, !PT ;  /* 0x000000061d1d7c10 */ /* 0x000fc600097fe4ff */
[----:B------:R1:W-:Y:S04]  /*62dd0*/  STL [R1+0x650], R30 ;  /* 0x0006501e01007387 */ /* 0x0003e80000100800 */
[----:B------:R1:W-:Y:S04]  /*62de0*/  STL [R1+0x694], R24 ;  /* 0x0006941801007387 */ /* 0x0003e80000100800 */
[----:B------:R-:W2:Y:S01]  /*62df0*/  LDL.LU R27, [R1+0x7d4] ;  /* 0x0007d400011b7983 */ /* 0x000ea20000300800 */
[----:B------:R-:W-:-:S03]  /*62e00*/  IMAD.MOV.U32 R5, RZ, RZ, R30 ;  /* 0x000000ffff057224 */ /* 0x000fc600078e001e */
[----:B------:R1:W-:Y:S04]  /*62e10*/  STL [R1+0x690], R29 ;  /* 0x0006901d01007387 */ /* 0x0003e80000100800 */
[----:B-1----:R-:W2:Y:S04]  /*62e20*/  LDL.LU R30, [R1+0x814] ;  /* 0x00081400011e7983 */ /* 0x002ea80000300800 */
[----:B------:R1:W-:Y:S02]  /*62e30*/  LDGSTS.E [R0+0xac00], [R4.64], P0 ;  /* 0x0ac0000004007fae */ /* 0x0003e40008121848 */
[----:B-1----:R-:W-:-:S02]  /*62e40*/  IMAD.MOV.U32 R4, RZ, RZ, R24 ;  /* 0x000000ffff047224 */ /* 0x002fc400078e0018 */
[----:B------:R-:W-:Y:S01]  /*62e50*/  IMAD.MOV.U32 R5, RZ, RZ, R29 ;  /* 0x000000ffff057224 */ /* 0x000fe200078e001d */
[----:B------:R-:W2:Y:S04]  /*62e60*/  LDL.LU R24, [R1+0x858] ;  /* 0x0008580001187983 */ /* 0x000ea80000300800 */
[----:B------:R-:W2:Y:S04]  /*62e70*/  LDL.LU R29, [R1+0x898] ;  /* 0x00089800011d7983 */ /* 0x000ea80000300800 */
[----:B------:R1:W-:Y:S01]  /*62e80*/  LDGSTS.E [R0+0xbc00], [R4.64], P0 ;  /* 0x0bc0000004007fae */ /* 0x0003e20008121848 */
[----:B------:R-:W-:-:S05]  /*62e90*/  IADD3 R28, P1, R28, UR7, RZ ;  /* 0x000000071c1c7c10 */ /* 0x000fca000ff3e0ff */
[----:B------:R1:W-:Y:S01]  /*62ea0*/  STL [R1+0x6d4], R28 ;  /* 0x0006d41c01007387 */ /* 0x0003e20000100800 */
[----:B------:R-:W-:Y:S02]  /*62eb0*/  IADD3 R6, P2, R6, UR7, RZ ;  /* 0x0000000706067c10 */ /* 0x000fe4000ff5e0ff */
[----:B---3--:R-:W-:Y:S01]  /*62ec0*/  IADD3.X R33, R33, UR6, RZ, P1, !PT ;  /* 0x0000000621217c10 */ /* 0x008fe20008ffe4ff */
[----:B-1----:R-:W-:Y:S01]  /*62ed0*/  IMAD.MOV.U32 R4, RZ, RZ, R28 ;  /* 0x000000ffff047224 */ /* 0x002fe200078e001c */
[----:B------:R-:W-:-:S03]  /*62ee0*/  IADD3.X R31, R31, UR6, RZ, P2, !PT ;  /* 0x000000061f1f7c10 */ /* 0x000fc600097fe4ff */
[----:B------:R1:W-:Y:S04]  /*62ef0*/  STL [R1+0x6d0], R33 ;  /* 0x0006d02101007387 */ /* 0x0003e80000100800 */
[----:B------:R-:W-:Y:S04]  /*62f00*/  STL [R1+0x718], R6 ;  /* 0x0007180601007387 */ /* 0x000fe80000100800 */
[----:B------:R-:W3:Y:S01]  /*62f10*/  LDL.LU R28, [R1+0x854] ;  /* 0x00085400011c7983 */ /* 0x000ee20000300800 */
[----:B------:R-:W-:-:S03]  /*62f20*/  IMAD.MOV.U32 R5, RZ, RZ, R33 ;  /* 0x000000ffff057224 */ /* 0x000fc600078e0021 */
[----:B------:R1:W-:Y:S04]  /*62f30*/  STL [R1+0x714], R31 ;  /* 0x0007141f01007387 */ /* 0x0003e80000100800 */
[----:B-1----:R-:W3:Y:S04]  /*62f40*/  LDL.LU R33, [R1+0x894] ;  /* 0x0008940001217983 */ /* 0x002ee80000300800 */
[----:B------:R1:W-:Y:S02]  /*62f50*/  LDGSTS.E [R0+0xcc00], [R4.64], P0 ;  /* 0x0cc0000004007fae */ /* 0x0003e40008121848 */
[----:B-1----:R-:W-:Y:S01]  /*62f60*/  MOV R4, R6 ;  /* 0x0000000600047202 */ /* 0x002fe20000000f00 */
[----:B------:R-:W-:-:S02]  /*62f70*/  IMAD.MOV.U32 R5, RZ, RZ, R31 ;  /* 0x000000ffff057224 */ /* 0x000fc400078e001f */
[----:B------:R-:W3:Y:S04]  /*62f80*/  LDL.LU R31, [R1+0x8d8] ;  /* 0x0008d800011f7983 */ /* 0x000ee80000300800 */
[----:B------:R-:W3:Y:S04]  /*62f90*/  LDL.LU R6, [R1+0x918] ;  /* 0x0009180001067983 */ /* 0x000ee80000300800 */
[----:B------:R1:W-:Y:S01]  /*62fa0*/  LDGSTS.E [R0+0xdc00], [R4.64], P0 ;  /* 0x0dc0000004007fae */ /* 0x0003e20008121848 */
[----:B----4-:R-:W-:-:S05]  /*62fb0*/  IADD3 R26, P1, R26, UR7, RZ ;  /* 0x000000071a1a7c10 */ /* 0x010fca000ff3e0ff */
        /* <DEDUP_REMOVED lines=9> */
[----:B-1----:R-:W3:Y:S04]  /*63050*/  LDL.LU R32, [R1+0x8d4] ;  /* 0x0008d40001207983 */ /* 0x002ee80000300800 */
[----:B------:R-:W-:Y:S01]  /*63060*/  STL [R1+0x794], R35 ;  /* 0x0007942301007387 */ /* 0x000fe20000100800 */
[----:B--2---:R-:W-:-:S03]  /*63070*/  IADD3 R2, P1, R2, UR7, RZ ;  /* 0x0000000702027c10 */ /* 0x004fc6000ff3e0ff */
[----:B------:R-:W2:Y:S01]  /*63080*/  LDL.LU R26, [R1+0x914] ;  /* 0x00091400011a7983 */ /* 0x000ea20000300800 */
[----:B----4-:R-:W-:Y:S02]  /*63090*/  IMAD.MOV.U32 R4, RZ, RZ, R34 ;  /* 0x000000ffff047224 */ /* 0x010fe400078e0022 */
[----:B------:R-:W-:Y:S01]  /*630a0*/  IMAD.MOV.U32 R5, RZ, RZ, R35 ;  /* 0x000000ffff057224 */ /* 0x000fe200078e0023 */
[----:B------:R-:W-:Y:S01]  /*630b0*/  IADD3 R25, P2, R25, UR7, RZ ;  /* 0x0000000719197c10 */ /* 0x000fe2000ff5e0ff */
[----:B------:R-:W-:Y:S04]  /*630c0*/  STL [R1+0x7d8], R2 ;  /* 0x0007d80201007387 */ /* 0x000fe80000100800 */
[----:B------:R1:W-:Y:S02]  /*630d0*/  LDGSTS.E [R0+0xfc00], [R4.64], P0 ;  /* 0x0fc0000004007fae */ /* 0x0003e40008121848 */
[----:B-1----:R-:W-:Y:S01]  /*630e0*/  IMAD.MOV.U32 R4, RZ, RZ, R2 ;  /* 0x000000ffff047224 */ /* 0x002fe200078e0002 */
        /* <DEDUP_REMOVED lines=10> */
[----:B------:R-:W-:-:S02]  /*63190*/  IADD3 R24, P1, R24, UR7, RZ ;  /* 0x0000000718187c10 */ /* 0x000fc4000ff3e0ff */
[----:B-1----:R-:W4:Y:S01]  /*631a0*/  LDL.LU R30, [R1+0x954] ;  /* 0x00095400011e7983 */ /* 0x002f220000300800 */
[----:B------:R-:W-:-:S03]  /*631b0*/  MOV R4, R25 ;  /* 0x0000001900047202 */ /* 0x000fc60000000f00 */
[----:B------:R-:W4:Y:S01]  /*631c0*/  LDL.LU R25, [R1+0x994] ;  /* 0x0009940001197983 */ /* 0x000f220000300800 */
[----:B------:R-:W-:-:S03]  /*631d0*/  IADD3 R29, P2, R29, UR7, RZ ;  /* 0x000000071d1d7c10 */ /* 0x000fc6000ff5e0ff */
[----:B------:R1:W-:Y:S04]  /*631e0*/  LDGSTS.E [R0+0x11c00], [R4.64], P0 ;  /* 0x11c0000004007fae */ /* 0x0003e80008121848 */
[----:B------:R-:W-:Y:S01]  /*631f0*/  STL [R1+0x858], R24 ;  /* 0x0008581801007387 */ /* 0x000fe20000100800 */
[----:B-1----:R-:W-:Y:S01]  /*63200*/  IMAD.MOV.U32 R4, RZ, RZ, R24 ;  /* 0x000000ffff047224 */ /* 0x002fe200078e0018 */
[----:B---3--:R-:W-:-:S05]  /*63210*/  IADD3.X R28, R28, UR6, RZ, P1, !PT ;  /* 0x000000061c1c7c10 */ /* 0x008fca0008ffe4ff */
[----:B------:R-:W-:Y:S01]  /*63220*/  IMAD.MOV.U32 R5, RZ, RZ, R28 ;  /* 0x000000ffff057224 */ /* 0x000fe200078e001c */
[----:B------:R1:W-:Y:S01]  /*63230*/  STL [R1+0x854], R28 ;  /* 0x0008541c01007387 */ /* 0x0003e20000100800 */
[----:B------:R-:W-:-:S03]  /*63240*/  IADD3.X R33, R33, UR6, RZ, P2, !PT ;  /* 0x0000000621217c10 */ /* 0x000fc600097fe4ff */
[----:B------:R3:W-:Y:S04]  /*63250*/  STL [R1+0x898], R29 ;  /* 0x0008981d01007387 */ /* 0x0007e80000100800 */
[----:B------:R3:W-:Y:S04]  /*63260*/  LDGSTS.E [R0+0x12c00], [R4.64], P0 ;  /* 0x12c0000004007fae */ /* 0x0007e80008121848 */
[----:B-1----:R-:W4:Y:S04]  /*63270*/  LDL.LU R28, [R1+0x9d8] ;  /* 0x0009d800011c7983 */ /* 0x002f280000300800 */
[----:B------:R1:W-:Y:S04]  /*63280*/  STL [R1+0x894], R33 ;  /* 0x0008942101007387 */ /* 0x0003e80000100800 */
[----:B------:R-:W4:Y:S01]  /*63290*/  LDL.LU R24, [R1+0xa18] ;  /* 0x000a180001187983 */ /* 0x000f220000300800 */
[----:B---3--:R-:W-:-:S03]  /*632a0*/  IMAD.MOV.U32 R4, RZ, RZ, R29 ;  /* 0x000000ffff047224 */ /* 0x008fc600078e001d */
[----:B------:R-:W4:Y:S04]  /*632b0*/  LDL.LU R29, [R1+0x9d4] ;  /* 0x0009d400011d7983 */ /* 0x000f280000300800 */
[----:B------:R-:W4:Y:S01]  /*632c0*/  LDL.LU R34, [R1+0xa14] ;  /* 0x000a140001227983 */ /* 0x000f220000300800 */
[----:B------:R-:W-:Y:S02]  /*632d0*/  IADD3 R31, P1, R31, UR7, RZ ;  /* 0x000000071f1f7c10 */ /* 0x000fe4000ff3e0ff */
[----:B------:R-:W-:Y:S01]  /*632e0*/  IADD3 R6, P2, R6, UR7, RZ ;  /* 0x0000000706067c10 */ /* 0x000fe2000ff5e0ff */
[----:B------:R-:W-:Y:S02]  /*632f0*/  IMAD.MOV.U32 R5, RZ, RZ, R33 ;  /* 0x000000ffff057224 */ /* 0x000fe400078e0021 */
[----:B------:R1:W-:Y:S04]  /*63300*/  STL [R1+0x8d8], R31 ;  /* 0x0008d81f01007387 */ /* 0x0003e80000100800 */
[----:B------:R1:W-:Y:S02]  /*63310*/  LDGSTS.E [R0+0x13c00], [R4.64], P0 ;  /* 0x13c0000004007fae */ /* 0x0003e40008121848 */
[----:B-1----:R-:W-:Y:S01]  /*63320*/  IMAD.MOV.U32 R4, RZ, RZ, R31 ;  /* 0x000000ffff047224 */ /* 0x002fe200078e001f */
[----:B------:R-:W-:-:S05]  /*63330*/  IADD3.X R32, R32, UR6, RZ, P1, !PT ;  /* 0x0000000620207c10 */ /* 0x000fca0008ffe4ff */
[----:B------:R1:W-:Y:S01]  /*63340*/  STL [R1+0x8d4], R32 ;  /* 0x0008d42001007387 */ /* 0x0003e20000100800 */
[----:B--2---:R-:W-:-:S03]  /*63350*/  IADD3.X R26, R26, UR6, RZ, P2, !PT ;  /* 0x000000061a1a7c10 */ /* 0x004fc600097fe4ff */
[----:B------:R2:W-:Y:S04]  /*63360*/  STL [R1+0x918], R6 ;  /* 0x0009180601007387 */ /* 0x0005e80000100800 */
[----:B------:R-:W3:Y:S04]  /*63370*/  LDL.LU R33, [R1+0xa58] ;  /* 0x000a580001217983 */ /* 0x000ee80000300800 */
[----:B------:R1:W-:Y:S01]  /*63380*/  STL [R1+0x914], R26 ;  /* 0x0009141a01007387 */ /* 0x0003e20000100800 */
[----:B------:R-:W-:-:S03]  /*63390*/  IMAD.MOV.U32 R5, RZ, RZ, R32 ;  /* 0x000000ffff057224 */ /* 0x000fc600078e0020 */
[----:B------:R-:W3:Y:S04]  /*633a0*/  LDL.LU R31, [R1+0xa98] ;  /* 0x000a9800011f7983 */ /* 0x000ee80000300800 */
[----:B------:R-:W3:Y:S04]  /*633b0*/  LDL.LU R35, [R1+0xa54] ;  /* 0x000a540001237983 */ /* 0x000ee80000300800 */
[----:B-1----:R-:W3:Y:S04]  /*633c0*/  LDL.LU R32, [R1+0xa94] ;  /* 0x000a940001207983 */ /* 0x002ee80000300800 */
        /* <DEDUP_REMOVED lines=9> */
[----:B----4-:R-:W-:Y:S01]  /*63460*/  IADD3.X R30, R30, UR6, RZ, P1, !PT ;  /* 0x000000061e1e7c10 */ /* 0x010fe20008ffe4ff */
[----:B-1----:R-:W-:Y:S01]  /*63470*/  IMAD.MOV.U32 R4, RZ, RZ, R27 ;  /* 0x000000ffff047224 */ /* 0x002fe200078e001b */
        /* <DEDUP_REMOVED lines=13> */
[----:B------:R-:W-:-:S05]  /*63550*/  IADD3 R28, P1, R28, UR7, RZ ;  /* 0x000000071c1c7c10 */ /* 0x000fca000ff3e0ff */
[----:B------:R-:W-:Y:S01]  /*63560*/  STL [R1+0x9d8], R28 ;  /* 0x0009d81c01007387 */ /* 0x000fe20000100800 */
[----:B------:R-:W-:Y:S02]  /*63570*/  IADD3 R24, P2, R24, UR7, RZ ;  /* 0x0000000718187c10 */ /* 0x000fe4000ff5e0ff */
[----:B------:R-:W-:Y:S02]  /*63580*/  IADD3.X R29, R29, UR6, RZ, P1, !PT ;  /* 0x000000061d1d7c10 */ /* 0x000fe40008ffe4ff */
[----:B------:R-:W-:-:S03]  /*63590*/  IADD3.X R34, R34, UR6, RZ, P2, !PT ;  /* 0x0000000622227c10 */ /* 0x000fc600097fe4ff */
[----:B------:R1:W-:Y:S02]  /*635a0*/  STL [R1+0x9d4], R29 ;  /* 0x0009d41d01007387 */ /* 0x0003e40000100800 */
[----:B-1----:R-:W-:Y:S02]  /*635b0*/  IMAD.MOV.U32 R5, RZ, RZ, R29 ;  /* 0x000000ffff057224 */ /* 0x002fe400078e001d */
[----:B------:R1:W-:Y:S01]  /*635c0*/  STL [R1+0xa18], R24 ;  /* 0x000a181801007387 */ /* 0x0003e20000100800 */
[----:B------:R-:W-:-:S03]  /*635d0*/  IMAD.MOV.U32 R4, RZ, RZ, R28 ;  /* 0x000000ffff047224 */ /* 0x000fc600078e001c */
[----:B------:R-:W4:Y:S04]  /*635e0*/  LDL.LU R29, [R1+0xb54] ;  /* 0x000b5400011d7983 */ /* 0x000f280000300800 */
[----:B------:R1:W-:Y:S04]  /*635f0*/  STL [R1+0xa14], R34 ;  /* 0x000a142201007387 */ /* 0x0003e80000100800 */
[----:B------:R-:W4:Y:S04]  /*63600*/  LDL.LU R28, [R1+0xb94] ;  /* 0x000b9400011c7983 */ /* 0x000f280000300800 */
[----:B------:R1:W-:Y:S02]  /*63610*/  LDGSTS.E [R0+0x18c00], [R4.64], P0 ;  /* 0x18c0000004007fae */ /* 0x0003e40008121848 */
[----:B-1----:R-:W-:Y:S01]  /*63620*/  MOV R4, R24 ;  /* 0x0000001800047202 */ /* 0x002fe20000000f00 */
[----:B------:R-:W-:Y:S01]  /*63630*/  IMAD.MOV.U32 R5, RZ, RZ, R34 ;  /* 0x000000ffff057224 */ /* 0x000fe200078e0022 */
[----:B------:R-:W4:Y:S04]  /*63640*/  LDL.LU R24, [R1+0x3dc] ;  /* 0x0003dc0001187983 */ /* 0x000f280000300800 */
[----:B------:R1:W-:Y:S04]  /*63650*/  LDGSTS.E [R0+0x19c00], [R4.64], P0 ;  /* 0x19c0000004007fae */ /* 0x0003e80008121848 */
[----:B------:R-:W4:Y:S01]  /*63660*/  LDL.LU R34, [R1+0x41c] ;  /* 0x00041c0001227983 */ /* 0x000f220000300800 */
[----:B---3--:R-:W-:-:S05]  /*63670*/  IADD3 R33, P1, R33, UR7, RZ ;  /* 0x0000000721217c10 */ /* 0x008fca000ff3e0ff */
[----:B-1----:R-:W-:Y:S01]  /*63680*/  IMAD.MOV.U32 R4, RZ, RZ, R33 ;  /* 0x000000ffff047224 */ /* 0x002fe200078e0021 */
[----:B------:R-:W-:Y:S02]  /*63690*/  IADD3 R31, P2, R31, UR7, RZ ;  /* 0x000000071f1f7c10 */ /* 0x000fe4000ff5e0ff */
[----:B------:R-:W-:Y:S01]  /*636a0*/  IADD3.X R35, R35, UR6, RZ, P1, !PT ;  /* 0x0000000623237c10 */ /* 0x000fe20008ffe4ff */
[----:B------:R-:W-:Y:S01]  /*636b0*/  STL [R1+0xa58], R33 ;  /* 0x000a582101007387 */ /* 0x000fe20000100800 */
[----:B------:R-:W-:-:S03]  /*636c0*/  IADD3.X R32, R32, UR6, RZ, P2, !PT ;  /* 0x0000000620207c10 */ /* 0x000fc600097fe4ff */
[----:B------:R-:W-:Y:S01]  /*636d0*/  IMAD.MOV.U32 R5, RZ, RZ, R35 ;  /* 0x000000ffff057224 */ /* 0x000fe200078e0023 */
[----:B------:R-:W-:Y:S04]  /*636e0*/  STL [R1+0xa54], R35 ;  /* 0x000a542301007387 */ /* 0x000fe80000100800 */
[----:B------:R1:W-:Y:S04]  /*636f0*/  STL [R1+0xa98], R31 ;  /* 0x000a981f01007387 */ /* 0x0003e80000100800 */
[----:B------:R3:W-:Y:S04]  /*63700*/  LDGSTS.E [R0+0x1ac00], [R4.64], P0 ;  /* 0x1ac0000004007fae */ /* 0x0007e80008121848 */
[----:B------:R-:W-:Y:S01]  /*63710*/  STL [R1+0xa94], R32 ;  /* 0x000a942001007387 */ /* 0x000fe20000100800 */
[----:B--2---:R-:W-:Y:S01]  /*63720*/  IADD3 R6, P1, R6, UR7, RZ ;  /* 0x0000000706067c10 */ /* 0x004fe2000ff3e0ff */
[----:B---3--:R-:W-:-:S02]  /*63730*/  IMAD.MOV.U32 R4, RZ, RZ, R31 ;  /* 0x000000ffff047224 */ /* 0x008fc400078e001f */
[----:B-1----:R-:W2:Y:S01]  /*63740*/  LDL.LU R31, [R1+0x3d8] ;  /* 0x0003d800011f7983 */ /* 0x002ea20000300800 */
[----:B------:R-:W-:Y:S01]  /*63750*/  IMAD.MOV.U32 R5, RZ, RZ, R32 ;  /* 0x000000ffff057224 */ /* 0x000fe200078e0020 */
[----:B------:R-:W-:Y:S02]  /*63760*/  IADD3 R26, P2, R26, UR7, RZ ;  /* 0x000000071a1a7c10 */ /* 0x000fe4000ff5e0ff */
[----:B------:R-:W3:Y:S04]  /*63770*/  LDL.LU R35, [R1+0x418] ;  /* 0x0004180001237983 */ /* 0x000ee80000300800 */
[----:B------:R1:W-:Y:S04]  /*63780*/  LDGSTS.E [R0+0x1bc00], [R4.64], P0 ;  /* 0x1bc0000004007fae */ /* 0x0003e80008121848 */
[----:B------:R4:W-:Y:S01]  /*63790*/  STL [R1+0xad8], R6 ;  /* 0x000ad80601007387 */ /* 0x0009e20000100800 */
[----:B-1----:R-:W-:Y:S01]  /*637a0*/  IMAD.MOV.U32 R4, RZ, RZ, R6 ;  /* 0x000000ffff047224 */ /* 0x002fe200078e0006 */
[----:B----4-:R-:W-:-:S05]  /*637b0*/  IADD3.X R27, R27, UR6, RZ, P1, !PT ;  /* 0x000000061b1b7c10 */ /* 0x010fca0008ffe4ff */
[----:B------:R-:W-:Y:S01]  /*637c0*/  IMAD.MOV.U32 R5, RZ, RZ, R27 ;  /* 0x000000ffff057224 */ /* 0x000fe200078e001b */
[----:B------:R1:W-:Y:S01]  /*637d0*/  STL [R1+0xad4], R27 ;  /* 0x000ad41b01007387 */ /* 0x0003e20000100800 */
[----:B------:R-:W-:-:S03]  /*637e0*/  IADD3.X R30, R30, UR6, RZ, P2, !PT ;  /* 0x000000061e1e7c10 */ /* 0x000fc600097fe4ff */
[----:B------:R4:W-:Y:S04]  /*637f0*/  STL [R1+0xb18], R26 ;  /* 0x000b181a01007387 */ /* 0x0009e80000100800 */
[----:B------:R-:W3:Y:S04]  /*63800*/  LDL.LU R6, [R1+0x45c] ;  /* 0x00045c0001067983 */ /* 0x000ee80000300800 */
[----:B------:R-:W-:Y:S04]  /*63810*/  STL [R1+0xb14], R30 ;  /* 0x000b141e01007387 */ /* 0x000fe80000100800 */
[----:B------:R4:W-:Y:S04]  /*63820*/  LDGSTS.E [R0+0x1cc00], [R4.64], P0 ;  /* 0x1cc0000004007fae */ /* 0x0009e80008121848 */
[----:B-1----:R-:W3:Y:S01]  /*63830*/  LDL.LU R27, [R1+0x49c] ;  /* 0x00049c00011b7983 */ /* 0x002ee20000300800 */
[----:B------:R-:W-:-:S02]  /*63840*/  IADD3 R25, P1, R25, UR7, RZ ;  /* 0x0000000719197c10 */ /* 0x000fc4000ff3e0ff */
[----:B----4-:R-:W-:Y:S02]  /*63850*/  MOV R4, R26 ;  /* 0x0000001a00047202 */ /* 0x010fe40000000f00 */
[----:B------:R-:W4:Y:S01]  /*63860*/  LDL.LU R26, [R1+0x458] ;  /* 0x00045800011a7983 */ /* 0x000f220000300800 */
[----:B------:R-:W-:-:S03]  /*63870*/  IMAD.MOV.U32 R5, RZ, RZ, R30 ;  /* 0x000000ffff057224 */ /* 0x000fc600078e001e */
[----:B------:R-:W4:Y:S01]  /*63880*/  LDL.LU R32, [R1+0x498] ;  /* 0x0004980001207983 */ /* 0x000f220000300800 */
[----:B------:R-:W-:-:S03]  /*63890*/  IADD3 R2, P2, R2, UR7, RZ ;  /* 0x0000000702027c10 */ /* 0x000fc6000ff5e0ff */
[----:B------:R1:W-:Y:S04]  /*638a0*/  LDGSTS.E [R0+0x1dc00], [R4.64], P0 ;  /* 0x1dc0000004007fae */ /* 0x0003e80008121848 */
[----:B------:R1:W-:Y:S02]  /*638b0*/  STL [R1+0xb58], R25 ;  /* 0x000b581901007387 */ /* 0x0003e40000100800 */
[----:B-1----:R-:W-:Y:S01]  /*638c0*/  IMAD.MOV.U32 R4, RZ, RZ, R25 ;  /* 0x000000ffff047224 */ /* 0x002fe200078e0019 */
[----:B------:R-:W-:-:S05]  /*638d0*/  IADD3.X R29, R29, UR6, RZ, P1, !PT ;  /* 0x000000061d1d7c10 */ /* 0x000fca0008ffe4ff */
[----:B------:R-:W-:Y:S01]  /*638e0*/  IMAD.MOV.U32 R5, RZ, RZ, R29 ;  /* 0x000000ffff057224 */ /* 0x000fe200078e001d */
[----:B------:R-:W-:Y:S01]  /*638f0*/  STL [R1+0xb54], R29 ;  /* 0x000b541d01007387 */ /* 0x000fe20000100800 */
[----:B------:R-:W-:-:S03]  /*63900*/  IADD3.X R28, R28, UR6, RZ, P2, !PT ;  /* 0x000000061c1c7c10 */ /* 0x000fc600097fe4ff */
[----:B------:R-:W-:Y:S04]  /*63910*/  STL [R1+0xb98], R2 ;  /* 0x000b980201007387 */ /* 0x000fe80000100800 */
[----:B------:R-:W4:Y:S04]  /*63920*/  LDL.LU R25, [R1+0x4dc] ;  /* 0x0004dc0001197983 */ /* 0x000f280000300800 */
[----:B------:R1:W-:Y:S04]  /*63930*/  STL [R1+0xb94], R28 ;  /* 0x000b941c01007387 */ /* 0x0003e80000100800 */
[----:B------:R1:W-:Y:S04]  /*63940*/  LDGSTS.E [R0+0x1ec00], [R4.64], P0 ;  /* 0x1ec0000004007fae */ /* 0x0003e80008121848 */
[----:B------:R-:W4:Y:S01]  /*63950*/  LDL.LU R30, [R1+0x51c] ;  /* 0x00051c00011e7983 */ /* 0x000f220000300800 */
[----:B-1----:R-:W-:-:S03]  /*63960*/  IMAD.MOV.U32 R5, RZ, RZ, R28 ;  /* 0x000000ffff057224 */ /* 0x002fc600078e001c */
[----:B------:R-:W4:Y:S04]  /*63970*/  LDL.LU R28, [R1+0x4d8] ;  /* 0x0004d800011c7983 */ /* 0x000f280000300800 */
[----:B------:R-:W4:Y:S01]  /*63980*/  LDL.LU R33, [R1+0x518] ;  /* 0x0005180001217983 */ /* 0x000f220000300800 */
[----:B------:R-:W-:Y:S01]  /*63990*/  IADD3 R24, P1, R24, UR7, RZ ;  /* 0x0000000718187c10 */ /* 0x000fe2000ff3e0ff */
[----:B------:R-:W-:Y:S01]  /*639a0*/  IMAD.MOV.U32 R4, RZ, RZ, R2 ;  /* 0x000000ffff047224 */ /* 0x000fe200078e0002 */
[----:B------:R-:W-:Y:S02]  /*639b0*/  IADD3 R34, P2, R34, UR7, RZ ;  /* 0x0000000722227c10 */ /* 0x000fe4000ff5e0ff */
[----:B------:R-:W-:Y:S01]  /*639c0*/  LOP3.LUT R2, R80, 0x70, RZ, 0x3c, !PT ;  /* 0x0000007050027812 */ /* 0x000fe200078e3cff */
[----:B------:R-:W-:Y:S04]  /*639d0*/  STL [R1+0x3dc], R24 ;  /* 0x0003dc1801007387 */ /* 0x000fe80000100800 */
[----:B------:R1:W-:Y:S04]  /*639e0*/  LDGSTS.E [R0+0x1fc00], [R4.64], P0 ;  /* 0x1fc0000004007fae */ /* 0x0003e80008121848 */
[----:B------:R-:W-:Y:S01]  /*639f0*/  STL [R1+0x41c], R34 ;  /* 0x00041c2201007387 */ /* 0x000fe20000100800 */
[----:B-1----:R-:W-:Y:S01]  /*63a00*/  IMAD.U32 R0, RZ, RZ, UR5 ;  /* 0x00000005ff007e24 */ /* 0x002fe2000f8e00ff */
[----:B------:R-:W-:-:S03]  /*63a10*/  MOV R4, R24 ;  /* 0x0000001800047202 */ /* 0x000fc60000000f00 */
[----:B------:R-:W-:Y:S01]  /*63a20*/  IMAD R0, R0, 0x20000, R2 ;  /* 0x0002000000007824 */ /* 0x000fe200078e0202 */
[----:B--2---:R-:W-:-:S05]  /*63a30*/  IADD3.X R31, R31, UR6, RZ, P1, !PT ;  /* 0x000000061f1f7c10 */ /* 0x004fca0008ffe4ff */
[----:B------:R1:W-:Y:S01]  /*63a40*/  STL [R1+0x3d8], R31 ;  /* 0x0003d81f01007387 */ /* 0x0003e20000100800 */
[----:B------:R-:W-:-:S03]  /*63a50*/  IMAD.MOV.U32 R5, RZ, RZ, R31 ;  /* 0x000000ffff057224 */ /* 0x000fc600078e001f */
[----:B------:R-:W2:Y:S01]  /*63a60*/  LDL.LU R29, [R1+0x55c] ;  /* 0x00055c00011d7983 */ /* 0x000ea20000300800 */
[----:B---3--:R-:W-:-:S03]  /*63a70*/  IADD3.X R35, R35, UR6, RZ, P2, !PT ;  /* 0x0000000623237c10 */ /* 0x008fc600097fe4ff */
[----:B------:R-:W3:Y:S04]  /*63a80*/  LDL.LU R2, [R1+0x59c] ;  /* 0x00059c0001027983 */ /* 0x000ee80000300800 */
[----:B-1----:R-:W3:Y:S04]  /*63a90*/  LDL.LU R31, [R1+0x558] ;  /* 0x00055800011f7983 */ /* 0x002ee80000300800 */
[----:B------:R1:W-:Y:S04]  /*63aa0*/  LDGSTS.E [R0+0xe00], [R4.64], P0 ;  /* 0x00e0000004007fae */ /* 0x0003e80008121848 */
[----:B------:R-:W3:Y:S01]  /*63ab0*/  LDL.LU R24, [R1+0x598] ;  /* 0x0005980001187983 */ /* 0x000ee20000300800 */
[----:B-1----:R-:W-:-:S02]  /*63ac0*/  IMAD.MOV.U32 R4, RZ, RZ, R34 ;  /* 0x000000ffff047224 */ /* 0x002fc400078e0022 */
[----:B------:R-:W-:Y:S01]  /*63ad0*/  IMAD.MOV.U32 R5, RZ, RZ, R35 ;  /* 0x000000ffff057224 */ /* 0x000fe200078e0023 */
[----:B------:R-:W-:Y:S04]  /*63ae0*/  STL [R1+0x418], R35 ;  /* 0x0004182301007387 */ /* 0x000fe80000100800 */
[----:B------:R1:W-:Y:S01]  /*63af0*/  LDGSTS.E [R0+0x1e00], [R4.64], P0 ;  /* 0x01e0000004007fae */ /* 0x0003e20008121848 */
[----:B------:R-:W-:-:S05]  /*63b00*/  IADD3 R6, P1, R6, UR7, RZ ;  /* 0x0000000706067c10 */ /* 0x000fca000ff3e0ff */
[----:B------:R-:W-:Y:S01]  /*63b10*/  STL [R1+0x45c], R6 ;  /* 0x00045c0601007387 */ /* 0x000fe20000100800 */
[----:B-1----:R-:W-:Y:S01]  /*63b20*/  IMAD.MOV.U32 R4, RZ, RZ, R6 ;  /* 0x000000ffff047224 */ /* 0x002fe200078e0006 */
[----:B------:R-:W-:Y:S02]  /*63b30*/  IADD3 R27, P2, R27, UR7, RZ ;  /* 0x000000071b1b7c10 */ /* 0x000fe4000ff5e0ff */
[----:B----4-:R-:W-:Y:S02]  /*63b40*/  IADD3.X R26, R26, UR6, RZ, P1, !PT ;  /* 0x000000061a1a7c10 */ /* 0x010fe40008ffe4ff */
[----:B------:R-:W-:-:S03]  /*63b50*/  IADD3.X R32, R32, UR6, RZ, P2, !PT ;  /* 0x0000000620207c10 */ /* 0x000fc600097fe4ff */
[----:B------:R-:W-:Y:S01]  /*63b60*/  IMAD.MOV.U32 R5, RZ, RZ, R26 ;  /* 0x000000ffff057224 */ /* 0x000fe200078e001a */
[----:B------:R1:W-:Y:S04]  /*63b70*/  STL [R1+0x458], R26 ;  /* 0x0004581a01007387 */ /* 0x0003e80000100800 */
[----:B------:R4:W-:Y:S04]  /*63b80*/  STL [R1+0x49c], R27 ;  /* 0x00049c1b01007387 */ /* 0x0009e80000100800 */
[----:B------:R4:W-:Y:S04]  /*63b90*/  LDGSTS.E [R0+0x2e00], [R4.64], P0 ;  /* 0x02e0000004007fae */ /* 0x0009e80008121848 */
[----:B-1----:R-:W3:Y:S04]  /*63ba0*/  LDL.LU R26, [R1+0x5dc] ;  /* 0x0005dc00011a7983 */ /* 0x002ee80000300800 */
[----:B------:R1:W-:Y:S04]  /*63bb0*/  STL [R1+0x498], R32 ;  /* 0x0004982001007387 */ /* 0x0003e80000100800 */
[----:B------:R-:W3:Y:S01]  /*63bc0*/  LDL.LU R6, [R1+0x61c] ;  /* 0x00061c0001067983 */ /* 0x000ee20000300800 */
[----:B----4-:R-:W-:-:S03]  /*63bd0*/  IMAD.MOV.U32 R4, RZ, RZ, R27 ;  /* 0x000000ffff047224 */ /* 0x010fc600078e001b */
[----:B------:R-:W4:Y:S01]  /*63be0*/  LDL.LU R27, [R1+0x5d8] ;  /* 0x0005d800011b7983 */ /* 0x000f220000300800 */
[----:B------:R-:W-:-:S03]  /*63bf0*/  IMAD.MOV.U32 R5, RZ, RZ, R32 ;  /* 0x000000ffff057224 */ /* 0x000fc600078e0020 */
[----:B-1----:R-:W4:Y:S04]  /*63c00*/  LDL.LU R32, [R1+0x618] ;  /* 0x0006180001207983 */ /* 0x002f280000300800 */
[----:B------:R1:W-:Y:S01]  /*63c10*/  LDGSTS.E [R0+0x3e00], [R4.64], P0 ;  /* 0x03e0000004007fae */ /* 0x0003e20008121848 */
[----:B------:R-:W-:-:S04]  /*63c20*/  IADD3 R25, P1, R25, UR7, RZ ;  /* 0x0000000719197c10 */ /* 0x000fc8000ff3e0ff */
[----:B-1----:R-:W-:Y:S01]  /*63c30*/  MOV R4, R25 ;  /* 0x0000001900047202 */ /* 0x002fe20000000f00 */
[----:B------:R1:W-:Y:S01]  /*63c40*/  STL [R1+0x4dc], R25 ;  /* 0x0004dc1901007387 */ /* 0x0003e20000100800 */
[----:B------:R-:W-:Y:S02]  /*63c50*/  IADD3 R30, P2, R30, UR7, RZ ;  /* 0x000000071e1e7c10 */ /* 0x000fe4000ff5e0ff */
[----:B------:R-:W-:Y:S02]  /*63c60*/  IADD3.X R28, R28, UR6, RZ, P1, !PT ;  /* 0x000000061c1c7c10 */ /* 0x000fe40008ffe4ff */
[----:B------:R-:W-:-:S03]  /*63c70*/  IADD3.X R33, R33, UR6, RZ, P2, !PT ;  /* 0x0000000621217c10 */ /* 0x000fc600097fe4ff */
[----:B------:R-:W-:Y:S01]  /*63c80*/  IMAD.MOV.U32 R5, RZ, RZ, R28 ;  /* 0x000000ffff057224 */ /* 0x000fe200078e001c */
[----:B------:R1:W-:Y:S04]  /*63c90*/  STL [R1+0x4d8], R28 ;  /* 0x0004d81c01007387 */ /* 0x0003e80000100800 */
[----:B------:R-:W-:Y:S04]  /*63ca0*/  STL [R1+0x51c], R30 ;  /* 0x00051c1e01007387 */ /* 0x000fe80000100800 */
[----:B-1----:R-:W4:Y:S04]  /*63cb0*/  LDL.LU R25, [R1+0x65c] ;  /* 0x00065c0001197983 */ /* 0x002f280000300800 */
[----:B------:R1:W-:Y:S04]  /*63cc0*/  STL [R1+0x518], R33 ;  /* 0x0005182101007387 */ /* 0x0003e80000100800 */
[----:B------:R1:W-:Y:S04]  /*63cd0*/  LDGSTS.E [R0+0x4e00], [R4.64], P0 ;  /* 0x04e0000004007fae */ /* 0x0003e80008121848 */
[----:B------:R-:W4:Y:S01]  /*63ce0*/  LDL.LU R28, [R1+0x69c] ;  /* 0x00069c00011c7983 */ /* 0x000f220000300800 */
[----:B-1----:R-:W-:-:S03]  /*63cf0*/  IMAD.MOV.U32 R5, RZ, RZ, R33 ;  /* 0x000000ffff057224 */ /* 0x002fc600078e0021 */
[----:B------:R-:W4:Y:S01]  /*63d00*/  LDL.LU R33, [R1+0x658] ;  /* 0x0006580001217983 */ /* 0x000f220000300800 */
[----:B------:R-:W-:-:S03]  /*63d10*/  IMAD.MOV.U32 R4, RZ, RZ, R30 ;  /* 0x000000ffff047224 */ /* 0x000fc600078e001e */
[----:B------:R-:W4:Y:S04]  /*63d20*/  LDL.LU R30, [R1+0x698] ;  /* 0x00069800011e7983 */ /* 0x000f280000300800 */
[----:B------:R1:W-:Y:S01]  /*63d30*/  LDGSTS.E [R0+0x5e00], [R4.64], P0 ;  /* 0x05e0000004007fae */ /* 0x0003e20008121848 */
[----:B--2---:R-:W-:Y:S02]  /*63d40*/  IADD3 R29, P1, R29, UR7, RZ ;  /* 0x000000071d1d7c10 */ /* 0x004fe4000ff3e0ff */
[----:B---3--:R-:W-:Y:S02]  /*63d50*/  IADD3 R2, P2, R2, UR7, RZ ;  /* 0x0000000702027c10 */ /* 0x008fe4000ff5e0ff */
[----:B------:R-:W-:Y:S01]  /*63d60*/  IADD3.X R31, R31, UR6, RZ, P1, !PT ;  /* 0x000000061f1f7c10 */ /* 0x000fe20008ffe4ff */
[----:B------:R2:W-:Y:S01]  /*63d70*/  STL [R1+0x55c], R29 ;  /* 0x00055c1d01007387 */ /* 0x0005e20000100800 */
[----:B-1----:R-:W-:-:S03]  /*63d80*/  IMAD.MOV.U32 R4, RZ, RZ, R29 ;  /* 0x000000ffff047224 */ /* 0x002fc600078e001d */
        /* <DEDUP_REMOVED lines=8> */
[----:B------:R-:W2:Y:S04]  /*63e10*/  LDL.LU R35, [R1+0x71c] ;  /* 0x00071c0001237983 */ /* 0x000ea80000300800 */
[----:B------:R1:W-:Y:S02]  /*63e20*/  LDGSTS.E [R0+0x6e00], [R4.64], P0 ;  /* 0x06e0000004007fae */ /* 0x0003e40008121848 */
[----:B-1----:R-:W-:-:S02]  /*63e30*/  IMAD.MOV.U32 R4, RZ, RZ, R2 ;  /* 0x000000ffff047224 */ /* 0x002fc400078e0002 */
[----:B------:R-:W-:Y:S01]  /*63e40*/  IMAD.MOV.U32 R5, RZ, RZ, R24 ;  /* 0x000000ffff057224 */ /* 0x000fe200078e0018 */
[----:B---3--:R-:W3:Y:S04]  /*63e50*/  LDL.LU R2, [R1+0x760] ;  /* 0x0007600001027983 */ /* 0x008ee80000300800 */
[----:B------:R-:W3:Y:S04]  /*63e60*/  LDL.LU R24, [R1+0x7a0] ;  /* 0x0007a00001187983 */ /* 0x000ee80000300800 */
[----:B------:R1:W-:Y:S01]  /*63e70*/  LDGSTS.E [R0+0x7e00], [R4.64], P0 ;  /* 0x07e0000004007fae */ /* 0x0003e20008121848 */
[----:B------:R-:W-:-:S05]  /*63e80*/  IADD3 R26, P1, R26, UR7, RZ ;  /* 0x000000071a1a7c10 */ /* 0x000fca000ff3e0ff */
[----:B------:R4:W-:Y:S01]  /*63e90*/  STL [R1+0x5dc], R26 ;  /* 0x0005dc1a01007387 */ /* 0x0009e20000100800 */
[----:B------:R-:W-:Y:S02]  /*63ea0*/  IADD3 R6, P2, R6, UR7, RZ ;  /* 0x0000000706067c10 */ /* 0x000fe4000ff5e0ff */
[----:B----4-:R-:W-:Y:S02]  /*63eb0*/  IADD3.X R27, R27, UR6, RZ, P1, !PT ;  /* 0x000000061b1b7c10 */ /* 0x010fe40008ffe4ff */
[----:B-1----:R-:W-:Y:S02]  /*63ec0*/  MOV R4, R26 ;  /* 0x0000001a00047202 */ /* 0x002fe40000000f00 */
[----:B------:R-:W-:Y:S01]  /*63ed0*/  IADD3.X R32, R32, UR6, RZ, P2, !PT ;  /* 0x0000000620207c10 */ /* 0x000fe200097fe4ff */
        /* <DEDUP_REMOVED lines=15> */
[----:B------:R-:W-:-:S05]  /*63fd0*/  IADD3.X R33, R33, UR6, RZ, P1, !PT ;  /* 0x0000000621217c10 */ /* 0x000fca0008ffe4ff */
[----:B------:R1:W-:Y:S02]  /*63fe0*/  STL [R1+0x658], R33 ;  /* 0x0006582101007387 */ /* 0x0003e40000100800 */
[----:B-1----:R-:W-:Y:S01]  /*63ff0*/  IMAD.MOV.U32 R5, RZ, RZ, R33 ;  /* 0x000000ffff057224 */ /* 0x002fe200078e0021 */
[----:B------:R-:W-:Y:S01]  /*64000*/  IADD3.X R30, R30, UR6, RZ, P2, !PT ;  /* 0x000000061e1e7c10 */ /* 0x000fe200097fe4ff */
[----:B------:R-:W-:Y:S01]  /*64010*/  STL [R1+0x69c], R28 ;  /* 0x00069c1c01007387 */ /* 0x000fe20000100800 */
[----:B------:R-:W-:-:S03]  /*64020*/  IMAD.MOV.U32 R4, RZ, RZ, R25 ;  /* 0x000000ffff047224 */ /* 0x000fc600078e0019 */
[----:B------:R-:W4:Y:S04]  /*64030*/  LDL.LU R33, [R1+0x7dc] ;  /* 0x0007dc0001217983 */ /* 0x000f280000300800 */
[----:B------:R1:W-:Y:S04]  /*64040*/  STL [R1+0x698], R30 ;  /* 0x0006981e01007387 */ /* 0x0003e80000100800 */
[----:B------:R-:W4:Y:S04]  /*64050*/  LDL.LU R25, [R1+0x81c] ;  /* 0x00081c0001197983 */ /* 0x000f280000300800 */
[----:B------:R1:W-:Y:S02]  /*64060*/  LDGSTS.E [R0+0xae00], [R4.64], P0 ;  /* 0x0ae0000004007fae */ /* 0x0003e40008121848 */
[----:B-1----:R-:W-:-:S02]  /*64070*/  IMAD.MOV.U32 R4, RZ, RZ, R28 ;  /* 0x000000ffff047224 */ /* 0x002fc400078e001c */
[----:B------:R-:W-:Y:S02]  /*64080*/  IMAD.MOV.U32 R5, RZ, RZ, R30 ;  /* 0x000000ffff057224 */ /* 0x000fe400078e001e */
[----:B------:R-:W4:Y:S04]  /*64090*/  LDL.LU R30, [R1+0x860] ;  /* 0x00086000011e7983 */ /* 0x000f280000300800 */
[----:B------:R-:W4:Y:S04]  /*640a0*/  LDL.LU R28, [R1+0x8a0] ;  /* 0x0008a000011c7983 */ /* 0x000f280000300800 */
[----:B------:R1:W-:Y:S01]  /*640b0*/  LDGSTS.E [R0+0xbe00], [R4.64], P0 ;  /* 0x0be0000004007fae */ /* 0x0003e20008121848 */
[----:B--2---:R-:W-:-:S02]  /*640c0*/  IADD3 R29, P1, R29, UR7, RZ ;  /* 0x000000071d1d7c10 */ /* 0x004fc4000ff3e0ff */
[----:B------:R-:W-:Y:S02]  /*640d0*/  IADD3 R34, P2, R34, UR7, RZ ;  /* 0x0000000722227c10 */ /* 0x000fe4000ff5e0ff */
[----:B------:R-:W-:Y:S01]  /*640e0*/  IADD3.X R31, R31, UR6, RZ, P1, !PT ;  /* 0x000000061f1f7c10 */ /* 0x000fe20008ffe4ff */
[----:B------:R-:W-:Y:S01]  /*640f0*/  STL [R1+0x6dc], R29 ;  /* 0x0006dc1d01007387 */ /* 0x000fe20000100800 */
[----:B------:R-:W-:-:S03]  /*64100*/  IADD3.X R35, R35, UR6, RZ, P2, !PT ;  /* 0x0000000623237c10 */ /* 0x000fc600097fe4ff */
[----:B------:R2:W-:Y:S01]  /*64110*/  STL [R1+0x6d8], R31 ;  /* 0x0006d81f01007387 */ /* 0x0005e20000100800 */
[----:B-1----:R-:W-:Y:S01]  /*64120*/  MOV R4, R29 ;  /* 0x0000001d00047202 */ /* 0x002fe20000000f00 */
[----:B------:R-:W-:Y:S02]  /*64130*/  IMAD.MOV.U32 R5, RZ, RZ, R31 ;  /* 0x000000ffff057224 */ /* 0x000fe400078e001f */
[----:B------:R-:W-:Y:S04]  /*64140*/  STL [R1+0x720], R34 ;  /* 0x0007202201007387 */ /* 0x000fe80000100800 */
[----:B------:R1:W-:Y:S04]  /*64150*/  LDGSTS.E [R0+0xce00], [R4.64], P0 ;  /* 0x0ce0000004007fae */ /* 0x0003e80008121848 */
[----:B--2---:R-:W2:Y:S04]  /*64160*/  LDL.LU R31, [R1+0x85c] ;  /* 0x00085c00011f7983 */ /* 0x004ea80000300800 */
[----:B------:R-:W-:Y:S01]  /*64170*/  STL [R1+0x71c], R35 ;  /* 0x00071c2301007387 */ /* 0x000fe20000100800 */
[----:B---3--:R-:W-:-:S03]  /*64180*/  IADD3 R2, P1, R2, UR7, RZ ;  /* 0x0000000702027c10 */ /* 0x008fc6000ff3e0ff */
[----:B------:R-:W3:Y:S01]  /*64190*/  LDL.LU R29, [R1+0x89c] ;  /* 0x00089c00011d7983 */ /* 0x000ee20000300800 */
[----:B-1----:R-:W-:Y:S02]  /*641a0*/  IMAD.MOV.U32 R4, RZ, RZ, R34 ;  /* 0x000000ffff047224 */ /* 0x002fe400078e0022 */
[----:B------:R-:W-:Y:S01]  /*641b0*/  IMAD.MOV.U32 R5, RZ, RZ, R35 ;  /* 0x000000ffff057224 */ /* 0x000fe200078e0023 */
[----:B------:R-:W-:Y:S01]  /*641c0*/  IADD3 R24, P2, R24, UR7, RZ ;  /* 0x0000000718187c10 */ /* 0x000fe2000ff5e0ff */
[----:B------:R-:W-:Y:S04]  /*641d0*/  STL [R1+0x760], R2 ;  /* 0x0007600201007387 */ /* 0x000fe80000100800 */
        /* <DEDUP_REMOVED lines=19> */
[----:B-1----:R-:W-:-:S02]  /*64310*/  MOV R4, R32 ;  /* 0x0000002000047202 */ /* 0x002fc40000000f00 */
        /* <DEDUP_REMOVED lines=9> */
[----:B------:R-:W4:Y:S04]  /*643b0*/  LDL.LU R25, [R1+0x95c] ;  /* 0x00095c0001197983 */ /* 0x000f280000300800 */
[----:B------:R-:W4:Y:S04]  /*643c0*/  LDL.LU R6, [R1+0x960] ;  /* 0x0009600001067983 */ /* 0x000f280000300800 */
[----:B------:R-:W4:Y:S04]  /*643d0*/  LDL.LU R39, [R1+0x99c] ;  /* 0x00099c0001277983 */ /* 0x000f280000300800 */
[----:B------:R-:W4:Y:S01]  /*643e0*/  LDL.LU R38, [R1+0x9a0] ;  /* 0x0009a00001267983 */ /* 0x000f220000300800 */
[----:B------:R-:W-:-:S02]  /*643f0*/  IADD3 R30, P1, R30, UR7, RZ ;  /* 0x000000071e1e7c10 */ /* 0x000fc4000ff3e0ff */
[----:B------:R-:W-:Y:S01]  /*64400*/  IADD3 R28, P2, R28, UR7, RZ ;  /* 0x000000071c1c7c10 */ /* 0x000fe2000ff5e0ff */
[----:B------:R1:W-:Y:S04]  /*64410*/  LDGSTS.E [R0+0x11e00], [R4.64], P0 ;  /* 0x11e0000004007fae */ /* 0x0003e80008121848 */
[----:B------:R2:W-:Y:S01]  /*64420*/  STL [R1+0x860], R30 ;  /* 0x0008601e01007387 */ /* 0x0005e20000100800 */
[----:B-1----:R-:W-:Y:S01]  /*64430*/  IMAD.MOV.U32 R4, RZ, RZ, R30 ;  /* 0x000000ffff047224 */ /* 0x002fe200078e001e */
[----:B--2---:R-:W-:-:S05]  /*64440*/  IADD3.X R31, R31, UR6, RZ, P1, !PT ;  /* 0x000000061f1f7c10 */ /* 0x004fca0008ffe4ff */
[----:B------:R1:W-:Y:S01]  /*64450*/  STL [R1+0x85c], R31 ;  /* 0x00085c1f01007387 */ /* 0x0003e20000100800 */
[----:B---3--:R-:W-:-:S03]  /*64460*/  IADD3.X R29, R29, UR6, RZ, P2, !PT ;  /* 0x000000061d1d7c10 */ /* 0x008fc600097fe4ff */
[----:B------:R-:W-:Y:S04]  /*64470*/  STL [R1+0x8a0], R28 ;  /* 0x0008a01c01007387 */ /* 0x000fe80000100800 */
[----:B------:R2:W-:Y:S04]  /*64480*/  STL [R1+0x89c], R29 ;  /* 0x00089c1d01007387 */ /* 0x0005e80000100800 */
[----:B------:R-:W3:Y:S04]  /*64490*/  LDL.LU R37, [R1+0x9dc] ;  /* 0x0009dc0001257983 */ /* 0x000ee80000300800 */
[----:B------:R-:W3:Y:S04]  /*644a0*/  LDL.LU R36, [R1+0x9e0] ;  /* 0x0009e00001247983 */ /* 0x000ee80000300800 */
[----:B------:R-:W3:Y:S04]  /*644b0*/  LDL.LU R35, [R1+0xa1c] ;  /* 0x000a1c0001237983 */ /* 0x000ee80000300800 */
[----:B------:R-:W3:Y:S04]  /*644c0*/  LDL.LU R34, [R1+0xa20] ;  /* 0x000a200001227983 */ /* 0x000ee80000300800 */
[----:B------:R-:W3:Y:S01]  /*644d0*/  LDL.LU R32, [R1+0xa60] ;  /* 0x000a600001207983 */ /* 0x000ee20000300800 */
[----:B------:R-:W-:-:S03]  /*644e0*/  IMAD.MOV.U32 R5, RZ, RZ, R31 ;  /* 0x000000ffff057224 */ /* 0x000fc600078e001f */
[----:B------:R-:W3:Y:S04]  /*644f0*/  LDL.LU R30, [R1+0xaa0] ;  /* 0x000aa000011e7983 */ /* 0x000ee80000300800 */
[----:B------:R1:W-:Y:S02]  /*64500*/  LDGSTS.E [R0+0x12e00], [R4.64], P0 ;  /* 0x12e0000004007fae */ /* 0x0003e40008121848 */
[----:B-1----:R-:W-:Y:S02]  /*64510*/  IMAD.MOV.U32 R4, RZ, RZ, R28 ;  /* 0x000000ffff047224 */ /* 0x002fe400078e001c */
[----:B------:R-:W-:-:S05]  /*64520*/  IMAD.MOV.U32 R5, RZ, RZ, R29 ;  /* 0x000000ffff057224 */ /* 0x000fca00078e001d */
[----:B------:R1:W-:Y:S01]  /*64530*/  LDGSTS.E [R0+0x13e00], [R4.64], P0 ;  /* 0x13e0000004007fae */ /* 0x0003e20008121848 */
[----:B------:R-:W-:-:S05]  /*64540*/  IADD3 R26, P1, R26, UR7, RZ ;  /* 0x000000071a1a7c10 */ /* 0x000fca000ff3e0ff */
[----:B------:R-:W-:Y:S01]  /*64550*/  STL [R1+0x8e0], R26 ;  /* 0x0008e01a01007387 */ /* 0x000fe20000100800 */
[----:B------:R-:W-:Y:S02]  /*64560*/  IADD3 R2, P2, R2, UR7, RZ ;  /* 0x0000000702027c10 */ /* 0x000fe4000ff5e0ff */
[----:B------:R-:W-:-:S05]  /*64570*/  IADD3.X R27, R27, UR6, RZ, P1, !PT ;  /* 0x000000061b1b7c10 */ /* 0x000fca0008ffe4ff */
[----:B------:R1:W-:Y:S01]  /*64580*/  STL [R1+0x8dc], R27 ;  /* 0x0008dc1b01007387 */ /* 0x0003e20000100800 */
[----:B------:R-:W-:-:S03]  /*64590*/  IADD3.X R24, R24, UR6, RZ, P2, !PT ;  /* 0x0000000618187c10 */ /* 0x000fc600097fe4ff */
[----:B------:R-:W-:Y:S04]  /*645a0*/  STL [R1+0x920], R2 ;  /* 0x0009200201007387 */ /* 0x000fe80000100800 */
[----:B------:R-:W3:Y:S04]  /*645b0*/  LDL.LU R33, [R1+0xa5c] ;  /* 0x000a5c0001217983 */ /* 0x000ee80000300800 */
[----:B------:R1:W-:Y:S04]  /*645c0*/  STL [R1+0x91c], R24 ;  /* 0x00091c1801007387 */ /* 0x0003e80000100800 */
[----:B------:R-:W3:Y:S04]  /*645d0*/  LDL.LU R31, [R1+0xa9c] ;  /* 0x000a9c00011f7983 */ /* 0x000ee80000300800 */
[----:B--2---:R-:W2:Y:S01]  /*645e0*/  LDL.LU R29, [R1+0xadc] ;  /* 0x000adc00011d7983 */ /* 0x004ea20000300800 */
[----:B-1----:R-:W-:-:S03]  /*645f0*/  MOV R4, R26 ;  /* 0x0000001a00047202 */ /* 0x002fc60000000f00 */
[----:B------:R-:W2:Y:S01]  /*64600*/  LDL.LU R28, [R1+0xae0] ;  /* 0x000ae000011c7983 */ /* 0x000ea20000300800 */
[----:B------:R-:W-:-:S03]  /*64610*/  IMAD.MOV.U32 R5, RZ, RZ, R27 ;  /* 0x000000ffff057224 */ /* 0x000fc600078e001b */
[----:B------:R-:W2:Y:S04]  /*64620*/  LDL.LU R27, [R1+0xb1c] ;  /* 0x000b1c00011b7983 */ /* 0x000ea80000300800 */
[----:B------:R-:W2:Y:S04]  /*64630*/  LDL.LU R26, [R1+0xb20] ;  /* 0x000b2000011a7983 */ /* 0x000ea80000300800 */
[----:B------:R1:W-:Y:S02]  /*64640*/  LDGSTS.E [R0+0x14e00], [R4.64], P0 ;  /* 0x14e0000004007fae */ /* 0x0003e40008121848 */
[----:B-1----:R-:W-:-:S02]  /*64650*/  IMAD.MOV.U32 R4, RZ, RZ, R2 ;  /* 0x000000ffff047224 */ /* 0x002fc400078e0002 */
[----:B------:R-:W-:Y:S02]  /*64660*/  IMAD.MOV.U32 R5, RZ, RZ, R24 ;  /* 0x000000ffff057224 */ /* 0x000fe400078e0018 */
[----:B------:R-:W2:Y:S04]  /*64670*/  LDL.LU R24, [R1+0xb60] ;  /* 0x000b600001187983 */ /* 0x000ea80000300800 */
[----:B------:R-:W2:Y:S04]  /*64680*/  LDL.LU R2, [R1+0xba0] ;  /* 0x000ba00001027983 */ /* 0x000ea80000300800 */
[----:B------:R1:W-:Y:S01]  /*64690*/  LDGSTS.E [R0+0x15e00], [R4.64], P0 ;  /* 0x15e0000004007fae */ /* 0x0003e20008121848 */
[----:B----4-:R-:W-:-:S04]  /*646a0*/  IADD3 R6, P1, R6, UR7, RZ ;  /* 0x0000000706067c10 */ /* 0x010fc8000ff3e0ff */
[----:B------:R-:W-:Y:S01]  /*646b0*/  IADD3.X R25, R25, UR6, RZ, P1, !PT ;  /* 0x0000000619197c10 */ /* 0x000fe20008ffe4ff */
[----:B------:R-:W-:Y:S01]  /*646c0*/  STL [R1+0x960], R6 ;  /* 0x0009600601007387 */ /* 0x000fe20000100800 */
[----:B------:R-:W-:-:S03]  /*646d0*/  IADD3 R38, P2, R38, UR7, RZ ;  /* 0x0000000726267c10 */ /* 0x000fc6000ff5e0ff */
[----:B------:R4:W-:Y:S01]  /*646e0*/  STL [R1+0x95c], R25 ;  /* 0x00095c1901007387 */ /* 0x0009e20000100800 */
[----:B-1----:R-:W-:-:S03]  /*646f0*/  IMAD.MOV.U32 R5, RZ, RZ, R25 ;  /* 0x000000ffff057224 */ /* 0x002fc600078e0019 */
[----:B------:R-:W-:Y:S04]  /*64700*/  STL [R1+0x9a0], R38 ;  /* 0x0009a02601007387 */ /* 0x000fe80000100800 */
[----:B----4-:R-:W4:Y:S01]  /*64710*/  LDL.LU R25, [R1+0xb5c] ;  /* 0x000b5c0001197983 */ /* 0x010f220000300800 */
[----:B------:R-:W-:Y:S01]  /*64720*/  IADD3.X R39, R39, UR6, RZ, P2, !PT ;  /* 0x0000000627277c10 */ /* 0x000fe200097fe4ff */
[----:B------:R-:W-:-:S04]  /*64730*/  IMAD.MOV.U32 R4, RZ, RZ, R6 ;  /* 0x000000ffff047224 */ /* 0x000fc800078e0006 */
[----:B------:R-:W-:Y:S04]  /*64740*/  STL [R1+0x99c], R39 ;  /* 0x00099c2701007387 */ /* 0x000fe80000100800 */
[----:B------:R-:W4:Y:S04]  /*64750*/  LDL.LU R6, [R1+0xb9c] ;  /* 0x000b9c0001067983 */ /* 0x000f280000300800 */
[----:B------:R1:W-:Y:S02]  /*64760*/  LDGSTS.E [R0+0x16e00], [R4.64], P0 ;  /* 0x16e0000004007fae */ /* 0x0003e40008121848 */
[----:B-1----:R-:W-:-:S02]  /*64770*/  IMAD.MOV.U32 R4, RZ, RZ, R38 ;  /* 0x000000ffff047224 */ /* 0x002fc400078e0026 */
[----:B------:R-:W-:-:S05]  /*64780*/  IMAD.MOV.U32 R5, RZ, RZ, R39 ;  /* 0x000000ffff057224 */ /* 0x000fca00078e0027 */
[----:B------:R1:W-:Y:S01]  /*64790*/  LDGSTS.E [R0+0x17e00], [R4.64], P0 ;  /* 0x17e0000004007fae */ /* 0x0003e20008121848 */
[----:B------:R-:W-:Y:S01]  /*647a0*/  IMAD.MOV.U32 R81, RZ, RZ, 0x7f ;  /* 0x0000007fff517424 */ /* 0x000fe200078e00ff */
[----:B---3--:R-:W-:-:S04]  /*647b0*/  IADD3 R36, P1, R36, UR7, RZ ;  /* 0x0000000724247c10 */ /* 0x008fc8000ff3e0ff */
[----:B------:R-:W-:Y:S02]  /*647c0*/  IADD3.X R37, R37, UR6, RZ, P1, !PT ;  /* 0x0000000625257c10 */ /* 0x000fe40008ffe4ff */
[----:B------:R-:W-:-:S03]  /*647d0*/  IADD3 R34, P2, R34, UR7, RZ ;  /* 0x0000000722227c10 */ /* 0x000fc6000ff5e0ff */
[----:B-1----:R-:W-:Y:S01]  /*647e0*/  IMAD.MOV.U32 R5, RZ, RZ, R37 ;  /* 0x000000ffff057224 */ /* 0x002fe200078e0025 */
[----:B------:R-:W-:Y:S02]  /*647f0*/  MOV R4, R36 ;  /* 0x0000002400047202 */ /* 0x000fe40000000f00 */
[----:B------:R-:W-:Y:S02]  /*64800*/  IADD3.X R35, R35, UR6, RZ, P2, !PT ;  /* 0x0000000623237c10 */ /* 0x000fe400097fe4ff */
[----:B------:R-:W-:Y:S01]  /*64810*/  IADD3 R32, P1, R32, UR7, RZ ;  /* 0x0000000720207c10 */ /* 0x000fe2000ff3e0ff */
[----:B------:R1:W-:Y:S01]  /*64820*/  LDGSTS.E [R0+0x18e00], [R4.64], P0 ;  /* 0x18e0000004007fae */ /* 0x0003e20008121848 */
[----:B------:R-:W-:Y:S01]  /*64830*/  IADD3 R30, P2, R30, UR7, RZ ;  /* 0x000000071e1e7c10 */ /* 0x000fe2000ff5e0ff */
[----:B-1----:R-:W-:Y:S02]  /*64840*/  IMAD.MOV.U32 R4, RZ, RZ, R34 ;  /* 0x000000ffff047224 */ /* 0x002fe400078e0022 */
[----:B------:R-:W-:-:S05]  /*64850*/  IMAD.MOV.U32 R5, RZ, RZ, R35 ;  /* 0x000000ffff057224 */ /* 0x000fca00078e0023 */
[----:B------:R1:W-:Y:S02]  /*64860*/  LDGSTS.E [R0+0x19e00], [R4.64], P0 ;  /* 0x19e0000004007fae */ /* 0x0003e40008121848 */
[----:B-1----:R-:W-:Y:S02]  /*64870*/  IMAD.MOV.U32 R4, RZ, RZ, R32 ;  /* 0x000000ffff047224 */ /* 0x002fe400078e0020 */
[----:B------:R-:W-:Y:S04]  /*64880*/  STL [R1+0x9e0], R36 ;  /* 0x0009e02401007387 */ /* 0x000fe80000100800 */
[----:B------:R-:W-:Y:S04]  /*64890*/  STL [R1+0x9dc], R37 ;  /* 0x0009dc2501007387 */ /* 0x000fe80000100800 */
[----:B------:R-:W-:Y:S04]  /*648a0*/  STL [R1+0xa20], R34 ;  /* 0x000a202201007387 */ /* 0x000fe80000100800 */
[----:B------:R-:W-:Y:S01]  /*648b0*/  STL [R1+0xa1c], R35 ;  /* 0x000a1c2301007387 */ /* 0x000fe20000100800 */
[----:B------:R-:W-:-:S05]  /*648c0*/  IADD3.X R33, R33, UR6, RZ, P1, !PT ;  /* 0x0000000621217c10 */ /* 0x000fca0008ffe4ff */
[----:B------:R-:W-:Y:S01]  /*648d0*/  IMAD.MOV.U32 R5, RZ, RZ, R33 ;  /* 0x000000ffff057224 */ /* 0x000fe200078e0021 */
[----:B------:R-:W-:-:S04]  /*648e0*/  IADD3.X R31, R31, UR6, RZ, P2, !PT ;  /* 0x000000061f1f7c10 */ /* 0x000fc800097fe4ff */
[----:B------:R1:W-:Y:S01]  /*648f0*/  LDGSTS.E [R0+0x1ae00], [R4.64], P0 ;  /* 0x1ae0000004007fae */ /* 0x0003e20008121848 */
[----:B--2---:R-:W-:-:S04]  /*64900*/  IADD3 R28, P1, R28, UR7, RZ ;  /* 0x000000071c1c7c10 */ /* 0x004fc8000ff3e0ff */
[----:B------:R-:W-:Y:S01]  /*64910*/  IADD3.X R29, R29, UR6, RZ, P1, !PT ;  /* 0x000000061d1d7c10 */ /* 0x000fe20008ffe4ff */
[----:B-1----:R-:W-:Y:S02]  /*64920*/  IMAD.MOV.U32 R4, RZ, RZ, R30 ;  /* 0x000000ffff047224 */ /* 0x002fe400078e001e */
[----:B------:R-:W-:Y:S01]  /*64930*/  IMAD.MOV.U32 R5, RZ, RZ, R31 ;  /* 0x000000ffff057224 */ /* 0x000fe200078e001f */
[----:B------:R-:W-:-:S04]  /*64940*/  IADD3 R26, P2, R26, UR7, RZ ;  /* 0x000000071a1a7c10 */ /* 0x000fc8000ff5e0ff */
[----:B------:R1:W-:Y:S01]  /*64950*/  LDGSTS.E [R0+0x1be00], [R4.64], P0 ;  /* 0x1be0000004007fae */ /* 0x0003e20008121848 */
[----:B------:R-:W-:-:S03]  /*64960*/  IADD3.X R27, R27, UR6, RZ, P2, !PT ;  /* 0x000000061b1b7c10 */ /* 0x000fc600097fe4ff */
[----:B------:R-:W-:Y:S01]  /*64970*/  STL [R1+0xa60], R32 ;  /* 0x000a602001007387 */ /* 0x000fe20000100800 */
[----:B-1----:R-:W-:Y:S01]  /*64980*/  MOV R4, R28 ;  /* 0x0000001c00047202 */ /* 0x002fe20000000f00 */
[----:B------:R-:W-:Y:S01]  /*64990*/  IMAD.MOV.U32 R5, RZ, RZ, R29 ;  /* 0x000000ffff057224 */ /* 0x000fe200078e001d */
[----:B------:R-:W-:-:S04]  /*649a0*/  IADD3 R24, P1, R24, UR7, RZ ;  /* 0x0000000718187c10 */ /* 0x000fc8000ff3e0ff */
[----:B------:R1:W-:Y:S04]  /*649b0*/  LDGSTS.E [R0+0x1ce00], [R4.64], P0 ;  /* 0x1ce0000004007fae */ /* 0x0003e80008121848 */
[----:B------:R-:W-:Y:S01]  /*649c0*/  STL [R1+0xa5c], R33 ;  /* 0x000a5c2101007387 */ /* 0x000fe20000100800 */
[----:B------:R-:W-:-:S03]  /*649d0*/  IADD3 R2, P2, R2, UR7, RZ ;  /* 0x0000000702027c10 */ /* 0x000fc6000ff5e0ff */
[----:B------:R-:W-:Y:S01]  /*649e0*/  STL [R1+0xaa0], R30 ;  /* 0x000aa01e01007387 */ /* 0x000fe20000100800 */
[----:B-1----:R-:W-:Y:S02]  /*649f0*/  IMAD.MOV.U32 R4, RZ, RZ, R26 ;  /* 0x000000ffff047224 */ /* 0x002fe400078e001a */
[----:B------:R-:W-:Y:S01]  /*64a00*/  IMAD.MOV.U32 R5, RZ, RZ, R27 ;  /* 0x000000ffff057224 */ /* 0x000fe200078e001b */
[----:B------:R-:W-:Y:S04]  /*64a10*/  STL [R1+0xa9c], R31 ;  /* 0x000a9c1f01007387 */ /* 0x000fe80000100800 */
[----:B------:R1:W-:Y:S01]  /*64a20*/  LDGSTS.E [R0+0x1de00], [R4.64], P0 ;  /* 0x1de0000004007fae */ /* 0x0003e20008121848 */
[----:B------:R-:W-:-:S03]  /*64a30*/  IADD3 R81, R81, c[0x0][0x180], RZ ;  /* 0x0000600051517a10 */ /* 0x000fc60007ffe0ff */
[----:B------:R-:W-:Y:S04]  /*64a40*/  STL [R1+0xae0], R28 ;  /* 0x000ae01c01007387 */ /* 0x000fe80000100800 */
[----:B------:R-:W-:Y:S01]  /*64a50*/  STL [R1+0xadc], R29 ;  /* 0x000adc1d01007387 */ /* 0x000fe20000100800 */
[----:B-1----:R-:W-:-:S03]  /*64a60*/  IMAD.MOV.U32 R4, RZ, RZ, R24 ;  /* 0x000000ffff047224 */ /* 0x002fc600078e0018 */
[----:B------:R-:W-:Y:S04]  /*64a70*/  STL [R1+0xb20], R26 ;  /* 0x000b201a01007387 */ /* 0x000fe80000100800 */
[----:B------:R-:W-:Y:S04]  /*64a80*/  STL [R1+0xb1c], R27 ;  /* 0x000b1c1b01007387 */ /* 0x000fe80000100800 */
[----:B------:R-:W-:Y:S01]  /*64a90*/  STL [R1+0xb60], R24 ;  /* 0x000b601801007387 */ /* 0x000fe20000100800 */
[----:B------:R-:W-:Y:S02]  /*64aa0*/  IADD3 R7, R7, 0x1, RZ ;  /* 0x0000000107077810 */ /* 0x000fe40007ffe0ff */
[----:B----4-:R-:W-:-:S05]  /*64ab0*/  IADD3.X R25, R25, UR6, RZ, P1, !PT ;  /* 0x0000000619197c10 */ /* 0x010fca0008ffe4ff */
[----:B------:R-:W-:Y:S01]  /*64ac0*/  IMAD.MOV.U32 R5, RZ, RZ, R25 ;  /* 0x000000ffff057224 */ /* 0x000fe200078e0019 */
[----:B------:R-:W-:Y:S04]  /*64ad0*/  STL [R1+0xb5c], R25 ;  /* 0x000b5c1901007387 */ /* 0x000fe80000100800 */
[----:B------:R1:W-:Y:S01]  /*64ae0*/  LDGSTS.E [R0+0x1ee00], [R4.64], P0 ;  /* 0x1ee0000004007fae */ /* 0x0003e20008121848 */
[----:B------:R-:W-:-:S03]  /*64af0*/  IADD3.X R6, R6, UR6, RZ, P2, !PT ;  /* 0x0000000606067c10 */ /* 0x000fc600097fe4ff */
[----:B------:R2:W-:Y:S01]  /*64b00*/  STL [R1+0xba0], R2 ;  /* 0x000ba00201007387 */ /* 0x0005e20000100800 */
[----:B-1----:R-:W-:Y:S01]  /*64b10*/  IMAD.MOV.U32 R4, RZ, RZ, R2 ;  /* 0x000000ffff047224 */ /* 0x002fe200078e0002 */
[----:B--2---:R-:W-:Y:S02]  /*64b20*/  SHF.R.S32.HI R2, RZ, 0x1f, R81 ;  /* 0x0000001fff027819 */ /* 0x004fe40000011451 */
[----:B------:R1:W-:Y:S01]  /*64b30*/  STL [R1+0xb9c], R6 ;  /* 0x000b9c0601007387 */ /* 0x0003e20000100800 */
[----:B------:R-:W-:Y:S02]  /*64b40*/  MOV R5, R6 ;  /* 0x0000000600057202 */ /* 0x000fe40000000f00 */
[----:B------:R-:W-:Y:S01]  /*64b50*/  LEA.HI R2, R2, R81, RZ, 0x7 ;  /* 0x0000005102027211 */ /* 0x000fe200078f38ff */
[----:B------:R1:W-:Y:S03]  /*64b60*/  STL [R1+0x398], R7 ;  /* 0x0003980701007387 */ /* 0x0003e60000100800 */
[----:B------:R-:W-:Y:S01]  /*64b70*/  SHF.R.S32.HI R2, RZ, 0x7, R2 ;  /* 0x00000007ff027819 */ /* 0x000fe20000011402 */
[----:B------:R1:W-:Y:S03]  /*64b80*/  LDGSTS.E [R0+0x1fe00], [R4.64], P0 ;  /* 0x1fe0000004007fae */ /* 0x0003e60008121848 */
[----:B------:R-:W-:Y:S01]  /*64b90*/  ISETP.NE.U32.AND P0, PT, R7, R2, PT ;  /* 0x000000020700720c */ /* 0x000fe20003f05070 */
[----:B------:R-:W0:Y:S11]  /*64ba0*/  LDGDEPBAR ;  /* 0x00000000000079af */ /* 0x000e360000000000 */
[----:B------:R-:W-:Y:S01]  /*64bb0*/  @!UPT UIADD3 URZ, URZ, URZ, URZ ;  /* 0x0000003f3f3ff290 */ /* 0x000fe2000fffe03f */
[----:B-1----:R-:W-:Y:S01]  /*64bc0*/  @!P0 CALL.REL.NOINC `(.L_x_0) ;  /* 0x0000001000008944 */ /* 0x002fe20003c00000 */
[----:B------:R-:W-:Y:S05]  /*64bd0*/  BRA `(.L_x_1) ;  /* 0xfffd771000007947 */ /* 0x000fea000383ffff */
.L_x_0:
[----:B------:R-:W2:Y:S01]  /*64be0*/  LDL.LU R24, [R1+0x11dc] ;  /* 0x0011dc0001187983 */ /* 0x000ea20000300800 */
[----:B------:R-:W-:-:S04]  /*64bf0*/  DEPBAR.LE SB0, 0x0 ;  /* 0x000080000000791a */ /* 0x000fc80000000000 */
[----:B------:R-:W3:Y:S04]  /*64c00*/  LDL.LU R7, [R1+0x11d8] ;  /* 0x0011d80001077983 */ /* 0x000ee80000300800 */
[----:B------:R-:W4:Y:S04]  /*64c10*/  LDL.LU R6, [R1+0x11d4] ;  /* 0x0011d40001067983 */ /* 0x000f280000300800 */
[----:B------:R1:W-:Y:S04]  /*64c20*/  STL [R1+0x15d0], R239 ;  /* 0x0015d0ef01007387 */ /* 0x0003e80000100800 */
[----:B------:R-:W1:Y:S04]  /*64c30*/  S2R R25, SR_TID.X ;  /* 0x0000000000197919 */ /* 0x000e680000002100 */
[----:B-1----:R-:W2:Y:S01]  /*64c40*/  LDL.LU R239, [R1+0x11d0] ;  /* 0x0011d00001ef7983 */ /* 0x002ea20000300800 */
[----:B------:R-:W-:-:S02]  /*64c50*/  IMAD.SHL.U32 R2, R25, 0x20, RZ ;  /* 0x0000002019027824 */ /* 0x000fc400078e00ff */
[C---:B------:R-:W-:Y:S02]  /*64c60*/  IMAD.SHL.U32 R0, R25.reuse, 0x4, RZ ;  /* 0x0000000419007824 */ /* 0x040fe400078e00ff */
[C---:B------:R-:W-:Y:S01]  /*64c70*/  IMAD.SHL.U32 R4, R25.reuse, 0x400, RZ ;  /* 0x0000040019047824 */ /* 0x040fe200078e00ff */
[----:B------:R-:W-:Y:S01]  /*64c80*/  LOP3.LUT R2, R2, 0x60, RZ, 0xc0, !PT ;  /* 0x0000006002027812 */ /* 0x000fe200078ec0ff */
[C---:B------:R-:W-:Y:S02]  /*64c90*/  IMAD.SHL.U32 R3, R25.reuse, 0x1000, RZ ;  /* 0x0000100019037824 */ /* 0x040fe400078e00ff */
[----:B------:R-:W-:Y:S01]  /*64ca0*/  IMAD.SHL.U32 R5, R25, 0x40, RZ ;  /* 0x0000004019057824 */ /* 0x000fe200078e00ff */
[----:B------:R-:W-:Y:S02]  /*64cb0*/  LOP3.LUT R2, R2, 0x70, R0, 0x78, !PT ;  /* 0x0000007002027812 */ /* 0x000fe400078e7800 */
[----:B------:R-:W-:Y:S02]  /*64cc0*/  LOP3.LUT R4, R4, 0x6000, RZ, 0xc0, !PT ;  /* 0x0000600004047812 */ /* 0x000fe400078ec0ff */
[----:B------:R-:W-:-:S02]  /*64cd0*/  LOP3.LUT R0, R3, 0x6000, RZ, 0xc0, !PT ;  /* 0x0000600003007812 */ /* 0x000fc400078ec0ff */
[----:B------:R-:W-:-:S04]  /*64ce0*/  LOP3.LUT R3, R5, 0x1800, RZ, 0xc0, !PT ;  /* 0x0000180005037812 */ /* 0x000fc800078ec0ff */
[----:B------:R-:W-:Y:S02]  /*64cf0*/  IADD3 R2, R2, R4, R3 ;  /* 0x0000000402027210 */ /* 0x000fe40007ffe003 */
[----:B------:R-:W3:Y:S04]  /*64d00*/  LDL.LU R4, [R1+0x220] ;  /* 0x0002200001047983 */ /* 0x000ee80000300800 */
[----:B------:R-:W3:Y:S01]  /*64d10*/  LDL.LU R5, [R1+0x224] ;  /* 0x0002240001057983 */ /* 0x000ee20000300800 */
[----:B------:R-:W-:Y:S02]  /*64d20*/  IMAD.MOV.U32 R26, RZ, RZ, R148 ;  /* 0x000000ffff1a7224 */ /* 0x000fe400078e0094 */
[----:B------:R-:W-:Y:S02]  /*64d30*/  IMAD.MOV.U32 R27, RZ, RZ, R149 ;  /* 0x000000ffff1b7224 */ /* 0x000fe400078e0095 */
[----:B-----5:R-:W-:-:S02]  /*64d40*/  IMAD.MOV.U32 R34, RZ, RZ, R16 ;  /* 0x000000ffff227224 */ /* 0x020fc400078e0010 */
[----:B------:R-:W-:Y:S01]  /*64d50*/  IMAD.MOV.U32 R35, RZ, RZ, R17 ;  /* 0x000000ffff237224 */ /* 0x000fe200078e0011 */
[----:B------:R-:W-:Y:S01]  /*64d60*/  BAR.SYNC.DEFER_BLOCKING 0x0 ;  /* 0x0000000000007b1d */ /* 0x000fe20000010000 */
[----:B--2---:R-:W-:-:S04]  /*64d70*/  ISETP.GE.AND P0, PT, R239, c[0x0][0x178], PT ;  /* 0x00005e00ef007a0c */ /* 0x004fc80003f06270 */
[----:B----4-:R-:W-:Y:S02]  /*64d80*/  ISETP.LT.AND P2, PT, R6, c[0x0][0x17c], !P0 ;  /* 0x00005f0006007a0c */ /* 0x010fe40004741270 */
[----:B---3--:R-:W-:Y:S01]  /*64d90*/  ISETP.LT.AND P4, PT, R7, c[0x0][0x17c], !P0 ;  /* 0x00005f0007007a0c */ /* 0x008fe20004781270 */
[----:B------:R-:W2:Y:S04]  /*64da0*/  LDL.LU R6, [R1+0x210] ;  /* 0x0002100001067983 */ /* 0x000ea80000300800 */
[----:B------:R-:W2:Y:S04]  /*64db0*/  LDL.LU R7, [R1+0x214] ;  /* 0x0002140001077983 */ /* 0x000ea80000300800 */
[----:B------:R-:W3:Y:S04]  /*64dc0*/  LDL.LU R28, [R1+0x228] ;  /* 0x00022800011c7983 */ /* 0x000ee80000300800 */
[----:B------:R-:W3:Y:S04]  /*64dd0*/  LDL.LU R29, [R1+0x22c] ;  /* 0x00022c00011d7983 */ /* 0x000ee80000300800 */
[----:B------:R-:W3:Y:S04]  /*64de0*/  LDL.LU R30, [R1+0x218] ;  /* 0x00021800011e7983 */ /* 0x000ee80000300800 */
[----:B------:R-:W3:Y:S01]  /*64df0*/  LDL.LU R31, [R1+0x21c] ;  /* 0x00021c00011f7983 */ /* 0x000ee20000300800 */
[----:B------:R-:W-:-:S02]  /*64e00*/  LOP3.LUT R25, R25, 0x7f, RZ, 0xc0, !PT ;  /* 0x0000007f19197812 */ /* 0x000fc400078ec0ff */
[----:B------:R-:W-:Y:S01]  /*64e10*/  ISETP.LT.AND P3, PT, R24, c[0x0][0x17c], !P0 ;  /* 0x00005f0018007a0c */ /* 0x000fe20004761270 */
[----:B------:R-:W-:Y:S02]  /*64e20*/  IMAD.MOV.U32 R24, RZ, RZ, R144 ;  /* 0x000000ffff187224 */ /* 0x000fe400078e0090 */
[----:B------:R-:W-:Y:S01]  /*64e30*/  IMAD R0, R25, 0x10, R0 ;  /* 0x0000001019007824 */ /* 0x000fe200078e0200 */
[----:B------:R-:W-:Y:S01]  /*64e40*/  MOV R25, R145 ;  /* 0x0000009100197202 */ /* 0x000fe20000000f00 */
[----:B------:R-:W-:Y:S01]  /*64e50*/  IMAD.MOV.U32 R16, RZ, RZ, R210 ;  /* 0x000000ffff107224 */ /* 0x000fe200078e00d2 */
[----:B------:R-:W-:-:S03]  /*64e60*/  MOV R17, R211 ;  /* 0x000000d300117202 */ /* 0x000fc60000000f00 */
[----:B------:R1:W-:Y:S04]  /*64e70*/  STS.128 [R2+0x100], R24 ;  /* 0x0001001802007388 */ /* 0x0003e80000000c00 */
[----:B------:R-:W-:Y:S01]  /*64e80*/  STS.128 [R2+0x380], R16 ;  /* 0x0003801002007388 */ /* 0x000fe20000000c00 */
[----:B-1----:R-:W-:Y:S01]  /*64e90*/  IMAD.MOV.U32 R24, RZ, RZ, R68 ;  /* 0x000000ffff187224 */ /* 0x002fe200078e0044 */
[----:B------:R-:W-:Y:S01]  /*64ea0*/  MOV R25, R69 ;  /* 0x0000004500197202 */ /* 0x000fe20000000f00 */
[----:B------:R-:W-:Y:S02]  /*64eb0*/  IMAD.MOV.U32 R26, RZ, RZ, R124 ;  /* 0x000000ffff1a7224 */ /* 0x000fe400078e007c */
[----:B------:R-:W-:-:S05]  /*64ec0*/  IMAD.MOV.U32 R27, RZ, RZ, R125 ;  /* 0x000000ffff1b7224 */ /* 0x000fca00078e007d */
[----:B------:R-:W-:Y:S04]  /*64ed0*/  STS.128 [R2+0x500], R24 ;  /* 0x0005001802007388 */ /* 0x000fe80000000c00 */
[----:B--2---:R1:W-:Y:S02]  /*64ee0*/  STS.128 [R2], R4 ;  /* 0x0000000402007388 */ /* 0x0043e40000000c00 */
[----:B-1----:R-:W-:Y:S01]  /*64ef0*/  IMAD.MOV.U32 R4, RZ, RZ, R176 ;  /* 0x000000ffff047224 */ /* 0x002fe200078e00b0 */
[----:B------:R-:W-:Y:S01]  /*64f00*/  MOV R7, R181 ;  /* 0x000000b500077202 */ /* 0x000fe20000000f00 */
[----:B------:R-:W-:Y:S02]  /*64f10*/  IMAD.MOV.U32 R5, RZ, RZ, R177 ;  /* 0x000000ffff057224 */ /* 0x000fe400078e00b1 */
[----:B------:R-:W-:-:S05]  /*64f20*/  IMAD.MOV.U32 R6, RZ, RZ, R180 ;  /* 0x000000ffff067224 */ /* 0x000fca00078e00b4 */
[----:B------:R1:W-:Y:S02]  /*64f30*/  STS.128 [R2+0x200], R4 ;  /* 0x0002000402007388 */ /* 0x0003e40000000c00 */
[----:B-1----:R-:W-:Y:S02]  /*64f40*/  IMAD.MOV.U32 R4, RZ, RZ, R228 ;  /* 0x000000ffff047224 */ /* 0x002fe400078e00e4 */
[----:B------:R-:W-:Y:S02]  /*64f50*/  IMAD.MOV.U32 R5, RZ, RZ, R229 ;  /* 0x000000ffff057224 */ /* 0x000fe400078e00e5 */
[----:B------:R-:W-:Y:S02]  /*64f60*/  IMAD.MOV.U32 R6, RZ, RZ, R224 ;  /* 0x000000ffff067224 */ /* 0x000fe400078e00e0 */
[----:B------:R-:W-:-:S05]  /*64f70*/  IMAD.MOV.U32 R7, RZ, RZ, R225 ;  /* 0x000000ffff077224 */ /* 0x000fca00078e00e1 */
[----:B------:R1:W-:Y:S04]  /*64f80*/  STS.128 [R2+0x400], R4 ;  /* 0x0004000402007388 */ /* 0x0003e80000000c00 */
[----:B---3--:R2:W-:Y:S04]  /*64f90*/  STS.128 [R2+0x80], R28 ;  /* 0x0000801c02007388 */ /* 0x0085e80000000c00 */
[----:B-1----:R-:W3:Y:S04]  /*64fa0*/  LDL.LU R4, [R1+0x20] ;  /* 0x0000200001047983 */ /* 0x002ee80000300800 */
        /* <DEDUP_REMOVED lines=11> */
[----:B--2---:R-:W2:Y:S04]  /*65060*/  LDL.LU R28, [R1+0xc8] ;  /* 0x0000c800011c7983 */ /* 0x004ea80000300800 */
[----:B------:R-:W2:Y:S04]  /*65070*/  LDL.LU R29, [R1+0xcc] ;  /* 0x0000cc00011d7983 */ /* 0x000ea80000300800 */
[----:B------:R-:W2:Y:S04]  /*65080*/  LDL.LU R30, [R1+0xb8] ;  /* 0x0000b800011e7983 */ /* 0x000ea80000300800 */
[----:B------:R-:W2:Y:S04]  /*65090*/  LDL.LU R31, [R1+0xbc] ;  /* 0x0000bc00011f7983 */ /* 0x000ea80000300800 */
[----:B------:R-:W2:Y:S04]  /*650a0*/  LDL.LU R92, [R1+0x200] ;  /* 0x00020000015c7983 */ /* 0x000ea80000300800 */
[----:B------:R-:W2:Y:S04]  /*650b0*/  LDL.LU R93, [R1+0x204] ;  /* 0x00020400015d7983 */ /* 0x000ea80000300800 */
[----:B------:R-:W2:Y:S04]  /*650c0*/  LDL.LU R94, [R1+0x1f0] ;  /* 0x0001f000015e7983 */ /* 0x000ea80000300800 */
[----:B------:R-:W2:Y:S01]  /*650d0*/  LDL.LU R95, [R1+0x1f4] ;  /* 0x0001f400015f7983 */ /* 0x000ea20000300800 */
        /* <DEDUP_REMOVED lines=10> */
[----:B------:R-:W-:Y:S04]  /*65180*/  STS.128 [R2+0x180], R148 ;  /* 0x0001809402007388 */ /* 0x000fe80000000c00 */
[----:B------:R-:W-:Y:S04]  /*65190*/  STS.128 [R2+0x280], R180 ;  /* 0x000280b402007388 */ /* 0x000fe80000000c00 */
[----:B------:R-:W-:Y:S04]  /*651a0*/  STS.128 [R2+0x300], R32 ;  /* 0x0003002002007388 */ /* 0x000fe80000000c00 */
[----:B------:R-:W-:Y:S04]  /*651b0*/  STS.128 [R2+0x480], R224 ;  /* 0x000480e002007388 */ /* 0x000fe80000000c00 */
[----:B------:R-:W-:Y:S01]  /*651c0*/  STS.128 [R2+0x580], R124 ;  /* 0x0005807c02007388 */ /* 0x000fe20000000c00 */
[----:B------:R-:W-:-:S02]  /*651d0*/  LOP3.LUT R209, R0, 0x20, RZ, 0x3c, !PT ;  /* 0x0000002000d17812 */ /* 0x000fc400078e3cff */
[C---:B------:R-:W-:Y:S02]  /*651e0*/  LOP3.LUT R208, R0.reuse, 0x40, RZ, 0x3c, !PT ;  /* 0x0000004000d07812 */ /* 0x040fe400078e3cff */
[----:B------:R-:W-:Y:S01]  /*651f0*/  LOP3.LUT R3, R0, 0x60, RZ, 0x3c, !PT ;  /* 0x0000006000037812 */ /* 0x000fe200078e3cff */
        /* <DEDUP_REMOVED lines=18> */
[----:B---3--:R-:W-:Y:S04]  /*65320*/  STS.128 [R2+0x600], R4 ;  /* 0x0006000402007388 */ /* 0x008fe80000000c00 */
[----:B----4-:R-:W-:Y:S04]  /*65330*/  STS.128 [R2+0x680], R16 ;  /* 0x0006801002007388 */ /* 0x010fe80000000c00 */
[----:B------:R-:W-:Y:S04]  /*65340*/  STS.128 [R2+0x700], R24 ;  /* 0x0007001802007388 */ /* 0x000fe80000000c00 */
[----:B--2---:R-:W-:Y:S04]  /*65350*/  STS.128 [R2+0x780], R28 ;  /* 0x0007801c02007388 */ /* 0x004fe80000000c00 */
[----:B------:R-:W-:Y:S06]  /*65360*/  BAR.SYNC.DEFER_BLOCKING 0x0 ;  /* 0x0000000000007b1d */ /* 0x000fec0000010000 */
[----:B------:R-:W1:Y:S04]  /*65370*/  LDS.128 R248, [R0] ;  /* 0x0000000000f87984 */ /* 0x000e680000000c00 */
[----:B------:R-:W-:Y:S04]  /*65380*/  LDS.128 R244, [R0+0x800] ;  /* 0x0008000000f47984 */ /* 0x000fe80000000c00 */
[----:B------:R-:W-:Y:S04]  /*65390*/  LDS.128 R240, [R0+0x1000] ;  /* 0x0010000000f07984 */ /* 0x000fe80000000c00 */
[----:B------:R-:W-:Y:S04]  /*653a0*/  LDS.128 R232, [R0+0x1800] ;  /* 0x0018000000e87984 */ /* 0x000fe80000000c00 */
[----:B------:R-:W2:Y:S04]  /*653b0*/  LDS.128 R228, [R209] ;  /* 0x00000000d1e47984 */ /* 0x000ea80000000c00 */
[----:B------:R-:W-:Y:S04]  /*653c0*/  LDS.128 R224, [R209+0x800] ;  /* 0x00080000d1e07984 */ /* 0x000fe80000000c00 */
[----:B------:R-:W-:Y:S04]  /*653d0*/  LDS.128 R36, [R209+0x1000] ;  /* 0x00100000d1247984 */ /* 0x000fe80000000c00 */
[----:B------:R-:W-:Y:S04]  /*653e0*/  LDS.128 R24, [R209+0x1800] ;  /* 0x00180000d1187984 */ /* 0x000fe80000000c00 */
[----:B------:R-:W3:Y:S04]  /*653f0*/  LDS.128 R88, [R208] ;  /* 0x00000000d0587984 */ /* 0x000ee80000000c00 */
[----:B------:R-:W-:Y:S04]  /*65400*/  LDS.128 R80, [R208+0x800] ;  /* 0x00080000d0507984 */ /* 0x000fe80000000c00 */
[----:B------:R-:W-:Y:S04]  /*65410*/  LDS.128 R32, [R208+0x1000] ;  /* 0x00100000d0207984 */ /* 0x000fe80000000c00 */
[----:B------:R-:W-:Y:S04]  /*65420*/  LDS.128 R16, [R208+0x1800] ;  /* 0x00180000d0107984 */ /* 0x000fe80000000c00 */
[----:B------:R-:W4:Y:S04]  /*65430*/  LDS.128 R84, [R3] ;  /* 0x0000000003547984 */ /* 0x000f280000000c00 */
[----:B------:R-:W1:Y:S04]  /*65440*/  LDS.128 R68, [R3+0x800] ;  /* 0x0008000003447984 */ /* 0x000e680000000c00 */
[----:B------:R-:W1:Y:S04]  /*65450*/  LDS.128 R28, [R3+0x1000] ;  /* 0x00100000031c7984 */ /* 0x000e680000000c00 */
[----:B------:R-:W1:Y:S04]  /*65460*/  LDS.128 R4, [R3+0x1800] ;  /* 0x0018000003047984 */ /* 0x000e680000000c00 */
[----:B------:R-:W-:Y:S06]  /*65470*/  BAR.SYNC.DEFER_BLOCKING 0x0 ;  /* 0x0000000000007b1d */ /* 0x000fec0000010000 */
[----:B------:R1:W-:Y:S04]  /*65480*/  STS.128 [R2], R92 ;  /* 0x0000005c02007388 */ /* 0x0003e80000000c00 */
[----:B------:R2:W-:Y:S04]  /*65490*/  STS.128 [R2+0x400], R20 ;  /* 0x0004001402007388 */ /* 0x0005e80000000c00 */
[----:B------:R2:W-:Y:S04]  /*654a0*/  STS.128 [R2+0x380], R40 ;  /* 0x0003802802007388 */ /* 0x0005e80000000c00 */
[----:B-1----:R-:W3:Y:S04]  /*654b0*/  LDL.LU R92, [R1+0x208] ;  /* 0x00020800015c7983 */ /* 0x002ee80000300800 */
[----:B------:R-:W3:Y:S04]  /*654c0*/  LDL.LU R93, [R1+0x20c] ;  /* 0x00020c00015d7983 */ /* 0x000ee80000300800 */
[----:B------:R-:W3:Y:S04]  /*654d0*/  LDL.LU R94, [R1+0x1f8] ;  /* 0x0001f800015e7983 */ /* 0x000ee80000300800 */
[----:B------:R-:W3:Y:S04]  /*654e0*/  LDL.LU R95, [R1+0x1fc] ;  /* 0x0001fc00015f7983 */ /* 0x000ee80000300800 */
[----:B--2---:R-:W2:Y:S04]  /*654f0*/  LDL.LU R20, [R1+0x130] ;  /* 0x0001300001147983 */ /* 0x004ea80000300800 */
[----:B------:R-:W2:Y:S04]  /*65500*/  LDL.LU R21, [R1+0x134] ;  /* 0x0001340001157983 */ /* 0x000ea80000300800 */
[----:B------:R-:W2:Y:S04]  /*65510*/  LDL.LU R22, [R1+0x120] ;  /* 0x0001200001167983 */ /* 0x000ea80000300800 */
[----:B------:R-:W2:Y:S04]  /*65520*/  LDL.LU R23, [R1+0x124] ;  /* 0x0001240001177983 */ /* 0x000ea80000300800 */
[----:B------:R-:W4:Y:S04]  /*65530*/  LDL.LU R40, [R1+0x138] ;  /* 0x0001380001287983 */ /* 0x000f280000300800 */
[----:B------:R-:W4:Y:S04]  /*65540*/  LDL.LU R41, [R1+0x13c] ;  /* 0x00013c0001297983 */ /* 0x000f280000300800 */
[----:B------:R-:W4:Y:S04]  /*65550*/  LDL.LU R42, [R1+0x128] ;  /* 0x00012800012a7983 */ /* 0x000f280000300800 */
[----:B------:R1:W-:Y:S04]  /*65560*/  STS.128 [R2+0x500], R56 ;  /* 0x0005003802007388 */ /* 0x0003e80000000c00 */
[----:B------:R-:W4:Y:S04]  /*65570*/  LDL.LU R43, [R1+0x12c] ;  /* 0x00012c00012b7983 */ /* 0x000f280000300800 */
        /* <DEDUP_REMOVED lines=18> */
[----:B------:R-:W-:Y:S02]  /*656a0*/  IMAD.MOV.U32 R101, RZ, RZ, R185 ;  /* 0x000000ffff657224 */ /* 0x000fe400078e00b9 */
[----:B------:R-:W-:Y:S01]  /*656b0*/  IMAD.MOV.U32 R188, RZ, RZ, R186 ;  /* 0x000000ffffbc7224 */ /* 0x000fe200078e00ba */
[----:B------:R-:W-:Y:S04]  /*656c0*/  STS.128 [R2+0x100], R96 ;  /* 0x0001006002007388 */ /* 0x000fe80000000c00 */
[----:B------:R-:W-:Y:S04]  /*656d0*/  STS.128 [R2+0x180], R156 ;  /* 0x0001809c02007388 */ /* 0x000fe80000000c00 */
[----:B------:R-:W-:Y:S04]  /*656e0*/  STS.128 [R2+0x200], R100 ;  /* 0x0002006402007388 */ /* 0x000fe80000000c00 */
[----:B------:R-:W-:Y:S04]  /*656f0*/  STS.128 [R2+0x280], R188 ;  /* 0x000280bc02007388 */ /* 0x000fe80000000c00 */
[----:B------:R-:W-:Y:S04]  /*65700*/  STS.128 [R2+0x300], R104 ;  /* 0x0003006802007388 */ /* 0x000fe80000000c00 */
[----:B------:R-:W-:Y:S04]  /*65710*/  STS.128 [R2+0x480], R220 ;  /* 0x000480dc02007388 */ /* 0x000fe80000000c00 */
[----:B------:R-:W-:Y:S01]  /*65720*/  STS.128 [R2+0x580], R204 ;  /* 0x000580cc02007388 */ /* 0x000fe20000000c00 */
[----:B------:R-:W-:-:S02]  /*65730*/  IMAD.MOV.U32 R184, RZ, RZ, R128 ;  /* 0x000000ffffb87224 */ /* 0x000fc400078e0080 */
[----:B------:R-:W-:Y:S02]  /*65740*/  IMAD.MOV.U32 R185, RZ, RZ, R129 ;  /* 0x000000ffffb97224 */ /* 0x000fe400078e0081 */
[----:B------:R-:W-:Y:S02]  /*65750*/  IMAD.MOV.U32 R186, RZ, RZ, R132 ;  /* 0x000000ffffba7224 */ /* 0x000fe400078e0084 */
[----:B------:R-:W-:Y:S01]  /*65760*/  IMAD.MOV.U32 R187, RZ, RZ, R133 ;  /* 0x000000ffffbb7224 */ /* 0x000fe200078e0085 */
[----:B---3--:R-:W-:Y:S04]  /*65770*/  STS.128 [R2+0x80], R92 ;  /* 0x0000805c02007388 */ /* 0x008fe80000000c00 */
[----:B--2---:R-:W-:Y:S04]  /*65780*/  STS.128 [R2+0x600], R20 ;  /* 0x0006001402007388 */ /* 0x004fe80000000c00 */
[----:B----4-:R-:W-:Y:S04]  /*65790*/  STS.128 [R2+0x680], R40 ;  /* 0x0006802802007388 */ /* 0x010fe80000000c00 */
[----:B------:R-:W-:Y:S04]  /*657a0*/  STS.128 [R2+0x700], R56 ;  /* 0x0007003802007388 */ /* 0x000fe80000000c00 */
[----:B------:R-:W-:Y:S04]  /*657b0*/  STS.128 [R2+0x780], R72 ;  /* 0x0007804802007388 */ /* 0x000fe80000000c00 */
        /* <DEDUP_REMOVED lines=18> */
[----:B------:R1:W-:Y:S02]  /*658e0*/  STS.128 [R2], R184 ;  /* 0x000000b802007388 */ /* 0x0003e40000000c00 */
[----:B-1----:R-:W-:Y:S01]  /*658f0*/  IMAD.MOV.U32 R186, RZ, RZ, R48 ;  /* 0x000000ffffba7224 */ /* 0x002fe200078e0030 */
        /* <DEDUP_REMOVED lines=12> */
[----:B------:R-:W-:Y:S01]  /*659c0*/  IMAD.MOV.U32 R61, RZ, RZ, R77 ;  /* 0x000000ffff3d7224 */ /* 0x000fe200078e004d */
[----:B------:R-:W2:Y:S01]  /*659d0*/  LDL.LU R76, [R1+0x110] ;  /* 0x00011000014c7983 */ /* 0x000ea20000300800 */
[----:B------:R-:W-:Y:S02]  /*659e0*/  IMAD.MOV.U32 R62, RZ, RZ, R212 ;  /* 0x000000ffff3e7224 */ /* 0x000fe400078e00d4 */
[----:B------:R-:W-:Y:S01]  /*659f0*/  IMAD.MOV.U32 R63, RZ, RZ, R213 ;  /* 0x000000ffff3f7224 */ /* 0x000fe200078e00d5 */
[----:B------:R-:W2:Y:S01]  /*65a00*/  LDL.LU R77, [R1+0x114] ;  /* 0x00011400014d7983 */ /* 0x000ea20000300800 */
[----:B------:R-:W-:-:S02]  /*65a10*/  IMAD.MOV.U32 R212, RZ, RZ, R78 ;  /* 0x000000ffffd47224 */ /* 0x000fc400078e004e */
[----:B------:R-:W-:Y:S01]  /*65a20*/  IMAD.MOV.U32 R213, RZ, RZ, R79 ;  /* 0x000000ffffd57224 */ /* 0x000fe200078e004f */
[----:B------:R-:W2:Y:S04]  /*65a30*/  LDL.LU R78, [R1+0x100] ;  /* 0x00010000014e7983 */ /* 0x000ea80000300800 */
[----:B------:R1:W-:Y:S04]  /*65a40*/  STS.128 [R2+0x400], R44 ;  /* 0x0004002c02007388 */ /* 0x0003e80000000c00 */
[----:B------:R-:W2:Y:S04]  /*65a50*/  LDL.LU R79, [R1+0x104] ;  /* 0x00010400014f7983 */ /* 0x000ea80000300800 */
[----:B------:R3:W-:Y:S04]  /*65a60*/  STS.128 [R2+0x380], R48 ;  /* 0x0003803002007388 */ /* 0x0007e80000000c00 */
[----:B-1----:R-:W4:Y:S04]  /*65a70*/  LDL.LU R44, [R1+0x118] ;  /* 0x00011800012c7983 */ /* 0x002f280000300800 */
[----:B------:R-:W4:Y:S04]  /*65a80*/  LDL.LU R45, [R1+0x11c] ;  /* 0x00011c00012d7983 */ /* 0x000f280000300800 */
[----:B------:R-:W4:Y:S04]  /*65a90*/  LDL.LU R46, [R1+0x108] ;  /* 0x00010800012e7983 */ /* 0x000f280000300800 */
[----:B------:R-:W4:Y:S04]  /*65aa0*/  LDL.LU R47, [R1+0x10c] ;  /* 0x00010c00012f7983 */ /* 0x000f280000300800 */
[----:B---3--:R-:W3:Y:S04]  /*65ab0*/  LDL.LU R48, [R1+0x40] ;  /* 0x0000400001307983 */ /* 0x008ee80000300800 */
[----:B------:R-:W3:Y:S04]  /*65ac0*/  LDL.LU R49, [R1+0x44] ;  /* 0x0000440001317983 */ /* 0x000ee80000300800 */
[----:B------:R-:W3:Y:S04]  /*65ad0*/  LDL.LU R50, [R1+0x30] ;  /* 0x0000300001327983 */ /* 0x000ee80000300800 */
[----:B------:R1:W-:Y:S04]  /*65ae0*/  STS.128 [R2+0x500], R60 ;  /* 0x0005003c02007388 */ /* 0x0003e80000000c00 */
[----:B------:R-:W3:Y:S04]  /*65af0*/  LDL.LU R51, [R1+0x34] ;  /* 0x0000340001337983 */ /* 0x000ee80000300800 */
[----:B-1----:R-:W3:Y:S04]  /*65b00*/  LDL.LU R60, [R1+0x48] ;  /* 0x00004800013c7983 */ /* 0x002ee80000300800 */
[----:B------:R-:W3:Y:S04]  /*65b10*/  LDL.LU R61, [R1+0x4c] ;  /* 0x00004c00013d7983 */ /* 0x000ee80000300800 */
[----:B------:R-:W3:Y:S04]  /*65b20*/  LDL.LU R62, [R1+0x38] ;  /* 0x00003800013e7983 */ /* 0x000ee80000300800 */
[----:B------:R-:W3:Y:S01]  /*65b30*/  LDL.LU R63, [R1+0x3c] ;  /* 0x00003c00013f7983 */ /* 0x000ee20000300800 */
[----:B------:R-:W-:Y:S01]  /*65b40*/  IMAD.MOV.U32 R132, RZ, RZ, R130 ;  /* 0x000000ffff847224 */ /* 0x000fe200078e0082 */
[----:B------:R-:W-:Y:S01]  /*65b50*/  MOV R133, R131 ;  /* 0x0000008300857202 */ /* 0x000fe20000000f00 */
        /* <DEDUP_REMOVED lines=18> */
[----:B------:R-:W-:Y:S04]  /*65c80*/  STS.128 [R2+0x480], R116 ;  /* 0x0004807402007388 */ /* 0x000fe80000000c00 */
[----:B------:R-:W-:Y:S04]  /*65c90*/  STS.128 [R2+0x580], R212 ;  /* 0x000580d402007388 */ /* 0x000fe80000000c00 */
[----:B--2---:R-:W-:Y:S04]  /*65ca0*/  STS.128 [R2+0x600], R76 ;  /* 0x0006004c02007388 */ /* 0x004fe80000000c00 */
[----:B----4-:R1:W-:Y:S04]  /*65cb0*/  STS.128 [R2+0x680], R44 ;  /* 0x0006802c02007388 */ /* 0x0103e80000000c00 */
[----:B---3--:R2:W-:Y:S01]  /*65cc0*/  STS.128 [R2+0x700], R48 ;  /* 0x0007003002007388 */ /* 0x0085e20000000c00 */
[----:B-1----:R-:W-:-:S03]  /*65cd0*/  IMAD.MOV.U32 R46, RZ, RZ, R140 ;  /* 0x000000ffff2e7224 */ /* 0x002fc600078e008c */
[----:B------:R1:W-:Y:S04]  /*65ce0*/  STS.128 [R2+0x780], R60 ;  /* 0x0007803c02007388 */ /* 0x0003e80000000c00 */
[----:B------:R-:W-:Y:S01]  /*65cf0*/  BAR.SYNC.DEFER_BLOCKING 0x0 ;  /* 0x0000000000007b1d */ /* 0x000fe20000010000 */
[----:B------:R-:W-:Y:S01]  /*65d00*/  IMAD.MOV.U32 R47, RZ, RZ, R141 ;  /* 0x000000ffff2f7224 */ /* 0x000fe200078e008d */
[----:B--2---:R-:W-:Y:S01]  /*65d10*/  MOV R51, R173 ;  /* 0x000000ad00337202 */ /* 0x004fe20000000f00 */
        /* <DEDUP_REMOVED lines=9> */
[----:B------:R-:W-:Y:S04]  /*65db0*/  LDS.128 R136, [R209] ;  /* 0x00000000d1887984 */ /* 0x000fe80000000c00 */
[----:B------:R-:W-:Y:S04]  /*65dc0*/  LDS.128 R160, [R209+0x800] ;  /* 0x00080000d1a07984 */ /* 0x000fe80000000c00 */
[----:B------:R-:W-:Y:S04]  /*65dd0*/  LDS.128 R164, [R209+0x1000] ;  /* 0x00100000d1a47984 */ /* 0x000fe80000000c00 */
[----:B------:R-:W-:Y:S04]  /*65de0*/  LDS.128 R168, [R209+0x1800] ;  /* 0x00180000d1a87984 */ /* 0x000fe80000000c00 */
[----:B------:R-:W-:Y:S04]  /*65df0*/  LDS.128 R184, [R208] ;  /* 0x00000000d0b87984 */ /* 0x000fe80000000c00 */
        /* <DEDUP_REMOVED lines=8> */
[----:B------:R-:W4:Y:S04]  /*65e80*/  LDS.128 R208, [R3+0x800] ;  /* 0x0008000003d07984 */ /* 0x000f280000000c00 */
[----:B------:R-:W2:Y:S04]  /*65e90*/  LDS.128 R212, [R3+0x1000] ;  /* 0x0010000003d47984 */ /* 0x000ea80000000c00 */
[----:B------:R-:W2:Y:S04]  /*65ea0*/  LDS.128 R220, [R3+0x1800] ;  /* 0x0018000003dc7984 */ /* 0x000ea80000000c00 */
[----:B------:R-:W-:Y:S01]  /*65eb0*/  BAR.SYNC.DEFER_BLOCKING 0x0 ;  /* 0x0000000000007b1d */ /* 0x000fe20000010000 */
[----:B-1----:R-:W-:-:S02]  /*65ec0*/  IMAD.MOV.U32 R60, RZ, RZ, R200 ;  /* 0x000000ffff3c7224 */ /* 0x002fc400078e00c8 */
[----:B------:R-:W-:Y:S01]  /*65ed0*/  IMAD.MOV.U32 R61, RZ, RZ, R201 ;  /* 0x000000ffff3d7224 */ /* 0x000fe200078e00c9 */
[----:B------:R-:W-:Y:S01]  /*65ee0*/  MOV R201, R203 ;  /* 0x000000cb00c97202 */ /* 0x000fe20000000f00 */
        /* <DEDUP_REMOVED lines=11> */
[----:B------:R1:W-:Y:S04]  /*65fa0*/  STS.128 [R2+0x380], R12 ;  /* 0x0003800c02007388 */ /* 0x0003e80000000c00 */
[----:B------:R2:W-:Y:S01]  /*65fb0*/  STS.128 [R2+0x300], R8 ;  /* 0x0003000802007388 */ /* 0x0005e20000000c00 */
[----:B-1----:R-:W-:-:S03]  /*65fc0*/  IMAD R12, R239, c[0x0][0x194], RZ ;  /* 0x00006500ef0c7a24 */ /* 0x002fc600078e02ff */
[----:B------:R-:W3:Y:S04]  /*65fd0*/  LDL.LU R239, [R1+0x15d0] ;  /* 0x0015d00001ef7983 */ /* 0x000ee80000300800 */
[----:B------:R-:W3:Y:S04]  /*65fe0*/  LDL.LU R53, [R1+0x123c] ;  /* 0x00123c0001357983 */ /* 0x000ee80000300800 */
[----:B------:R-:W3:Y:S04]  /*65ff0*/  LDL.LU R52, [R1+0x1238] ;  /* 0x0012380001347983 */ /* 0x000ee80000300800 */
[----:B--2---:R-:W2:Y:S04]  /*66000*/  LDL.LU R8, [R1+0xf0] ;  /* 0x0000f00001087983 */ /* 0x004ea80000300800 */
[----:B------:R-:W2:Y:S04]  /*66010*/  LDL.LU R9, [R1+0xf4] ;  /* 0x0000f40001097983 */ /* 0x000ea80000300800 */
[----:B------:R-:W2:Y:S04]  /*66020*/  LDL.LU R10, [R1+0xe0] ;  /* 0x0000e000010a7983 */ /* 0x000ea80000300800 */
[----:B------:R-:W2:Y:S04]  /*66030*/  LDL.LU R11, [R1+0xe4] ;  /* 0x0000e400010b7983 */ /* 0x000ea80000300800 */
[----:B------:R1:W-:Y:S04]  /*66040*/  STS.128 [R2], R44 ;  /* 0x0000002c02007388 */ /* 0x0003e80000000c00 */
[----:B------:R4:W-:Y:S01]  /*66050*/  STS.128 [R2+0x100], R48 ;  /* 0x0001003002007388 */ /* 0x0009e20000000c00 */
[----:B-1----:R-:W-:-:S02]  /*66060*/  IMAD.MOV.U32 R44, RZ, RZ, R64 ;  /* 0x000000ffff2c7224 */ /* 0x002fc400078e0040 */
[----:B------:R-:W-:Y:S02]  /*66070*/  IMAD.MOV.U32 R45, RZ, RZ, R65 ;  /* 0x000000ffff2d7224 */ /* 0x000fe400078e0041 */
[----:B------:R-:W-:Y:S02]  /*66080*/  IMAD.MOV.U32 R46, RZ, RZ, R120 ;  /* 0x000000ffff2e7224 */ /* 0x000fe400078e0078 */
[----:B------:R-:W-:Y:S01]  /*66090*/  IMAD.MOV.U32 R47, RZ, RZ, R121 ;  /* 0x000000ffff2f7224 */ /* 0x000fe200078e0079 */
[----:B----4-:R-:W-:Y:S01]  /*660a0*/  MOV R49, R113 ;  /* 0x0000007100317202 */ /* 0x010fe20000000f00 */
[----:B------:R-:W-:Y:S02]  /*660b0*/  IMAD.MOV.U32 R48, RZ, RZ, R112 ;  /* 0x000000ffff307224 */ /* 0x000fe400078e0070 */
[----:B------:R-:W-:Y:S02]  /*660c0*/  IMAD.MOV.U32 R50, RZ, RZ, R216 ;  /* 0x000000ffff327224 */ /* 0x000fe400078e00d8 */
[----:B------:R-:W-:Y:S01]  /*660d0*/  IMAD.MOV.U32 R51, RZ, RZ, R217 ;  /* 0x000000ffff337224 */ /* 0x000fe200078e00d9 */
[----:B------:R1:W-:Y:S04]  /*660e0*/  STS.128 [R2+0x400], R44 ;  /* 0x0004002c02007388 */ /* 0x0003e80000000c00 */
[----:B------:R-:W-:Y:S01]  /*660f0*/  STS.128 [R2+0x500], R48 ;  /* 0x0005003002007388 */ /* 0x000fe20000000c00 */
[----:B------:R-:W-:-:S02]  /*66100*/  IMAD.MOV.U32 R14, RZ, RZ, R236 ;  /* 0x000000ffff0e7224 */ /* 0x000fc400078e00ec */
[----:B------:R-:W-:Y:S01]  /*66110*/  IMAD.MOV.U32 R15, RZ, RZ, R237 ;  /* 0x000000ffff0f7224 */ /* 0x000fe200078e00ed */
[----:B-1----:R-:W-:-:S04]  /*66120*/  LEA R46, P5, R12, c[0x0][0x170], 0x2 ;  /* 0x00005c000c2e7a11 */ /* 0x002fc800078a10ff */
[----:B------:R-:W-:Y:S01]  /*66130*/  LEA.HI.X.SX32 R47, R12, c[0x0][0x174], 0x2, P5 ;  /* 0x00005d000c2f7a11 */ /* 0x000fe200028f16ff */
[----:B--2---:R1:W-:Y:S04]  /*66140*/  STS.128 [R2+0x600], R8 ;  /* 0x0006000802007388 */ /* 0x0043e80000000c00 */
[----:B-1----:R-:W2:Y:S04]  /*66150*/  LDL.LU R8, [R1+0xf8] ;  /* 0x0000f80001087983 */ /* 0x002ea80000300800 */
[----:B------:R-:W2:Y:S04]  /*66160*/  LDL.LU R9, [R1+0xfc] ;  /* 0x0000fc0001097983 */ /* 0x000ea80000300800 */
[----:B------:R-:W2:Y:S04]  /*66170*/  LDL.LU R10, [R1+0xe8] ;  /* 0x0000e800010a7983 */ /* 0x000ea80000300800 */
[----:B------:R-:W2:Y:S04]  /*66180*/  LDL.LU R11, [R1+0xec] ;  /* 0x0000ec00010b7983 */ /* 0x000ea80000300800 */
[----:B------:R-:W4:Y:S04]  /*66190*/  LDL.LU R48, [R1+0x1248] ;  /* 0x0012480001307983 */ /* 0x000f280000300800 */
[----:B------:R-:W3:Y:S04]  /*661a0*/  LDL.LU R51, [R1+0x1244] ;  /* 0x0012440001337983 */ /* 0x000ee80000300800 */
[----:B------:R-:W3:Y:S04]  /*661b0*/  LDL.LU R12, [R1+0x10] ;  /* 0x00001000010c7983 */ /* 0x000ee80000300800 */
[----:B------:R-:W3:Y:S04]  /*661c0*/  LDL.LU R13, [R1+0x14] ;  /* 0x00001400010d7983 */ /* 0x000ee80000300800 */
[----:B------:R-:W4:Y:S04]  /*661d0*/  LDL.LU R236, [R1+0x18] ;  /* 0x0000180001ec7983 */ /* 0x000f280000300800 */
[----:B------:R-:W4:Y:S01]  /*661e0*/  LDL.LU R237, [R1+0x1c] ;  /* 0x00001c0001ed7983 */ /* 0x000f220000300800 */
[----:B------:R-:W-:-:S02]  /*661f0*/  IMAD.MOV.U32 R120, RZ, RZ, R66 ;  /* 0x000000ffff787224 */ /* 0x000fc400078e0042 */
[----:B------:R-:W-:Y:S01]  /*66200*/  IMAD.MOV.U32 R121, RZ, RZ, R67 ;  /* 0x000000ffff797224 */ /* 0x000fe200078e0043 */
[----:B------:R-:W-:Y:S01]  /*66210*/  STS.128 [R2+0x80], R140 ;  /* 0x0000808c02007388 */ /* 0x000fe20000000c00 */
[----:B------:R-:W-:Y:S02]  /*66220*/  IMAD.MOV.U32 R216, RZ, RZ, R114 ;  /* 0x000000ffffd87224 */ /* 0x000fe400078e0072 */
[----:B------:R-:W-:Y:S01]  /*66230*/  IMAD.MOV.U32 R217, RZ, RZ, R115 ;  /* 0x000000ffffd97224 */ /* 0x000fe200078e0073 */
[----:B------:R-:W-:Y:S04]  /*66240*/  STS.128 [R2+0x180], R172 ;  /* 0x000180ac02007388 */ /* 0x000fe80000000c00 */
[----:B------:R-:W-:Y:S04]  /*66250*/  STS.128 [R2+0x200], R60 ;  /* 0x0002003c02007388 */ /* 0x000fe80000000c00 */
[----:B------:R-:W-:Y:S04]  /*66260*/  STS.128 [R2+0x280], R200 ;  /* 0x000280c802007388 */ /* 0x000fe80000000c00 */
[----:B------:R-:W-:Y:S04]  /*66270*/  STS.128 [R2+0x480], R120 ;  /* 0x0004807802007388 */ /* 0x000fe80000000c00 */
[----:B------:R-:W-:Y:S01]  /*66280*/  STS.128 [R2+0x580], R216 ;  /* 0x000580d802007388 */ /* 0x000fe20000000c00 */
[C---:B------:R-:W-:Y:S01]  /*66290*/  ISETP.LT.AND P1, PT, R252.reuse, c[0x0][0x17c], !P0 ;  /* 0x00005f00fc007a0c */ /* 0x040fe20004721270 */
[----:B------:R-:W-:-:S02]  /*662a0*/  IMAD R252, R252, c[0x0][0x198], RZ ;  /* 0x00006600fcfc7a24 */ /* 0x000fc400078e02ff */
[----:B------:R-:W4:Y:S04]  /*662b0*/  LDL.LU R50, [R1+0x124c] ;  /* 0x00124c0001327983 */ /* 0x000f280000300800 */
[----:B------:R-:W4:Y:S01]  /*662c0*/  LDL.LU R49, [R1+0x1254] ;  /* 0x0012540001317983 */ /* 0x000f220000300800 */
[----:B------:R-:W-:-:S04]  /*662d0*/  LEA R44, P5, R252, R46, 0x2 ;  /* 0x0000002efc2c7211 */ /* 0x000fc800078a10ff */
[C---:B------:R-:W-:Y:S01]  /*662e0*/  LEA.HI.X.SX32 R45, R252.reuse, R47, 0x2, P5 ;  /* 0x0000002ffc2d7211 */ /* 0x040fe200028f16ff */
[----:B--2---:R1:W-:Y:S04]  /*662f0*/  STS.128 [R2+0x680], R8 ;  /* 0x0006800802007388 */ /* 0x0043e80000000c00 */
[----:B---3--:R2:W-:Y:S04]  /*66300*/  STS.128 [R2+0x700], R12 ;  /* 0x0007000c02007388 */ /* 0x0085e80000000c00 */
[----:B----4-:R3:W-:Y:S04]  /*66310*/  STS.128 [R2+0x780], R236 ;  /* 0x000780ec02007388 */ /* 0x0107e80000000c00 */
[----:B------:R-:W-:Y:S01]  /*66320*/  BAR.SYNC.DEFER_BLOCKING 0x0 ;  /* 0x0000000000007b1d */ /* 0x000fe20000010000 */
[----:B-1----:R-:W-:-:S05]  /*66330*/  IADD3 R9, R252, c[0x0][0x198], RZ ;  /* 0x00006600fc097a10 */ /* 0x002fca0007ffe0ff */
[----:B--2---:R-:W2:Y:S04]  /*66340*/  LDL.LU R14, [R1+0x1258] ;  /* 0x00125800010e7983 */ /* 0x004ea80000300800 */
[----:B------:R-:W4:Y:S01]  /*66350*/  LDL.LU R13, [R1+0x1260] ;  /* 0x00126000010d7983 */ /* 0x000f220000300800 */
[C---:B---3--:R-:W-:Y:S02]  /*66360*/  IADD3 R2, R9.reuse, c[0x0][0x198], RZ ;  /* 0x0000660009027a10 */ /* 0x048fe40007ffe0ff */
[CC--:B------:R-:W-:Y:S02]  /*66370*/  LEA R8, P5, R9.reuse, R46.reuse, 0x2 ;  /* 0x0000002e09087211 */ /* 0x0c0fe400078a10ff */
[----:B------:R-:W-:Y:S02]  /*66380*/  LEA R10, P6, R2, R46, 0x2 ;  /* 0x0000002e020a7211 */ /* 0x000fe400078c10ff */
[----:B------:R-:W-:-:S02]  /*66390*/  LEA.HI.X.SX32 R9, R9, R47, 0x2, P5 ;  /* 0x0000002f09097211 */ /* 0x000fc400028f16ff */
[----:B------:R-:W-:Y:S01]  /*663a0*/  LEA.HI.X.SX32 R11, R2, R47, 0x2, P6 ;  /* 0x0000002f020b7211 */ /* 0x000fe200030f16ff */
[----:B------:R1:W-:Y:S04]  /*663b0*/  @P1 STG.E [R44.64], R248 ;  /* 0x000000f82c001986 */ /* 0x0003e8000c101908 */
[----:B------:R3:W-:Y:S04]  /*663c0*/  @P3 STG.E [R8.64], R249 ;  /* 0x000000f908003986 */ /* 0x0007e8000c101908 */
[----:B------:R1:W-:Y:S01]  /*663d0*/  @P4 STG.E [R10.64], R228 ;  /* 0x000000e40a004986 */ /* 0x0003e2000c101908 */
[----:B------:R-:W-:-:S03]  /*663e0*/  ISETP.LT.AND P4, PT, R48, c[0x0][0x17c], !P0 ;  /* 0x00005f0030007a0c */ /* 0x000fc60004781270 */
[----:B------:R-:W4:Y:S04]  /*663f0*/  LDL.LU R48, [R1+0x1264] ;  /* 0x0012640001307983 */ /* 0x000f280000300800 */
[----:B------:R-:W4:Y:S01]  /*66400*/  LDL.LU R15, [R1+0x126c] ;  /* 0x00126c00010f7983 */ /* 0x000f220000300800 */
[----:B------:R-:W-:Y:S02]  /*66410*/  IADD3 R12, R2, c[0x0][0x198], RZ ;  /* 0x00006600020c7a10 */ /* 0x000fe40007ffe0ff */
[----:B------:R-:W-:Y:S01]  /*66420*/  ISETP.LT.AND P1, PT, R53, c[0x0][0x17c], !P0 ;  /* 0x00005f0035007a0c */ /* 0x000fe20004721270 */
[----:B-1----:R-:W4:Y:S01]  /*66430*/  LDL.LU R45, [R1+0x1274] ;  /* 0x00127400012d7983 */ /* 0x002f220000300800 */
[C---:B---3--:R-:W-:Y:S02]  /*66440*/  LEA R8, P3, R12.reuse, R46, 0x2 ;  /* 0x0000002e0c087211 */ /* 0x048fe400078610ff */
[C---:B------:R-:W-:Y:S01]  /*66450*/  IADD3 R2, R12.reuse, c[0x0][0x198], RZ ;  /* 0x000066000c027a10 */ /* 0x040fe20007ffe0ff */
[----:B------:R-:W3:Y:S01]  /*66460*/  LDL.LU R44, [R1+0x1278] ;  /* 0x00127800012c7983 */ /* 0x000ee20000300800 */
[----:B------:R-:W-:-:S02]  /*66470*/  LEA.HI.X.SX32 R9, R12, R47, 0x2, P3 ;  /* 0x0000002f0c097211 */ /* 0x000fc400018f16ff */
[CC--:B------:R-:W-:Y:S02]  /*66480*/  LEA R10, P6, R2.reuse, R46.reuse, 0x2 ;  /* 0x0000002e020a7211 */ /* 0x0c0fe400078c10ff */
[C---:B------:R-:W-:Y:S01]  /*66490*/  IADD3 R12, R2.reuse, c[0x0][0x198], RZ ;  /* 0x00006600020c7a10 */ /* 0x040fe20007ffe0ff */
[----:B------:R1:W-:Y:S01]  /*664a0*/  @P2 STG.E [R8.64], R229 ;  /* 0x000000e508002986 */ /* 0x0003e2000c101908 */
[----:B------:R-:W-:Y:S02]  /*664b0*/  LEA.HI.X.SX32 R11, R2, R47, 0x2, P6 ;  /* 0x0000002f020b7211 */ /* 0x000fe400030f16ff */
[----:B------:R-:W-:Y:S02]  /*664c0*/  ISETP.LT.AND P5, PT, R52, c[0x0][0x17c], !P0 ;  /* 0x00005f0034007a0c */ /* 0x000fe400047a1270 */
[C---:B------:R-:W-:Y:S01]  /*664d0*/  IADD3 R2, R12.reuse, c[0x0][0x198], RZ ;  /* 0x000066000c027a10 */ /* 0x040fe20007ffe0ff */
[----:B------:R1:W-:Y:S02]  /*664e0*/  @P1 STG.E [R10.64], R88 ;  /* 0x000000580a001986 */ /* 0x0003e4000c101908 */
[----:B-1----:R-:W-:-:S04]  /*664f0*/  LEA R8, P6, R12, R46, 0x2 ;  /* 0x0000002e0c087211 */ /* 0x002fc800078c10ff */
[----:B------:R-:W-:Y:S02]  /*66500*/  LEA.HI.X.SX32 R9, R12, R47, 0x2, P6 ;  /* 0x0000002f0c097211 */ /* 0x000fe400030f16ff */
[----:B------:R-:W-:-:S04]  /*66510*/  LEA R10, P6, R2, R46, 0x2 ;  /* 0x0000002e020a7211 */ /* 0x000fc800078c10ff */
[C---:B------:R-:W-:Y:S01]  /*66520*/  LEA.HI.X.SX32 R11, R2.reuse, R47, 0x2, P6 ;  /* 0x0000002f020b7211 */ /* 0x040fe200030f16ff */
[----:B------:R1:W-:Y:S01]  /*66530*/  @P5 STG.E [R8.64], R89 ;  /* 0x0000005908005986 */ /* 0x0003e2000c101908 */
[----:B------:R-:W-:-:S03]  /*66540*/  IADD3 R12, R2, c[0x0][0x198], RZ ;  /* 0x00006600020c7a10 */ /* 0x000fc60007ffe0ff */
[----:B------:R1:W-:Y:S01]  /*66550*/  @P4 STG.E [R10.64], R84 ;  /* 0x000000540a004986 */ /* 0x0003e2000c101908 */
[----:B------:R-:W-:Y:S02]  /*66560*/  ISETP.LT.AND P3, PT, R51, c[0x0][0x17c], !P0 ;  /* 0x00005f0033007a0c */ /* 0x000fe40004761270 */
[----:B------:R-:W-:Y:S02]  /*66570*/  ISETP.LT.AND P2, PT, R50, c[0x0][0x17c], !P0 ;  /* 0x00005f0032007a0c */ /* 0x000fe40004741270 */
[C---:B------:R-:W-:Y:S02]  /*66580*/  IADD3 R2, R12.reuse, c[0x0][0x198], RZ ;  /* 0x000066000c027a10 */ /* 0x040fe40007ffe0ff */
[----:B-1----:R-:W-:-:S04]  /*66590*/  LEA R8, P6, R12, R46, 0x2 ;  /* 0x0000002e0c087211 */ /* 0x002fc800078c10ff */
[----:B------:R-:W-:Y:S02]  /*665a0*/  LEA.HI.X.SX32 R9, R12, R47, 0x2, P6 ;  /* 0x0000002f0c097211 */ /* 0x000fe400030f16ff */
[----:B------:R-:W-:-:S04]  /*665b0*/  LEA R10, P6, R2, R46, 0x2 ;  /* 0x0000002e020a7211 */ /* 0x000fc800078c10ff */
[----:B------:R-:W-:Y:S01]  /*665c0*/  LEA.HI.X.SX32 R11, R2, R47, 0x2, P6 ;  /* 0x0000002f020b7211 */ /* 0x000fe200030f16ff */
[----:B------:R1:W-:Y:S04]  /*665d0*/  @P3 STG.E [R8.64], R85 ;  /* 0x0000005508003986 */ /* 0x0003e8000c101908 */
[----:B------:R1:W-:Y:S01]  /*665e0*/  @P2 STG.E [R10.64], R244 ;  /* 0x000000f40a002986 */ /* 0x0003e2000c101908 */
[----:B--2---:R-:W-:-:S03]  /*665f0*/  ISETP.LT.AND P5, PT, R14, c[0x0][0x17c], !P0 ;  /* 0x00005f000e007a0c */ /* 0x004fc600047a1270 */
[----:B------:R-:W2:Y:S01]  /*66600*/  LDL.LU R14, [R1+0x127c] ;  /* 0x00127c00010e7983 */ /* 0x000ea20000300800 */
[----:B----4-:R-:W-:-:S03]  /*66610*/  ISETP.LT.AND P4, PT, R13, c[0x0][0x17c], !P0 ;  /* 0x00005f000d007a0c */ /* 0x010fc60004781270 */
[----:B------:R-:W4:Y:S01]  /*66620*/  LDL.LU R13, [R1+0x1284] ;  /* 0x00128400010d7983 */ /* 0x000f220000300800 */
[----:B------:R-:W-:-:S03]  /*66630*/  ISETP.LT.AND P3, PT, R48, c[0x0][0x17c], !P0 ;  /* 0x00005f0030007a0c */ /* 0x000fc60004761270 */
[----:B------:R-:W4:Y:S01]  /*66640*/  LDL.LU R48, [R1+0x1288] ;  /* 0x0012880001307983 */ /* 0x000f220000300800 */
[----:B------:R-:W-:-:S03]  /*66650*/  ISETP.LT.AND P2, PT, R15, c[0x0][0x17c], !P0 ;  /* 0x00005f000f007a0c */ /* 0x000fc60004741270 */
[----:B------:R-:W4:Y:S01]  /*66660*/  LDL.LU R15, [R1+0x1298] ;  /* 0x00129800010f7983 */ /* 0x000f220000300800 */
[----:B------:R-:W-:Y:S02]  /*66670*/  ISETP.LT.AND P1, PT, R49, c[0x0][0x17c], !P0 ;  /* 0x00005f0031007a0c */ /* 0x000fe40004721270 */
[----:B------:R-:W-:-:S04]  /*66680*/  IADD3 R12, R2, c[0x0][0x198], RZ ;  /* 0x00006600020c7a10 */ /* 0x000fc80007ffe0ff */
[CC--:B-1----:R-:W-:Y:S02]  /*66690*/  LEA R8, P6, R12.reuse, R46.reuse, 0x2 ;  /* 0x0000002e0c087211 */ /* 0x0c2fe400078c10ff */
[C---:B------:R-:W-:Y:S02]  /*666a0*/  IADD3 R2, R12.reuse, c[0x0][0x198], RZ ;  /* 0x000066000c027a10 */ /* 0x040fe40007ffe0ff */
[-C--:B------:R-:W-:Y:S02]  /*666b0*/  LEA.HI.X.SX32 R9, R12, R47.reuse, 0x2, P6 ;  /* 0x0000002f0c097211 */ /* 0x080fe400030f16ff */
[C---:B------:R-:W-:Y:S02]  /*666c0*/  LEA R10, P6, R2.reuse, R46, 0x2 ;  /* 0x0000002e020a7211 */ /* 0x040fe400078c10ff */
[C---:B------:R-:W-:Y:S01]  /*666d0*/  IADD3 R12, R2.reuse, c[0x0][0x198], RZ ;  /* 0x00006600020c7a10 */ /* 0x040fe20007ffe0ff */
[----:B------:R1:W-:Y:S01]  /*666e0*/  @P1 STG.E [R8.64], R245 ;  /* 0x000000f508001986 */ /* 0x0003e2000c101908 */
[----:B------:R-:W-:-:S02]  /*666f0*/  LEA.HI.X.SX32 R11, R2, R47, 0x2, P6 ;  /* 0x0000002f020b7211 */ /* 0x000fc400030f16ff */
[----:B------:R-:W-:-:S03]  /*66700*/  IADD3 R2, R12, c[0x0][0x198], RZ ;  /* 0x000066000c027a10 */ /* 0x000fc60007ffe0ff */
[----:B------:R3:W-:Y:S01]  /*66710*/  @P5 STG.E [R10.64], R224 ;  /* 0x000000e00a005986 */ /* 0x0007e2000c101908 */
[----:B-1----:R-:W-:-:S04]  /*66720*/  LEA R8, P6, R12, R46, 0x2 ;  /* 0x0000002e0c087211 */ /* 0x002fc800078c10ff */
[----:B------:R-:W-:Y:S02]  /*66730*/  LEA.HI.X.SX32 R9, R12, R47, 0x2, P6 ;  /* 0x0000002f0c097211 */ /* 0x000fe400030f16ff */
[----:B---3--:R-:W-:-:S04]  /*66740*/  LEA R10, P6, R2, R46, 0x2 ;  /* 0x0000002e020a7211 */ /* 0x008fc800078c10ff */
[----:B------:R-:W-:Y:S01]  /*66750*/  LEA.HI.X.SX32 R11, R2, R47, 0x2, P6 ;  /* 0x0000002f020b7211 */ /* 0x000fe200030f16ff */
[----:B------:R1:W-:Y:S01]  /*66760*/  @P4 STG.E [R8.64], R225 ;  /* 0x000000e108004986 */ /* 0x0003e2000c101908 */
[----:B------:R-:W-:Y:S02]  /*66770*/  ISETP.LT.AND P1, PT, R45, c[0x0][0x17c], !P0 ;  /* 0x00005f002d007a0c */ /* 0x000fe40004721270 */
[----:B------:R-:W-:Y:S01]  /*66780*/  ISETP.LT.AND P5, PT, R44, c[0x0][0x17c], !P0 ;  /* 0x00005f002c007a0c */ /* 0x000fe200047a1270 */
[----:B------:R-:W3:Y:S01]  /*66790*/  LDL.LU R45, [R1+0x129c] ;  /* 0x00129c00012d7983 */ /* 0x000ee20000300800 */
[----:B------:R-:W-:-:S03]  /*667a0*/  IADD3 R12, R2, c[0x0][0x198], RZ ;  /* 0x00006600020c7a10 */ /* 0x000fc60007ffe0ff */
[----:B------:R-:W3:Y:S04]  /*667b0*/  LDL.LU R44, [R1+0x12a0] ;  /* 0x0012a000012c7983 */ /* 0x000ee80000300800 */
[----:B------:R1:W-:Y:S02]  /*667c0*/  @P3 STG.E [R10.64], R80 ;  /* 0x000000500a003986 */ /* 0x0003e4000c101908 */
[C---:B-1----:R-:W-:Y:S02]  /*667d0*/  LEA R8, P6, R12.reuse, R46, 0x2 ;  /* 0x0000002e0c087211 */ /* 0x042fe400078c10ff */
[C---:B------:R-:W-:Y:S02]  /*667e0*/  IADD3 R2, R12.reuse, c[0x0][0x198], RZ ;  /* 0x000066000c027a10 */ /* 0x040fe40007ffe0ff */
[----:B------:R-:W-:-:S02]  /*667f0*/  LEA.HI.X.SX32 R9, R12, R47, 0x2, P6 ;  /* 0x0000002f0c097211 */ /* 0x000fc400030f16ff */
        /* <DEDUP_REMOVED lines=21> */
[----:B------:R1:W-:Y:S02]  /*66950*/  @P4 STG.E [R10.64], R240 ;  /* 0x000000f00a004986 */ /* 0x0003e4000c101908 */
[----:B-1----:R-:W-:-:S04]  /*66960*/  LEA R8, P6, R12, R46, 0x2 ;  /* 0x0000002e0c087211 */ /* 0x002fc800078c10ff */
[----:B------:R-:W-:Y:S02]  /*66970*/  LEA.HI.X.SX32 R9, R12, R47, 0x2, P6 ;  /* 0x0000002f0c097211 */ /* 0x000fe400030f16ff */
[----:B------:R-:W-:-:S04]  /*66980*/  LEA R10, P6, R2, R46, 0x2 ;  /* 0x0000002e020a7211 */ /* 0x000fc800078c10ff */
[C---:B------:R-:W-:Y:S01]  /*66990*/  LEA.HI.X.SX32 R11, R2.reuse, R47, 0x2, P6 ;  /* 0x0000002f020b7211 */ /* 0x040fe200030f16ff */
[----:B------:R1:W-:Y:S01]  /*669a0*/  @P3 STG.E [R8.64], R241 ;  /* 0x000000f108003986 */ /* 0x0003e2000c101908 */
[----:B------:R-:W-:Y:S02]  /*669b0*/  IADD3 R12, R2, c[0x0][0x198], RZ ;  /* 0x00006600020c7a10 */ /* 0x000fe40007ffe0ff */
[----:B---3--:R-:W-:Y:S01]  /*669c0*/  ISETP.LT.AND P5, PT, R45, c[0x0][0x17c], !P0 ;  /* 0x00005f002d007a0c */ /* 0x008fe200047a1270 */
[----:B------:R3:W-:Y:S01]  /*669d0*/  @P2 STG.E [R10.64], R36 ;  /* 0x000000240a002986 */ /* 0x0007e2000c101908 */
[----:B------:R-:W-:-:S03]  /*669e0*/  ISETP.LT.AND P4, PT, R44, c[0x0][0x17c], !P0 ;  /* 0x00005f002c007a0c */ /* 0x000fc60004781270 */
[----:B------:R-:W4:Y:S04]  /*669f0*/  LDL.LU R45, [R1+0x12c8] ;  /* 0x0012c800012d7983 */ /* 0x000f280000300800 */
[----:B------:R-:W4:Y:S01]  /*66a00*/  LDL.LU R44, [R1+0x12cc] ;  /* 0x0012cc00012c7983 */ /* 0x000f220000300800 */
[CC--:B-1----:R-:W-:Y:S02]  /*66a10*/  LEA R8, P6, R12.reuse, R46.reuse, 0x2 ;  /* 0x0000002e0c087211 */ /* 0x0c2fe400078c10ff */
[C---:B------:R-:W-:Y:S02]  /*66a20*/  IADD3 R2, R12.reuse, c[0x0][0x198], RZ ;  /* 0x000066000c027a10 */ /* 0x040fe40007ffe0ff */
[----:B------:R-:W-:Y:S02]  /*66a30*/  LEA.HI.X.SX32 R9, R12, R47, 0x2, P6 ;  /* 0x0000002f0c097211 */ /* 0x000fe400030f16ff */
[----:B---3--:R-:W-:-:S04]  /*66a40*/  LEA R10, P6, R2, R46, 0x2 ;  /* 0x0000002e020a7211 */ /* 0x008fc800078c10ff */
[----:B------:R-:W-:Y:S01]  /*66a50*/  LEA.HI.X.SX32 R11, R2, R47, 0x2, P6 ;  /* 0x0000002f020b7211 */ /* 0x000fe200030f16ff */
[----:B------:R1:W-:Y:S04]  /*66a60*/  @P1 STG.E [R8.64], R37 ;  /* 0x0000002508001986 */ /* 0x0003e8000c101908 */
[----:B------:R3:W-:Y:S01]  /*66a70*/  @P5 STG.E [R10.64], R32 ;  /* 0x000000200a005986 */ /* 0x0007e2000c101908 */
[----:B--2---:R-:W-:-:S03]  /*66a80*/  ISETP.LT.AND P3, PT, R14, c[0x0][0x17c], !P0 ;  /* 0x00005f000e007a0c */ /* 0x004fc60004761270 */
[----:B------:R-:W2:Y:S01]  /*66a90*/  LDL.LU R14, [R1+0x12d4] ;  /* 0x0012d400010e7983 */ /* 0x000ea20000300800 */
[----:B----4-:R-:W-:-:S03]  /*66aa0*/  ISETP.LT.AND P2, PT, R13, c[0x0][0x17c], !P0 ;  /* 0x00005f000d007a0c */ /* 0x010fc60004741270 */
[----:B------:R-:W4:Y:S04]  /*66ab0*/  LDL.LU R13, [R1+0x12d8] ;  /* 0x0012d800010d7983 */ /* 0x000f280000300800 */
[----:B------:R-:W4:Y:S01]  /*66ac0*/  LDL.LU R36, [R1+0x12e0] ;  /* 0x0012e00001247983 */ /* 0x000f220000300800 */
[----:B------:R-:W-:-:S03]  /*66ad0*/  ISETP.LT.AND P5, PT, R15, c[0x0][0x17c], !P0 ;  /* 0x00005f000f007a0c */ /* 0x000fc600047a1270 */
[----:B------:R-:W4:Y:S01]  /*66ae0*/  LDL.LU R15, [R1+0x12e4] ;  /* 0x0012e400010f7983 */ /* 0x000f220000300800 */
[----:B------:R-:W-:-:S04]  /*66af0*/  IADD3 R12, R2, c[0x0][0x198], RZ ;  /* 0x00006600020c7a10 */ /* 0x000fc80007ffe0ff */
[CC--:B-1----:R-:W-:Y:S02]  /*66b00*/  LEA R8, P6, R12.reuse, R46.reuse, 0x2 ;  /* 0x0000002e0c087211 */ /* 0x0c2fe400078c10ff */
[C---:B------:R-:W-:Y:S02]  /*66b10*/  IADD3 R2, R12.reuse, c[0x0][0x198], RZ ;  /* 0x000066000c027a10 */ /* 0x040fe40007ffe0ff */
[-C--:B------:R-:W-:Y:S02]  /*66b20*/  LEA.HI.X.SX32 R9, R12, R47.reuse, 0x2, P6 ;  /* 0x0000002f0c097211 */ /* 0x080fe400030f16ff */
[C---:B---3--:R-:W-:Y:S02]  /*66b30*/  LEA R10, P6, R2.reuse, R46, 0x2 ;  /* 0x0000002e020a7211 */ /* 0x048fe400078c10ff */
[C---:B------:R-:W-:Y:S01]  /*66b40*/  IADD3 R12, R2.reuse, c[0x0][0x198], RZ ;  /* 0x00006600020c7a10 */ /* 0x040fe20007ffe0ff */
[----:B------:R1:W-:Y:S01]  /*66b50*/  @P4 STG.E [R8.64], R33 ;  /* 0x0000002108004986 */ /* 0x0003e2000c101908 */
[----:B------:R-:W-:-:S02]  /*66b60*/  LEA.HI.X.SX32 R11, R2, R47, 0x2, P6 ;  /* 0x0000002f020b7211 */ /* 0x000fc400030f16ff */
[----:B------:R-:W-:Y:S02]  /*66b70*/  ISETP.LT.AND P1, PT, R48, c[0x0][0x17c], !P0 ;  /* 0x00005f0030007a0c */ /* 0x000fe40004721270 */
[C---:B------:R-:W-:Y:S01]  /*66b80*/  IADD3 R2, R12.reuse, c[0x0][0x198], RZ ;  /* 0x000066000c027a10 */ /* 0x040fe20007ffe0ff */
[----:B------:R3:W-:Y:S01]  /*66b90*/  @P3 STG.E [R10.64], R28 ;  /* 0x0000001c0a003986 */ /* 0x0007e2000c101908 */
[----:B-1----:R-:W-:-:S03]  /*66ba0*/  LEA R8, P6, R12, R46, 0x2 ;  /* 0x0000002e0c087211 */ /* 0x002fc600078c10ff */
[----:B------:R-:W4:Y:S01]  /*66bb0*/  LDL.LU R33, [R1+0x12ec] ;  /* 0x0012ec0001217983 */ /* 0x000f220000300800 */
[----:B------:R-:W-:-:S03]  /*66bc0*/  LEA.HI.X.SX32 R9, R12, R47, 0x2, P6 ;  /* 0x0000002f0c097211 */ /* 0x000fc600030f16ff */
[----:B------:R-:W4:Y:S01]  /*66bd0*/  LDL.LU R32, [R1+0x12fc] ;  /* 0x0012fc0001207983 */ /* 0x000f220000300800 */
[----:B---3--:R-:W-:-:S04]  /*66be0*/  LEA R10, P6, R2, R46, 0x2 ;  /* 0x0000002e020a7211 */ /* 0x008fc800078c10ff */
[C---:B------:R-:W-:Y:S01]  /*66bf0*/  LEA.HI.X.SX32 R11, R2.reuse, R47, 0x2, P6 ;  /* 0x0000002f020b7211 */ /* 0x040fe200030f16ff */
[----:B------:R1:W-:Y:S01]  /*66c00*/  @P2 STG.E [R8.64], R29 ;  /* 0x0000001d08002986 */ /* 0x0003e2000c101908 */
[----:B------:R-:W-:-:S03]  /*66c10*/  IADD3 R12, R2, c[0x0][0x198], RZ ;  /* 0x00006600020c7a10 */ /* 0x000fc60007ffe0ff */
[----:B------:R3:W-:Y:S01]  /*66c20*/  @P1 STG.E [R10.64], R232 ;  /* 0x000000e80a001986 */ /* 0x0007e2000c101908 */
[C---:B------:R-:W-:Y:S02]  /*66c30*/  IADD3 R2, R12.reuse, c[0x0][0x198], RZ ;  /* 0x000066000c027a10 */ /* 0x040fe40007ffe0ff */
[----:B------:R-:W-:Y:S02]  /*66c40*/  ISETP.LT.AND P4, PT, R45, c[0x0][0x17c], !P0 ;  /* 0x00005f002d007a0c */ /* 0x000fe40004781270 */
[----:B-1----:R-:W-:-:S04]  /*66c50*/  LEA R8, P6, R12, R46, 0x2 ;  /* 0x0000002e0c087211 */ /* 0x002fc800078c10ff */
        /* <DEDUP_REMOVED lines=33> */
[----:B------:R-:W-:Y:S02]  /*66e70*/  ISETP.LT.AND P3, PT, R33, c[0x0][0x17c], !P0 ;  /* 0x00005f0021007a0c */ /* 0x000fe40004761270 */
[C---:B------:R-:W-:Y:S02]  /*66e80*/  IADD3 R2, R12.reuse, c[0x0][0x198], RZ ;  /* 0x000066000c027a10 */ /* 0x040fe40007ffe0ff */
[----:B-1----:R-:W-:-:S04]  /*66e90*/  LEA R8, P6, R12, R46, 0x2 ;  /* 0x0000002e0c087211 */ /* 0x002fc800078c10ff */
[-C--:B------:R-:W-:Y:S02]  /*66ea0*/  LEA.HI.X.SX32 R9, R12, R47.reuse, 0x2, P6 ;  /* 0x0000002f0c097211 */ /* 0x080fe400030f16ff */
[CC--:B---3--:R-:W-:Y:S02]  /*66eb0*/  LEA R10, P6, R2.reuse, R46.reuse, 0x2 ;  /* 0x0000002e020a7211 */ /* 0x0c8fe400078c10ff */
[C---:B------:R-:W-:Y:S02]  /*66ec0*/  IADD3 R12, R2.reuse, c[0x0][0x198], RZ ;  /* 0x00006600020c7a10 */ /* 0x040fe40007ffe0ff */
[----:B------:R-:W-:Y:S01]  /*66ed0*/  LEA.HI.X.SX32 R11, R2, R47, 0x2, P6 ;  /* 0x0000002f020b7211 */ /* 0x000fe200030f16ff */
[----:B------:R1:W-:Y:S01]  /*66ee0*/  @P4 STG.E [R8.64], R5 ;  /* 0x0000000508004986 */ /* 0x0003e2000c101908 */
[----:B------:R-:W-:-:S03]  /*66ef0*/  LEA R4, P6, R12, R46, 0x2 ;  /* 0x0000002e0c047211 */ /* 0x000fc600078c10ff */
[----:B------:R3:W-:Y:S01]  /*66f00*/  @P3 STG.E [R10.64], R250 ;  /* 0x000000fa0a003986 */ /* 0x0007e2000c101908 */
[C---:B------:R-:W-:Y:S02]  /*66f10*/  IADD3 R2, R12.reuse, c[0x0][0x198], RZ ;  /* 0x000066000c027a10 */ /* 0x040fe40007ffe0ff */
[----:B-1----:R-:W-:Y:S02]  /*66f20*/  LEA.HI.X.SX32 R5, R12, R47, 0x2, P6 ;  /* 0x0000002f0c057211 */ /* 0x002fe400030f16ff */
[----:B--2---:R-:W-:Y:S02]  /*66f30*/  ISETP.LT.AND P1, PT, R14, c[0x0][0x17c], !P0 ;  /* 0x00005f000e007a0c */ /* 0x004fe40004721270 */
[----:B------:R-:W2:Y:S01]  /*66f40*/  LDL.LU R14, [R1+0x132c] ;  /* 0x00132c00010e7983 */ /* 0x000ea20000300800 */
[----:B----4-:R-:W-:-:S03]  /*66f50*/  ISETP.LT.AND P5, PT, R13, c[0x0][0x17c], !P0 ;  /* 0x00005f000d007a0c */ /* 0x010fc600047a1270 */
[----:B------:R-:W4:Y:S04]  /*66f60*/  LDL.LU R13, [R1+0x1330] ;  /* 0x00133000010d7983 */ /* 0x000f280000300800 */
[----:B------:R-:W4:Y:S01]  /*66f70*/  LDL.LU R17, [R1+0x1334] ;  /* 0x0013340001117983 */ /* 0x000f220000300800 */
[----:B------:R-:W-:-:S03]  /*66f80*/  ISETP.LT.AND P3, PT, R15, c[0x0][0x17c], !P0 ;  /* 0x00005f000f007a0c */ /* 0x000fc60004761270 */
[----:B------:R-:W4:Y:S04]  /*66f90*/  LDL.LU R15, [R1+0x1340] ;  /* 0x00134000010f7983 */ /* 0x000f280000300800 */
[----:B------:R-:W4:Y:S04]  /*66fa0*/  LDL.LU R16, [R1+0x1344] ;  /* 0x0013440001107983 */ /* 0x000f280000300800 */
[----:B------:R-:W4:Y:S01]  /*66fb0*/  LDL.LU R12, [R1+0x1348] ;  /* 0x00134800010c7983 */ /* 0x000f220000300800 */
[----:B------:R-:W-:Y:S02]  /*66fc0*/  ISETP.LT.AND P2, PT, R32, c[0x0][0x17c], !P0 ;  /* 0x00005f0020007a0c */ /* 0x000fe40004741270 */
[----:B------:R-:W-:-:S02]  /*66fd0*/  LEA R8, P6, R2, R46, 0x2 ;  /* 0x0000002e02087211 */ /* 0x000fc400078c10ff */
[C---:B---3--:R-:W-:Y:S02]  /*66fe0*/  IADD3 R10, R2.reuse, c[0x0][0x198], RZ ;  /* 0x00006600020a7a10 */ /* 0x048fe40007ffe0ff */
[----:B------:R-:W-:Y:S02]  /*66ff0*/  LEA.HI.X.SX32 R9, R2, R47, 0x2, P6 ;  /* 0x0000002f02097211 */ /* 0x000fe400030f16ff */
[----:B------:R-:W-:Y:S02]  /*67000*/  ISETP.LT.AND P4, PT, R28, c[0x0][0x17c], !P0 ;  /* 0x00005f001c007a0c */ /* 0x000fe40004781270 */
[----:B------:R-:W-:-:S03]  /*67010*/  IADD3 R2, R10, c[0x0][0x198], RZ ;  /* 0x000066000a027a10 */ /* 0x000fc60007ffe0ff */
[----:B------:R1:W-:Y:S04]  /*67020*/  @P2 STG.E [R4.64], R251 ;  /* 0x000000fb04002986 */ /* 0x0003e8000c101908 */
[----:B------:R3:W-:Y:S01]  /*67030*/  @P1 STG.E [R8.64], R230 ;  /* 0x000000e608001986 */ /* 0x0007e2000c101908 */
[----:B-1----:R-:W-:-:S04]  /*67040*/  LEA R4, P6, R10, R46, 0x2 ;  /* 0x0000002e0a047211 */ /* 0x002fc800078c10ff */
[-C--:B------:R-:W-:Y:S02]  /*67050*/  LEA.HI.X.SX32 R5, R10, R47.reuse, 0x2, P6 ;  /* 0x0000002f0a057211 */ /* 0x080fe400030f16ff */
[CC--:B---3--:R-:W-:Y:S02]  /*67060*/  LEA R8, P6, R2.reuse, R46.reuse, 0x2 ;  /* 0x0000002e02087211 */ /* 0x0c8fe400078c10ff */
[C---:B------:R-:W-:Y:S01]  /*67070*/  IADD3 R10, R2.reuse, c[0x0][0x198], RZ ;  /* 0x00006600020a7a10 */ /* 0x040fe20007ffe0ff */
[----:B------:R1:W-:Y:S01]  /*67080*/  @P5 STG.E [R4.64], R231 ;  /* 0x000000e704005986 */ /* 0x0003e2000c101908 */
[----:B------:R-:W-:Y:S02]  /*67090*/  LEA.HI.X.SX32 R9, R2, R47, 0x2, P6 ;  /* 0x0000002f02097211 */ /* 0x000fe400030f16ff */
[----:B------:R-:W-:Y:S02]  /*670a0*/  ISETP.LT.AND P2, PT, R25, c[0x0][0x17c], !P0 ;  /* 0x00005f0019007a0c */ /* 0x000fe40004741270 */
[C---:B------:R-:W-:Y:S01]  /*670b0*/  IADD3 R2, R10.reuse, c[0x0][0x198], RZ ;  /* 0x000066000a027a10 */ /* 0x040fe20007ffe0ff */
        /* <DEDUP_REMOVED lines=11> */
[----:B------:R-:W-:Y:S02]  /*67170*/  LEA.HI.X.SX32 R5, R10, R47, 0x2, P6 ;  /* 0x0000002f0a057211 */ /* 0x000fe400030f16ff */
[----:B---3--:R-:W-:-:S04]  /*67180*/  LEA R8, P6, R2, R46, 0x2 ;  /* 0x0000002e02087211 */ /* 0x008fc800078c10ff */
[----:B------:R-:W-:Y:S01]  /*67190*/  LEA.HI.X.SX32 R9, R2, R47, 0x2, P6 ;  /* 0x0000002f02097211 */ /* 0x000fe200030f16ff */
[----:B------:R1:W-:Y:S01]  /*671a0*/  @P1 STG.E [R4.64], R87 ;  /* 0x0000005704001986 */ /* 0x0003e2000c101908 */
[----:B--2---:R-:W-:-:S03]  /*671b0*/  ISETP.LT.AND P5, PT, R14, c[0x0][0x17c], !P0 ;  /* 0x00005f000e007a0c */ /* 0x004fc600047a1270 */
[----:B------:R-:W2:Y:S01]  /*671c0*/  LDL.LU R14, [R1+0x134c] ;  /* 0x00134c00010e7983 */ /* 0x000ea20000300800 */
[----:B----4-:R-:W-:-:S03]  /*671d0*/  ISETP.LT.AND P4, PT, R13, c[0x0][0x17c], !P0 ;  /* 0x00005f000d007a0c */ /* 0x010fc60004781270 */
[----:B------:R-:W3:Y:S04]  /*671e0*/  LDL.LU R13, [R1+0x1350] ;  /* 0x00135000010d7983 */ /* 0x000ee80000300800 */
[----:B------:R-:W4:Y:S04]  /*671f0*/  LDL.LU R11, [R1+0x1358] ;  /* 0x00135800010b7983 */ /* 0x000f280000300800 */
[----:B------:R1:W-:Y:S01]  /*67200*/  @P5 STG.E [R8.64], R246 ;  /* 0x000000f608005986 */ /* 0x0003e2000c101908 */
[----:B------:R-:W-:-:S03]  /*67210*/  ISETP.LT.AND P2, PT, R15, c[0x0][0x17c], !P0 ;  /* 0x00005f000f007a0c */ /* 0x000fc60004741270 */
[----:B------:R-:W4:Y:S01]  /*67220*/  LDL.LU R15, [R1+0x135c] ;  /* 0x00135c00010f7983 */ /* 0x000f220000300800 */
[----:B------:R-:W-:-:S03]  /*67230*/  ISETP.LT.AND P1, PT, R16, c[0x0][0x17c], !P0 ;  /* 0x00005f0010007a0c */ /* 0x000fc60004721270 */
[----:B------:R-:W4:Y:S01]  /*67240*/  LDL.LU R16, [R1+0x1360] ;  /* 0x0013600001107983 */ /* 0x000f220000300800 */
[----:B------:R-:W-:-:S03]  /*67250*/  ISETP.LT.AND P5, PT, R12, c[0x0][0x17c], !P0 ;  /* 0x00005f000c007a0c */ /* 0x000fc600047a1270 */
[----:B------:R-:W4:Y:S01]  /*67260*/  LDL.LU R12, [R1+0x1364] ;  /* 0x00136400010c7983 */ /* 0x000f220000300800 */
[----:B------:R-:W-:Y:S02]  /*67270*/  IADD3 R10, R2, c[0x0][0x198], RZ ;  /* 0x00006600020a7a10 */ /* 0x000fe40007ffe0ff */
[----:B------:R-:W-:Y:S02]  /*67280*/  ISETP.LT.AND P3, PT, R17, c[0x0][0x17c], !P0 ;  /* 0x00005f0011007a0c */ /* 0x000fe40004761270 */
[CC--:B-1----:R-:W-:Y:S02]  /*67290*/  LEA R4, P6, R10.reuse, R46.reuse, 0x2 ;  /* 0x0000002e0a047211 */ /* 0x0c2fe400078c10ff */
[C---:B------:R-:W-:Y:S02]  /*672a0*/  IADD3 R2, R10.reuse, c[0x0][0x198], RZ ;  /* 0x000066000a027a10 */ /* 0x040fe40007ffe0ff */
[----:B------:R-:W-:Y:S02]  /*672b0*/  LEA.HI.X.SX32 R5, R10, R47, 0x2, P6 ;  /* 0x0000002f0a057211 */ /* 0x000fe400030f16ff */
[----:B------:R-:W-:-:S02]  /*672c0*/  LEA R8, P6, R2, R46, 0x2 ;  /* 0x0000002e02087211 */ /* 0x000fc400078c10ff */
[C---:B------:R-:W-:Y:S01]  /*672d0*/  IADD3 R10, R2.reuse, c[0x0][0x198], RZ ;  /* 0x00006600020a7a10 */ /* 0x040fe20007ffe0ff */
[----:B------:R1:W-:Y:S01]  /*672e0*/  @P4 STG.E [R4.64], R247 ;  /* 0x000000f704004986 */ /* 0x0003e2000c101908 */
[----:B------:R-:W-:Y:S02]  /*672f0*/  LEA.HI.X.SX32 R9, R2, R47, 0x2, P6 ;  /* 0x0000002f02097211 */ /* 0x000fe400030f16ff */
[----:B------:R-:W-:-:S03]  /*67300*/  IADD3 R2, R10, c[0x0][0x198], RZ ;  /* 0x000066000a027a10 */ /* 0x000fc60007ffe0ff */
[----:B------:R1:W-:Y:S02]  /*67310*/  @P3 STG.E [R8.64], R226 ;  /* 0x000000e208003986 */ /* 0x0003e4000c101908 */
[----:B-1----:R-:W-:-:S04]  /*67320*/  LEA R4, P6, R10, R46, 0x2 ;  /* 0x0000002e0a047211 */ /* 0x002fc800078c10ff */
[-C--:B------:R-:W-:Y:S02]  /*67330*/  LEA.HI.X.SX32 R5, R10, R47.reuse, 0x2, P6 ;  /* 0x0000002f0a057211 */ /* 0x080fe400030f16ff */
[C---:B------:R-:W-:Y:S02]  /*67340*/  LEA R8, P6, R2.reuse, R46, 0x2 ;  /* 0x0000002e02087211 */ /* 0x040fe400078c10ff */
[C---:B------:R-:W-:Y:S01]  /*67350*/  IADD3 R10, R2.reuse, c[0x0][0x198], RZ ;  /* 0x00006600020a7a10 */ /* 0x040fe20007ffe0ff */
[----:B------:R1:W-:Y:S01]  /*67360*/  @P2 STG.E [R4.64], R227 ;  /* 0x000000e304002986 */ /* 0x0003e2000c101908 */
[----:B------:R-:W-:Y:S02]  /*67370*/  LEA.HI.X.SX32 R9, R2, R47, 0x2, P6 ;  /* 0x0000002f02097211 */ /* 0x000fe400030f16ff */
[----:B------:R-:W-:-:S03]  /*67380*/  IADD3 R2, R10, c[0x0][0x198], RZ ;  /* 0x000066000a027a10 */ /* 0x000fc60007ffe0ff */
[----:B------:R1:W-:Y:S02]  /*67390*/  @P1 STG.E [R8.64], R82 ;  /* 0x0000005208001986 */ /* 0x0003e4000c101908 */
[----:B-1----:R-:W-:-:S04]  /*673a0*/  LEA R4, P6, R10, R46, 0x2 ;  /* 0x0000002e0a047211 */ /* 0x002fc800078c10ff */
[----:B------:R-:W-:Y:S02]  /*673b0*/  LEA.HI.X.SX32 R5, R10, R47, 0x2, P6 ;  /* 0x0000002f0a057211 */ /* 0x000fe400030f16ff */
[----:B------:R-:W-:-:S04]  /*673c0*/  LEA R8, P6, R2, R46, 0x2 ;  /* 0x0000002e02087211 */ /* 0x000fc800078c10ff */
[----:B------:R-:W-:Y:S01]  /*673d0*/  LEA.HI.X.SX32 R9, R2, R47, 0x2, P6 ;  /* 0x0000002f02097211 */ /* 0x000fe200030f16ff */
[----:B------:R1:W-:Y:S01]  /*673e0*/  @P5 STG.E [R4.64], R83 ;  /* 0x0000005304005986 */ /* 0x0003e2000c101908 */
[----:B--2---:R-:W-:-:S03]  /*673f0*/  ISETP.LT.AND P4, PT, R14, c[0x0][0x17c], !P0 ;  /* 0x00005f000e007a0c */ /* 0x004fc60004781270 */
[----:B------:R-:W2:Y:S01]  /*67400*/  LDL.LU R14, [R1+0x136c] ;  /* 0x00136c00010e7983 */ /* 0x000ea20000300800 */
[----:B---3--:R-:W-:-:S03]  /*67410*/  ISETP.LT.AND P3, PT, R13, c[0x0][0x17c], !P0 ;  /* 0x00005f000d007a0c */ /* 0x008fc60004761270 */
[----:B------:R-:W3:Y:S01]  /*67420*/  LDL.LU R13, [R1+0x137c] ;  /* 0x00137c00010d7983 */ /* 0x000ee20000300800 */
[----:B----4-:R-:W-:-:S03]  /*67430*/  ISETP.LT.AND P2, PT, R11, c[0x0][0x17c], !P0 ;  /* 0x00005f000b007a0c */ /* 0x010fc60004741270 */
        /* <DEDUP_REMOVED lines=16> */
[C---:B------:R-:W-:Y:S01]  /*67540*/  IADD3 R2, R10.reuse, c[0x0][0x198], RZ ;  /* 0x000066000a027a10 */ /* 0x040fe20007ffe0ff */
[----:B------:R-:W-:Y:S04]  /*67550*/  LDS.128 R68, [R3+0x1800] ;  /* 0x0018000003447984 */ /* 0x000fe80000000c00 */
[----:B------:R1:W-:Y:S02]  /*67560*/  @P2 STG.E [R8.64], R242 ;  /* 0x000000f208002986 */ /* 0x0003e4000c101908 */
[----:B-1----:R-:W-:-:S04]  /*67570*/  LEA R4, P6, R10, R46, 0x2 ;  /* 0x0000002e0a047211 */ /* 0x002fc800078c10ff */
[-C--:B------:R-:W-:Y:S02]  /*67580*/  LEA.HI.X.SX32 R5, R10, R47.reuse, 0x2, P6 ;  /* 0x0000002f0a057211 */ /* 0x080fe400030f16ff */
[C---:B------:R-:W-:Y:S02]  /*67590*/  IADD3 R10, R2.reuse, c[0x0][0x198], RZ ;  /* 0x00006600020a7a10 */ /* 0x040fe40007ffe0ff */
[C---:B------:R-:W-:Y:S01]  /*675a0*/  LEA R8, P6, R2.reuse, R46, 0x2 ;  /* 0x0000002e02087211 */ /* 0x040fe200078c10ff */
[----:B------:R1:W-:Y:S03]  /*675b0*/  @P1 STG.E [R4.64], R243 ;  /* 0x000000f304001986 */ /* 0x0003e6000c101908 */
        /* <DEDUP_REMOVED lines=100> */
[----:B------:R-:W-:Y:S02]  /*67c00*/  ISETP.LT.AND P2, PT, R16, c[0x0][0x17c], !P0 ;  /* 0x00005f0010007a0c */ /* 0x000fe40004741270 */
[C---:B------:R-:W-:Y:S01]  /*67c10*/  IADD3 R2, R8.reuse, c[0x0][0x198], RZ ;  /* 0x0000660008027a10 */ /* 0x040fe20007ffe0ff */
        /* <DEDUP_REMOVED lines=20> */
[----:B------:R-:W4:Y:S04]  /*67d60*/  LDL.LU R9, [R1+0x1440] ;  /* 0x0014400001097983 */ /* 0x000f280000300800 */
[----:B------:R1:W-:Y:S01]  /*67d70*/  @P5 STG.E [R6.64], R152 ;  /* 0x0000009806005986 */ /* 0x0003e2000c101908 */
        /* <DEDUP_REMOVED lines=18> */
[C---:B------:R-:W-:Y:S02]  /*67ea0*/  IADD3 R8, R2.reuse, c[0x0][0x198], RZ ;  /* 0x0000660002087a10 */ /* 0x040fe40007ffe0ff */
[----:B------:R-:W-:Y:S01]  /*67eb0*/  LEA.HI.X.SX32 R7, R2, R47, 0x2, P6 ;  /* 0x0000002f02077211 */ /* 0x000fe200030f16ff */
[----:B------:R1:W-:Y:S01]  /*67ec0*/  @P2 STG.E [R4.64], R149 ;  /* 0x0000009504002986 */ /* 0x0003e2000c101908 */
        /* <DEDUP_REMOVED lines=12> */
[----:B------:R-:W4:Y:S01]  /*67f90*/  LDL.LU R11, [R1+0x1460] ;  /* 0x00146000010b7983 */ /* 0x000f220000300800 */
[----:B------:R-:W-:-:S03]  /*67fa0*/  ISETP.LT.AND P1, PT, R9, c[0x0][0x17c], !P0 ;  /* 0x00005f0009007a0c */ /* 0x000fc60004721270 */
        /* <DEDUP_REMOVED lines=282> */
[----:B------:R-:W-:Y:S01]  /*69150*/  LDS.128 R56, [R0+0x1800] ;  /* 0x0018000000387984 */ /* 0x000fe20000000c00 */
[----:B---3--:R-:W-:-:S03]  /*69160*/  ISETP.LT.AND P5, PT, R13, c[0x0][0x17c], !P0 ;  /* 0x00005f000d007a0c */ /* 0x008fc600047a1270 */
[----:B------:R-:W2:Y:S04]  /*69170*/  LDL.LU R14, [R1+0x1598] ;  /* 0x00159800010e7983 */ /* 0x000ea80000300800 */
[----:B------:R-:W3:Y:S01]  /*69180*/  LDL.LU R13, [R1+0x159c] ;  /* 0x00159c00010d7983 */ /* 0x000ee20000300800 */
[----:B----4-:R-:W-:Y:S02]  /*69190*/  ISETP.LT.AND P4, PT, R11, c[0x0][0x17c], !P0 ;  /* 0x00005f000b007a0c */ /* 0x010fe40004781270 */
[----:B------:R-:W-:Y:S01]  /*691a0*/  ISETP.LT.AND P3, PT, R9, c[0x0][0x17c], !P0 ;  /* 0x00005f0009007a0c */ /* 0x000fe20004761270 */
        /* <DEDUP_REMOVED lines=150> */
[----:B------:R-:W4:Y:S04]  /*69b10*/  LDL.LU R12, [R1+0x14f4] ;  /* 0x0014f400010c7983 */ /* 0x000f280000300800 */
[----:B------:R-:W4:Y:S01]  /*69b20*/  LDL.LU R18, [R1+0x14e8] ;  /* 0x0014e80001127983 */ /* 0x000f220000300800 */
[----:B------:R-:W-:-:S03]  /*69b30*/  IADD3 R8, R2, c[0x0][0x198], RZ ;  /* 0x0000660002087a10 */ /* 0x000fc60007ffe0ff */
[----:B------:R-:W4:Y:S01]  /*69b40*/  LDL.LU R17, [R1+0x14e0] ;  /* 0x0014e00001117983 */ /* 0x000f220000300800 */
[CC--:B-1----:R-:W-:Y:S02]  /*69b50*/  LEA R4, P6, R8.reuse, R46.reuse, 0x2 ;  /* 0x0000002e08047211 */ /* 0x0c2fe400078c10ff */
[C---:B------:R-:W-:Y:S01]  /*69b60*/  IADD3 R2, R8.reuse, c[0x0][0x198], RZ ;  /* 0x0000660008027a10 */ /* 0x040fe20007ffe0ff */
[----:B------:R-:W4:Y:S01]  /*69b70*/  LDL.LU R15, [R1+0x14dc] ;  /* 0x0014dc00010f7983 */ /* 0x000f220000300800 */
        /* <DEDUP_REMOVED lines=20> */
[----:B---3--:R-:W-:-:S03]  /*69cc0*/  ISETP.LT.AND P5, PT, R13, c[0x0][0x17c], !P0 ;  /* 0x00005f000d007a0c */ /* 0x008fc600047a1270 */
[----:B------:R-:W3:Y:S01]  /*69cd0*/  LDL.LU R13, [R1+0x14c4] ;  /* 0x0014c400010d7983 */ /* 0x000ee20000300800 */
[----:B--2---:R-:W-:-:S03]  /*69ce0*/  ISETP.LT.AND P1, PT, R14, c[0x0][0x17c], !P0 ;  /* 0x00005f000e007a0c */ /* 0x004fc60004721270 */
[----:B------:R-:W2:Y:S01]  /*69cf0*/  LDL.LU R14, [R1+0x14c0] ;  /* 0x0014c000010e7983 */ /* 0x000ea20000300800 */
[----:B----4-:R-:W-:Y:S02]  /*69d00*/  ISETP.LT.AND P3, PT, R9, c[0x0][0x17c], !P0 ;  /* 0x00005f0009007a0c */ /* 0x010fe40004761270 */
[----:B------:R-:W-:Y:S01]  /*69d10*/  IADD3 R9, R2, c[0x0][0x198], RZ ;  /* 0x0000660002097a10 */ /* 0x000fe20007ffe0ff */
[----:B------:R-:W4:Y:S03]  /*69d20*/  LDL.LU R16, [R1+0x14bc] ;  /* 0x0014bc0001107983 */ /* 0x000f260000300800 */
[C---:B------:R-:W-:Y:S02]  /*69d30*/  LEA R8, P6, R9.reuse, R46, 0x2 ;  /* 0x0000002e09087211 */ /* 0x040fe400078c10ff */
[C---:B------:R-:W-:Y:S02]  /*69d40*/  IADD3 R2, R9.reuse, c[0x0][0x198], RZ ;  /* 0x0000660009027a10 */ /* 0x040fe40007ffe0ff */
[----:B------:R-:W-:Y:S01]  /*69d50*/  LEA.HI.X.SX32 R9, R9, R47, 0x2, P6 ;  /* 0x0000002f09097211 */ /* 0x000fe200030f16ff */
[----:B------:R1:W-:Y:S04]  /*69d60*/  @P1 STG.E [R6.64], R168 ;  /* 0x000000a806001986 */ /* 0x0003e8000c101908 */
[----:B------:R1:W-:Y:S01]  /*69d70*/  @P5 STG.E [R8.64], R169 ;  /* 0x000000a908005986 */ /* 0x0003e2000c101908 */
[----:B------:R-:W-:-:S03]  /*69d80*/  ISETP.LT.AND P5, PT, R18, c[0x0][0x17c], !P0 ;  /* 0x00005f0012007a0c */ /* 0x000fc600047a1270 */
[----:B------:R-:W4:Y:S01]  /*69d90*/  LDL.LU R18, [R1+0x14b8] ;  /* 0x0014b80001127983 */ /* 0x000f220000300800 */
[----:B------:R-:W-:Y:S02]  /*69da0*/  ISETP.LT.AND P2, PT, R10, c[0x0][0x17c], !P0 ;  /* 0x00005f000a007a0c */ /* 0x000fe40004741270 */
[----:B------:R-:W-:Y:S02]  /*69db0*/  LEA R10, P6, R2, R46, 0x2 ;  /* 0x0000002e020a7211 */ /* 0x000fe400078c10ff */
[----:B------:R-:W-:Y:S02]  /*69dc0*/  ISETP.LT.AND P1, PT, R12, c[0x0][0x17c], !P0 ;  /* 0x00005f000c007a0c */ /* 0x000fe40004721270 */
[C---:B------:R-:W-:Y:S02]  /*69dd0*/  IADD3 R12, R2.reuse, c[0x0][0x198], RZ ;  /* 0x00006600020c7a10 */ /* 0x040fe40007ffe0ff */
[----:B------:R-:W-:Y:S02]  /*69de0*/  ISETP.LT.AND P4, PT, R11, c[0x0][0x17c], !P0 ;  /* 0x00005f000b007a0c */ /* 0x000fe40004781270 */
[----:B------:R-:W-:-:S02]  /*69df0*/  LEA.HI.X.SX32 R11, R2, R47, 0x2, P6 ;  /* 0x0000002f020b7211 */ /* 0x000fc400030f16ff */
[CC--:B-1----:R-:W-:Y:S02]  /*69e00*/  LEA R4, P6, R12.reuse, R46.reuse, 0x2 ;  /* 0x0000002e0c047211 */ /* 0x0c2fe400078c10ff */
[C---:B------:R-:W-:Y:S02]  /*69e10*/  IADD3 R2, R12.reuse, c[0x0][0x198], RZ ;  /* 0x000066000c027a10 */ /* 0x040fe40007ffe0ff */
[-C--:B------:R-:W-:Y:S02]  /*69e20*/  LEA.HI.X.SX32 R5, R12, R47.reuse, 0x2, P6 ;  /* 0x0000002f0c057211 */ /* 0x080fe400030f16ff */
[C---:B------:R-:W-:Y:S02]  /*69e30*/  LEA R6, P6, R2.reuse, R46, 0x2 ;  /* 0x0000002e02067211 */ /* 0x040fe400078c10ff */
[C---:B------:R-:W-:Y:S02]  /*69e40*/  IADD3 R12, R2.reuse, c[0x0][0x198], RZ ;  /* 0x00006600020c7a10 */ /* 0x040fe40007ffe0ff */
[----:B------:R-:W-:Y:S01]  /*69e50*/  LEA.HI.X.SX32 R7, R2, R47, 0x2, P6 ;  /* 0x0000002f02077211 */ /* 0x000fe200030f16ff */
[----:B------:R1:W-:Y:S01]  /*69e60*/  @P4 STG.E [R10.64], R196 ;  /* 0x000000c40a004986 */ /* 0x0003e2000c101908 */
[----:B------:R-:W-:-:S02]  /*69e70*/  ISETP.LT.AND P4, PT, R17, c[0x0][0x17c], !P0 ;  /* 0x00005f0011007a0c */ /* 0x000fc40004781270 */
[C---:B------:R-:W-:Y:S01]  /*69e80*/  LEA R8, P6, R12.reuse, R46, 0x2 ;  /* 0x0000002e0c087211 */ /* 0x040fe200078c10ff */
[----:B------:R1:W-:Y:S01]  /*69e90*/  @P3 STG.E [R4.64], R197 ;  /* 0x000000c504003986 */ /* 0x0003e2000c101908 */
[----:B------:R-:W-:Y:S02]  /*69ea0*/  ISETP.LT.AND P3, PT, R15, c[0x0][0x17c], !P0 ;  /* 0x00005f000f007a0c */ /* 0x000fe40004761270 */
[C---:B------:R-:W-:Y:S01]  /*69eb0*/  IADD3 R2, R12.reuse, c[0x0][0x198], RZ ;  /* 0x000066000c027a10 */ /* 0x040fe20007ffe0ff */
[----:B------:R-:W4:Y:S04]  /*69ec0*/  LDL.LU R17, [R1+0x14b4] ;  /* 0x0014b40001117983 */ /* 0x000f280000300800 */
[----:B------:R2:W-:Y:S01]  /*69ed0*/  @P2 STG.E [R6.64], R220 ;  /* 0x000000dc06002986 */ /* 0x0005e2000c101908 */
[----:B------:R-:W-:-:S03]  /*69ee0*/  LEA.HI.X.SX32 R9, R12, R47, 0x2, P6 ;  /* 0x0000002f0c097211 */ /* 0x000fc600030f16ff */
[----:B------:R-:W4:Y:S01]  /*69ef0*/  LDL.LU R15, [R1+0x149c] ;  /* 0x00149c00010f7983 */ /* 0x000f220000300800 */
[CC--:B-1----:R-:W-:Y:S02]  /*69f00*/  LEA R10, P6, R2.reuse, R46.reuse, 0x2 ;  /* 0x0000002e020a7211 */ /* 0x0c2fe400078c10ff */
[C---:B------:R-:W-:Y:S01]  /*69f10*/  IADD3 R12, R2.reuse, c[0x0][0x198], RZ ;  /* 0x00006600020c7a10 */ /* 0x040fe20007ffe0ff */
[----:B------:R1:W-:Y:S01]  /*69f20*/  @P1 STG.E [R8.64], R221 ;  /* 0x000000dd08001986 */ /* 0x0003e2000c101908 */
[----:B------:R-:W-:Y:S02]  /*69f30*/  LEA.HI.X.SX32 R11, R2, R47, 0x2, P6 ;  /* 0x0000002f020b7211 */ /* 0x000fe400030f16ff */
[----:B------:R-:W-:-:S03]  /*69f40*/  LEA R4, P6, R12, R46, 0x2 ;  /* 0x0000002e0c047211 */ /* 0x000fc600078c10ff */
[----:B------:R1:W-:Y:S01]  /*69f50*/  @P5 STG.E [R10.64], R78 ;  /* 0x0000004e0a005986 */ /* 0x0003e2000c101908 */
[----:B------:R-:W-:-:S05]  /*69f60*/  LEA.HI.X.SX32 R5, R12, R47, 0x2, P6 ;  /* 0x0000002f0c057211 */ /* 0x000fca00030f16ff */
[----:B------:R1:W-:Y:S01]  /*69f70*/  @P4 STG.E [R4.64], R79 ;  /* 0x0000004f04004986 */ /* 0x0003e2000c101908 */
[----:B---3--:R-:W-:-:S03]  /*69f80*/  ISETP.LT.AND P2, PT, R13, c[0x0][0x17c], !P0 ;  /* 0x00005f000d007a0c */ /* 0x008fc60004741270 */
[----:B------:R-:W3:Y:S01]  /*69f90*/  LDL.LU R13, [R1+0x1498] ;  /* 0x00149800010d7983 */ /* 0x000ee20000300800 */
[----:B--2---:R-:W-:-:S03]  /*69fa0*/  ISETP.LT.AND P1, PT, R14, c[0x0][0x17c], !P0 ;  /* 0x00005f000e007a0c */ /* 0x004fc60004721270 */
[----:B------:R-:W2:Y:S01]  /*69fb0*/  LDL.LU R14, [R1+0x1494] ;  /* 0x00149400010e7983 */ /* 0x000ea20000300800 */
[----:B----4-:R-:W-:-:S03]  /*69fc0*/  ISETP.LT.AND P5, PT, R16, c[0x0][0x17c], !P0 ;  /* 0x00005f0010007a0c */ /* 0x010fc600047a1270 */
[----:B------:R-:W4:Y:S01]  /*69fd0*/  LDL.LU R16, [R1+0x148c] ;  /* 0x00148c0001107983 */ /* 0x000f220000300800 */
[----:B------:R-:W-:-:S03]  /*69fe0*/  ISETP.LT.AND P4, PT, R18, c[0x0][0x17c], !P0 ;  /* 0x00005f0012007a0c */ /* 0x000fc60004781270 */
[----:B------:R-:W4:Y:S01]  /*69ff0*/  LDL.LU R18, [R1+0x1480] ;  /* 0x0014800001127983 */ /* 0x000f220000300800 */
[----:B------:R-:W-:-:S04]  /*6a000*/  IADD3 R2, R12, c[0x0][0x198], RZ ;  /* 0x000066000c027a10 */ /* 0x000fc80007ffe0ff */
[CC--:B------:R-:W-:Y:S02]  /*6a010*/  LEA R6, P6, R2.reuse, R46.reuse, 0x2 ;  /* 0x0000002e02067211 */ /* 0x0c0fe400078c10ff */
[C---:B------:R-:W-:Y:S02]  /*6a020*/  IADD3 R12, R2.reuse, c[0x0][0x198], RZ ;  /* 0x00006600020c7a10 */ /* 0x040fe40007ffe0ff */
[-C--:B------:R-:W-:Y:S02]  /*6a030*/  LEA.HI.X.SX32 R7, R2, R47.reuse, 0x2, P6 ;  /* 0x0000002f02077211 */ /* 0x080fe400030f16ff */
[C---:B-1----:R-:W-:Y:S02]  /*6a040*/  LEA R8, P6, R12.reuse, R46, 0x2 ;  /* 0x0000002e0c087211 */ /* 0x042fe400078c10ff */
[C---:B------:R-:W-:Y:S02]  /*6a050*/  IADD3 R2, R12.reuse, c[0x0][0x198], RZ ;  /* 0x000066000c027a10 */ /* 0x040fe40007ffe0ff */
[----:B------:R-:W-:-:S02]  /*6a060*/  LEA.HI.X.SX32 R9, R12, R47, 0x2, P6 ;  /* 0x0000002f0c097211 */ /* 0x000fc400030f16ff */
[CC--:B------:R-:W-:Y:S02]  /*6a070*/  LEA R10, P6, R2.reuse, R46.reuse, 0x2 ;  /* 0x0000002e020a7211 */ /* 0x0c0fe400078c10ff */
[C---:B------:R-:W-:Y:S02]  /*6a080*/  IADD3 R12, R2.reuse, c[0x0][0x198], RZ ;  /* 0x00006600020c7a10 */ /* 0x040fe40007ffe0ff */
[----:B------:R-:W-:Y:S01]  /*6a090*/  LEA.HI.X.SX32 R11, R2, R47, 0x2, P6 ;  /* 0x0000002f020b7211 */ /* 0x000fe200030f16ff */
[----:B------:R1:W-:Y:S01]  /*6a0a0*/  @P3 STG.E [R6.64], R138 ;  /* 0x0000008a06003986 */ /* 0x0003e2000c101908 */
[----:B------:R-:W-:-:S03]  /*6a0b0*/  LEA R4, P6, R12, R46, 0x2 ;  /* 0x0000002e0c047211 */ /* 0x000fc600078c10ff */
[----:B------:R1:W-:Y:S01]  /*6a0c0*/  @P2 STG.E [R8.64], R139 ;  /* 0x0000008b08002986 */ /* 0x0003e2000c101908 */
[----:B------:R-:W-:Y:S02]  /*6a0d0*/  IADD3 R2, R12, c[0x0][0x198], RZ ;  /* 0x000066000c027a10 */ /* 0x000fe40007ffe0ff */
[----:B------:R-:W-:Y:S01]  /*6a0e0*/  ISETP.LT.AND P3, PT, R17, c[0x0][0x17c], !P0 ;  /* 0x00005f0011007a0c */ /* 0x000fe20004761270 */
[----:B------:R1:W-:Y:S04]  /*6a0f0*/  @P1 STG.E [R10.64], R186 ;  /* 0x000000ba0a001986 */ /* 0x0003e8000c101908 */
[----:B------:R-:W4:Y:S01]  /*6a100*/  LDL.LU R17, [R1+0x1474] ;  /* 0x0014740001117983 */ /* 0x000f220000300800 */
[----:B------:R-:W-:-:S03]  /*6a110*/  ISETP.LT.AND P2, PT, R15, c[0x0][0x17c], !P0 ;  /* 0x00005f000f007a0c */ /* 0x000fc60004741270 */
[----:B------:R-:W4:Y:S01]  /*6a120*/  LDL.LU R15, [R1+0x1468] ;  /* 0x00146800010f7983 */ /* 0x000f220000300800 */
[-C--:B------:R-:W-:Y:S02]  /*6a130*/  LEA.HI.X.SX32 R5, R12, R47.reuse, 0x2, P6 ;  /* 0x0000002f0c057211 */ /* 0x080fe400030f16ff */
        /* <DEDUP_REMOVED lines=29> */
[----:B------:R-:W-:-:S03]  /*6a310*/  IADD3 R2, R12, c[0x0][0x198], RZ ;  /* 0x000066000c027a10 */ /* 0x000fc60007ffe0ff */
[----:B------:R1:W-:Y:S01]  /*6a320*/  @P5 STG.E [R6.64], R162 ;  /* 0x000000a206005986 */ /* 0x0003e2000c101908 */
[----:B------:R-:W-:-:S03]  /*6a330*/  ISETP.LT.AND P2, PT, R17, c[0x0][0x17c], !P0 ;  /* 0x00005f0011007a0c */ /* 0x000fc60004741270 */
        /* <DEDUP_REMOVED lines=70> */
[----:B------:R-:W-:-:S02]  /*6a7a0*/  IADD3 R2, R12, c[0x0][0x198], RZ ;  /* 0x000066000c027a10 */ /* 0x000fc40007ffe0ff */
[----:B------:R-:W-:Y:S01]  /*6a7b0*/  LOP3.LUT R142, R0, 0x20, RZ, 0x3c, !PT ;  /* 0x00000020008e7812 */ /* 0x000fe200078e3cff */
[----:B------:R-:W4:Y:S01]  /*6a7c0*/  LDL.LU R39, [R1+0x1368] ;  /* 0x0013680001277983 */ /* 0x000f220000300800 */
[CC--:B------:R-:W-:Y:S02]  /*6a7d0*/  LEA R10, P6, R2.reuse, R46.reuse, 0x2 ;  /* 0x0000002e020a7211 */ /* 0x0c0fe400078c10ff */
[C---:B------:R-:W-:Y:S01]  /*6a7e0*/  IADD3 R12, R2.reuse, c[0x0][0x198], RZ ;  /* 0x00006600020c7a10 */ /* 0x040fe20007ffe0ff */
[----:B------:R-:W-:Y:S01]  /*6a7f0*/  LDS.128 R60, [R142+0x1800] ;  /* 0x001800008e3c7984 */ /* 0x000fe20000000c00 */
[----:B------:R-:W-:Y:S02]  /*6a800*/  LEA.HI.X.SX32 R11, R2, R47, 0x2, P6 ;  /* 0x0000002f020b7211 */ /* 0x000fe400030f16ff */
[C---:B-1----:R-:W-:Y:S02]  /*6a810*/  LEA R4, P6, R12.reuse, R46, 0x2 ;  /* 0x0000002e0c047211 */ /* 0x042fe400078c10ff */
[----:B------:R-:W-:-:S02]  /*6a820*/  IADD3 R2, R12, c[0x0][0x198], RZ ;  /* 0x000066000c027a10 */ /* 0x000fc40007ffe0ff */
[-C--:B------:R-:W-:Y:S02]  /*6a830*/  LEA.HI.X.SX32 R5, R12, R47.reuse, 0x2, P6 ;  /* 0x0000002f0c057211 */ /* 0x080fe400030f16ff */
[CC--:B------:R-:W-:Y:S02]  /*6a840*/  LEA R6, P6, R2.reuse, R46.reuse, 0x2 ;  /* 0x0000002e02067211 */ /* 0x0c0fe400078c10ff */
[C---:B------:R-:W-:Y:S02]  /*6a850*/  IADD3 R12, R2.reuse, c[0x0][0x198], RZ ;  /* 0x00006600020c7a10 */ /* 0x040fe40007ffe0ff */
[----:B------:R-:W-:Y:S02]  /*6a860*/  LEA.HI.X.SX32 R7, R2, R47, 0x2, P6 ;  /* 0x0000002f02077211 */ /* 0x000fe400030f16ff */
[C---:B------:R-:W-:Y:S01]  /*6a870*/  LEA R8, P6, R12.reuse, R46, 0x2 ;  /* 0x0000002e0c087211 */ /* 0x040fe200078c10ff */
[----:B------:R1:W-:Y:S01]  /*6a880*/  @P5 STG.E [R10.64], R194 ;  /* 0x000000c20a005986 */ /* 0x0003e2000c101908 */
[----:B------:R-:W-:-:S02]  /*6a890*/  IADD3 R2, R12, c[0x0][0x198], RZ ;  /* 0x000066000c027a10 */ /* 0x000fc40007ffe0ff */
[----:B------:R-:W-:Y:S01]  /*6a8a0*/  LEA.HI.X.SX32 R9, R12, R47, 0x2, P6 ;  /* 0x0000002f0c097211 */ /* 0x000fe200030f16ff */
[----:B------:R2:W-:Y:S04]  /*6a8b0*/  @P4 STG.E [R4.64], R195 ;  /* 0x000000c304004986 */ /* 0x0005e8000c101908 */
[----:B------:R-:W-:Y:S01]  /*6a8c0*/  @P3 STG.E [R6.64], R214 ;  /* 0x000000d606003986 */ /* 0x000fe2000c101908 */
[----:B-1----:R-:W-:-:S04]  /*6a8d0*/  LEA R10, P6, R2, R46, 0x2 ;  /* 0x0000002e020a7211 */ /* 0x002fc800078c10ff */
[----:B------:R-:W-:Y:S01]  /*6a8e0*/  LEA.HI.X.SX32 R11, R2, R47, 0x2, P6 ;  /* 0x0000002f020b7211 */ /* 0x000fe200030f16ff */
[----:B------:R1:W-:Y:S01]  /*6a8f0*/  @P2 STG.E [R8.64], R215 ;  /* 0x000000d708002986 */ /* 0x0003e2000c101908 */
[----:B------:R-:W-:Y:S02]  /*6a900*/  ISETP.LT.AND P5, PT, R17, c[0x0][0x17c], !P0 ;  /* 0x00005f0011007a0c */ /* 0x000fe400047a1270 */
[----:B------:R-:W-:Y:S01]  /*6a910*/  ISETP.LT.AND P4, PT, R15, c[0x0][0x17c], !P0 ;  /* 0x00005f000f007a0c */ /* 0x000fe20004781270 */
[----:B------:R-:W-:Y:S01]  /*6a920*/  @P1 STG.E [R10.64], R134 ;  /* 0x000000860a001986 */ /* 0x000fe2000c101908 */
[----:B------:R-:W-:-:S05]  /*6a930*/  LOP3.LUT R143, R0, 0x40, RZ, 0x3c, !PT ;  /* 0x00000040008f7812 */ /* 0x000fca00078e3cff */
[----:B------:R-:W-:Y:S01]  /*6a940*/  LDS.128 R64, [R143+0x1800] ;  /* 0x001800008f407984 */ /* 0x000fe20000000c00 */
[----:B---3--:R-:W-:Y:S02]  /*6a950*/  ISETP.LT.AND P3, PT, R13, c[0x0][0x17c], !P0 ;  /* 0x00005f000d007a0c */ /* 0x008fe40004761270 */
[----:B------:R-:W-:-:S04]  /*6a960*/  IADD3 R13, R2, c[0x0][0x198], RZ ;  /* 0x00006600020d7a10 */ /* 0x000fc80007ffe0ff */
[CC--:B------:R-:W-:Y:S02]  /*6a970*/  LEA R12, P6, R13.reuse, R46.reuse, 0x2 ;  /* 0x0000002e0d0c7211 */ /* 0x0c0fe400078c10ff */
[C---:B------:R-:W-:Y:S02]  /*6a980*/  IADD3 R2, R13.reuse, c[0x0][0x198], RZ ;  /* 0x000066000d027a10 */ /* 0x040fe40007ffe0ff */
[----:B--2---:R-:W-:Y:S02]  /*6a990*/  ISETP.LT.AND P2, PT, R14, c[0x0][0x17c], !P0 ;  /* 0x00005f000e007a0c */ /* 0x004fe40004741270 */
[----:B------:R-:W-:Y:S02]  /*6a9a0*/  LEA.HI.X.SX32 R13, R13, R47, 0x2, P6 ;  /* 0x0000002f0d0d7211 */ /* 0x000fe400030f16ff */
[C---:B------:R-:W-:Y:S02]  /*6a9b0*/  LEA R14, P6, R2.reuse, R46, 0x2 ;  /* 0x0000002e020e7211 */ /* 0x040fe400078c10ff */
[----:B------:R-:W-:-:S02]  /*6a9c0*/  IADD3 R4, R2, c[0x0][0x198], RZ ;  /* 0x0000660002047a10 */ /* 0x000fc40007ffe0ff */
[----:B----4-:R-:W-:Y:S02]  /*6a9d0*/  ISETP.LT.AND P1, PT, R16, c[0x0][0x17c], !P0 ;  /* 0x00005f0010007a0c */ /* 0x010fe40004721270 */
[-C--:B------:R-:W-:Y:S02]  /*6a9e0*/  LEA.HI.X.SX32 R15, R2, R47.reuse, 0x2, P6 ;  /* 0x0000002f020f7211 */ /* 0x080fe400030f16ff */
[C---:B------:R-:W-:Y:S02]  /*6a9f0*/  LEA R16, P6, R4.reuse, R46, 0x2 ;  /* 0x0000002e04107211 */ /* 0x040fe400078c10ff */
[C---:B------:R-:W-:Y:S02]  /*6aa00*/  IADD3 R2, R4.reuse, c[0x0][0x198], RZ ;  /* 0x0000660004027a10 */ /* 0x040fe40007ffe0ff */
[----:B------:R-:W-:Y:S01]  /*6aa10*/  LEA.HI.X.SX32 R17, R4, R47, 0x2, P6 ;  /* 0x0000002f04117211 */ /* 0x000fe200030f16ff */
[----:B------:R2:W-:Y:S04]  /*6aa20*/  @P5 STG.E [R12.64], R135 ;  /* 0x000000870c005986 */ /* 0x0005e8000c101908 */
[----:B------:R-:W3:Y:S01]  /*6aa30*/  LDS.128 R4, [R0] ;  /* 0x0000000000047984 */ /* 0x000ee20000000c00 */
[----:B-1----:R-:W-:-:S03]  /*6aa40*/  IADD3 R8, R2, c[0x0][0x198], RZ ;  /* 0x0000660002087a10 */ /* 0x002fc60007ffe0ff */
[----:B------:R-:W-:Y:S01]  /*6aa50*/  @P4 STG.E [R14.64], R170 ;  /* 0x000000aa0e004986 */ /* 0x000fe2000c101908 */
[----:B------:R-:W-:Y:S02]  /*6aa60*/  ISETP.LT.AND P5, PT, R18, c[0x0][0x17c], !P0 ;  /* 0x00005f0012007a0c */ /* 0x000fe400047a1270 */
[-C--:B------:R-:W-:Y:S02]  /*6aa70*/  LEA R18, P6, R2, R46.reuse, 0x2 ;  /* 0x0000002e02127211 */ /* 0x080fe400078c10ff */
[----:B------:R-:W-:Y:S02]  /*6aa80*/  ISETP.LT.AND P4, PT, R20, c[0x0][0x17c], !P0 ;  /* 0x00005f0014007a0c */ /* 0x000fe40004781270 */
[----:B------:R-:W-:Y:S02]  /*6aa90*/  LEA.HI.X.SX32 R19, R2, R47, 0x2, P6 ;  /* 0x0000002f02137211 */ /* 0x000fe400030f16ff */
[C---:B------:R-:W-:Y:S02]  /*6aaa0*/  LEA R20, P6, R8.reuse, R46, 0x2 ;  /* 0x0000002e08147211 */ /* 0x040fe400078c10ff */
[----:B------:R-:W-:Y:S01]  /*6aab0*/  IADD3 R2, R8, c[0x0][0x198], RZ ;  /* 0x0000660008027a10 */ /* 0x000fe20007ffe0ff */
[----:B------:R1:W-:Y:S01]  /*6aac0*/  @P3 STG.E [R16.64], R171 ;  /* 0x000000ab10003986 */ /* 0x0003e2000c101908 */
[----:B------:R-:W-:-:S02]  /*6aad0*/  ISETP.LT.AND P3, PT, R22, c[0x0][0x17c], !P0 ;  /* 0x00005f0016007a0c */ /* 0x000fc40004761270 */
[-C--:B------:R-:W-:Y:S02]  /*6aae0*/  LEA.HI.X.SX32 R21, R8, R47.reuse, 0x2, P6 ;  /* 0x0000002f08157211 */ /* 0x080fe400030f16ff */
[CC--:B------:R-:W-:Y:S02]  /*6aaf0*/  LEA R22, P6, R2.reuse, R46.reuse, 0x2 ;  /* 0x0000002e02167211 */ /* 0x0c0fe400078c10ff */
[----:B--2---:R-:W-:Y:S01]  /*6ab00*/  IADD3 R12, R2, c[0x0][0x198], RZ ;  /* 0x00006600020c7a10 */ /* 0x004fe20007ffe0ff */
[----:B------:R-:W-:Y:S01]  /*6ab10*/  @P2 STG.E [R18.64], R198 ;  /* 0x000000c612002986 */ /* 0x000fe2000c101908 */
[----:B------:R-:W-:Y:S02]  /*6ab20*/  ISETP.LT.AND P2, PT, R24, c[0x0][0x17c], !P0 ;  /* 0x00005f0018007a0c */ /* 0x000fe40004741270 */
[----:B------:R-:W-:Y:S01]  /*6ab30*/  LEA.HI.X.SX32 R23, R2, R47, 0x2, P6 ;  /* 0x0000002f02177211 */ /* 0x000fe200030f16ff */
[----:B------:R-:W2:Y:S01]  /*6ab40*/  LDS.128 R8, [R142] ;  /* 0x000000008e087984 */ /* 0x000ea20000000c00 */
[----:B------:R-:W-:-:S02]  /*6ab50*/  LEA R24, P6, R12, R46, 0x2 ;  /* 0x0000002e0c187211 */ /* 0x000fc400078c10ff */
[C---:B------:R-:W-:Y:S02]  /*6ab60*/  IADD3 R2, R12.reuse, c[0x0][0x198], RZ ;  /* 0x000066000c027a10 */ /* 0x040fe40007ffe0ff */
[----:B------:R-:W-:Y:S02]  /*6ab70*/  LEA.HI.X.SX32 R25, R12, R47, 0x2, P6 ;  /* 0x0000002f0c197211 */ /* 0x000fe400030f16ff */
[----:B------:R-:W4:Y:S01]  /*6ab80*/  LDS.128 R12, [R143] ;  /* 0x000000008f0c7984 */ /* 0x000f220000000c00 */
[----:B-1----:R-:W-:-:S03]  /*6ab90*/  IADD3 R16, R2, c[0x0][0x198], RZ ;  /* 0x0000660002107a10 */ /* 0x002fc60007ffe0ff */
[----:B------:R1:W-:Y:S01]  /*6aba0*/  @P1 STG.E [R20.64], R199 ;  /* 0x000000c714001986 */ /* 0x0003e2000c101908 */
[----:B------:R-:W-:Y:S02]  /*6abb0*/  ISETP.LT.AND P1, PT, R26, c[0x0][0x17c], !P0 ;  /* 0x00005f001a007a0c */ /* 0x000fe40004721270 */
[-C--:B------:R-:W-:Y:S01]  /*6abc0*/  LEA R26, P6, R2, R46.reuse, 0x2 ;  /* 0x0000002e021a7211 */ /* 0x080fe200078c10ff */
[----:B------:R-:W-:Y:S01]  /*6abd0*/  @P5 STG.E [R22.64], R222 ;  /* 0x000000de16005986 */ /* 0x000fe2000c101908 */
        /* <DEDUP_REMOVED lines=8> */
[----:B-1----:R-:W-:Y:S01]  /*6ac60*/  IADD3 R20, R2, c[0x0][0x198], RZ ;  /* 0x0000660002147a10 */ /* 0x002fe20007ffe0ff */
[----:B---3--:R1:W-:Y:S01]  /*6ac70*/  @P3 STG.E [R26.64], R4 ;  /* 0x000000041a003986 */ /* 0x0083e2000c101908 */
[----:B------:R-:W-:Y:S02]  /*6ac80*/  ISETP.LT.AND P3, PT, R32, c[0x0][0x17c], !P0 ;  /* 0x00005f0020007a0c */ /* 0x000fe40004761270 */
[----:B------:R-:W-:Y:S01]  /*6ac90*/  LEA.HI.X.SX32 R31, R2, R47, 0x2, P6 ;  /* 0x0000002f021f7211 */ /* 0x000fe200030f16ff */
[----:B------:R-:W4:Y:S01]  /*6aca0*/  LDS.128 R16, [R3] ;  /* 0x0000000003107984 */ /* 0x000f220000000c00 */
[----:B------:R-:W-:-:S02]  /*6acb0*/  LEA R32, P6, R20, R46, 0x2 ;  /* 0x0000002e14207211 */ /* 0x000fc400078c10ff */
[----:B------:R-:W-:Y:S01]  /*6acc0*/  IADD3 R2, R20, c[0x0][0x198], RZ ;  /* 0x0000660014027a10 */ /* 0x000fe20007ffe0ff */
[----:B------:R4:W-:Y:S01]  /*6acd0*/  @P2 STG.E [R28.64], R5 ;  /* 0x000000051c002986 */ /* 0x0009e2000c101908 */
[----:B------:R-:W-:Y:S02]  /*6ace0*/  ISETP.LT.AND P2, PT, R34, c[0x0][0x17c], !P0 ;  /* 0x00005f0022007a0c */ /* 0x000fe40004741270 */
[-C--:B------:R-:W-:Y:S02]  /*6acf0*/  LEA.HI.X.SX32 R33, R20, R47.reuse, 0x2, P6 ;  /* 0x0000002f14217211 */ /* 0x080fe400030f16ff */
[C---:B------:R-:W-:Y:S01]  /*6ad00*/  LEA R34, P6, R2.reuse, R46, 0x2 ;  /* 0x0000002e02227211 */ /* 0x040fe200078c10ff */
[----:B------:R-:W4:Y:S01]  /*6ad10*/  LDS.128 R20, [R0+0x800] ;  /* 0x0008000000147984 */ /* 0x000f220000000c00 */
[C---:B--2---:R-:W-:Y:S02]  /*6ad20*/  IADD3 R24, R2.reuse, c[0x0][0x198], RZ ;  /* 0x0000660002187a10 */ /* 0x044fe40007ffe0ff */
[----:B------:R-:W-:-:S02]  /*6ad30*/  LEA.HI.X.SX32 R35, R2, R47, 0x2, P6 ;  /* 0x0000002f02237211 */ /* 0x000fc400030f16ff */
[C---:B-1----:R-:W-:Y:S02]  /*6ad40*/  LEA R4, P6, R24.reuse, R46, 0x2 ;  /* 0x0000002e18047211 */ /* 0x042fe400078c10ff */
[C---:B------:R-:W-:Y:S02]  /*6ad50*/  IADD3 R2, R24.reuse, c[0x0][0x198], RZ ;  /* 0x0000660018027a10 */ /* 0x040fe40007ffe0ff */
[----:B----4-:R-:W-:Y:S02]  /*6ad60*/  LEA.HI.X.SX32 R5, R24, R47, 0x2, P6 ;  /* 0x0000002f18057211 */ /* 0x010fe400030f16ff */
[----:B------:R-:W1:Y:S04]  /*6ad70*/  LDS.128 R24, [R142+0x800] ;  /* 0x000800008e187984 */ /* 0x000e680000000c00 */
[----:B------:R2:W-:Y:S04]  /*6ad80*/  @P1 STG.E [R30.64], R8 ;  /* 0x000000081e001986 */ /* 0x0005e8000c101908 */
[----:B------:R4:W-:Y:S04]  /*6ad90*/  @P5 STG.E [R32.64], R9 ;  /* 0x0000000920005986 */ /* 0x0009e8000c101908 */
[----:B------:R2:W-:Y:S01]  /*6ada0*/  @P4 STG.E [R34.64], R12 ;  /* 0x0000000c22004986 */ /* 0x0005e2000c101908 */
[----:B------:R-:W-:-:S03]  /*6adb0*/  ISETP.LT.AND P4, PT, R38, c[0x0][0x17c], !P0 ;  /* 0x00005f0026007a0c */ /* 0x000fc60004781270 */
[----:B------:R-:W3:Y:S01]  /*6adc0*/  LDL.LU R38, [R1+0x1338] ;  /* 0x0013380001267983 */ /* 0x000ee20000300800 */
[----:B------:R-:W-:Y:S02]  /*6add0*/  ISETP.LT.AND P5, PT, R36, c[0x0][0x17c], !P0 ;  /* 0x00005f0024007a0c */ /* 0x000fe400047a1270 */
[CC--:B------:R-:W-:Y:S02]  /*6ade0*/  LEA R36, P6, R2.reuse, R46.reuse, 0x2 ;  /* 0x0000002e02247211 */ /* 0x0c0fe400078c10ff */
[C---:B------:R-:W-:Y:S02]  /*6adf0*/  IADD3 R28, R2.reuse, c[0x0][0x198], RZ ;  /* 0x00006600021c7a10 */ /* 0x040fe40007ffe0ff */
[----:B------:R-:W-:Y:S01]  /*6ae00*/  ISETP.LT.AND P1, PT, R37, c[0x0][0x17c], !P0 ;  /* 0x00005f0025007a0c */ /* 0x000fe20004721270 */
[----:B------:R1:W-:Y:S01]  /*6ae10*/  @P3 STG.E [R4.64], R13 ;  /* 0x0000000d04003986 */ /* 0x0003e2000c101908 */
[----:B------:R-:W-:Y:S02]  /*6ae20*/  LEA.HI.X.SX32 R37, R2, R47, 0x2, P6 ;  /* 0x0000002f02257211 */ /* 0x000fe400030f16ff */
[C---:B--2---:R-:W-:Y:S01]  /*6ae30*/  LEA R8, P6, R28.reuse, R46, 0x2 ;  /* 0x0000002e1c087211 */ /* 0x044fe200078c10ff */
[----:B------:R-:W2:Y:S01]  /*6ae40*/  LDL.LU R43, [R1+0x1370] ;  /* 0x00137000012b7983 */ /* 0x000ea20000300800 */
[----:B------:R-:W-:-:S02]  /*6ae50*/  IADD3 R2, R28, c[0x0][0x198], RZ ;  /* 0x000066001c027a10 */ /* 0x000fc40007ffe0ff */
[----:B------:R-:W-:Y:S01]  /*6ae60*/  ISETP.LT.AND P3, PT, R40, c[0x0][0x17c], !P0 ;  /* 0x00005f0028007a0c */ /* 0x000fe20004761270 */
[----:B------:R-:W-:Y:S01]  /*6ae70*/  LDS.128 R32, [R3+0x800] ;  /* 0x0008000003207984 */ /* 0x000fe20000000c00 */
[-C--:B----4-:R-:W-:Y:S02]  /*6ae80*/  LEA.HI.X.SX32 R9, R28, R47.reuse, 0x2, P6 ;  /* 0x0000002f1c097211 */ /* 0x090fe400030f16ff */
[CC--:B------:R-:W-:Y:S01]  /*6ae90*/  LEA R40, P6, R2.reuse, R46.reuse, 0x2 ;  /* 0x0000002e02287211 */ /* 0x0c0fe200078c10ff */
[----:B------:R-:W-:Y:S01]  /*6aea0*/  @P2 STG.E [R36.64], R16 ;  /* 0x0000001024002986 */ /* 0x000fe2000c101908 */
[C---:B------:R-:W-:Y:S02]  /*6aeb0*/  IADD3 R12, R2.reuse, c[0x0][0x198], RZ ;  /* 0x00006600020c7a10 */ /* 0x040fe40007ffe0ff */
[----:B------:R-:W-:Y:S01]  /*6aec0*/  LEA.HI.X.SX32 R41, R2, R47, 0x2, P6 ;  /* 0x0000002f02297211 */ /* 0x000fe200030f16ff */
[----:B------:R-:W4:Y:S01]  /*6aed0*/  LDS.128 R28, [R143+0x800] ;  /* 0x000800008f1c7984 */ /* 0x000f220000000c00 */
[----:B-1----:R-:W-:-:S02]  /*6aee0*/  LEA R4, P6, R12, R46, 0x2 ;  /* 0x0000002e0c047211 */ /* 0x002fc400078c10ff */
[C---:B------:R-:W-:Y:S02]  /*6aef0*/  IADD3 R2, R12.reuse, c[0x0][0x198], RZ ;  /* 0x000066000c027a10 */ /* 0x040fe40007ffe0ff */
[-C--:B------:R-:W-:Y:S02]  /*6af00*/  LEA.HI.X.SX32 R5, R12, R47.reuse, 0x2, P6 ;  /* 0x0000002f0c057211 */ /* 0x080fe400030f16ff */
[----:B------:R-:W-:Y:S01]  /*6af10*/  LEA R12, P6, R2, R46, 0x2 ;  /* 0x0000002e020c7211 */ /* 0x000fe200078c10ff */
[----:B------:R-:W-:Y:S01]  /*6af20*/  @P1 STG.E [R8.64], R17 ;  /* 0x0000001108001986 */ /* 0x000fe2000c101908 */
[----:B------:R-:W-:Y:S02]  /*6af30*/  ISETP.LT.AND P2, PT, R42, c[0x0][0x17c], !P0 ;  /* 0x00005f002a007a0c */ /* 0x000fe40004741270 */
[----:B------:R-:W-:Y:S01]  /*6af40*/  LEA.HI.X.SX32 R13, R2, R47, 0x2, P6 ;  /* 0x0000002f020d7211 */ /* 0x000fe200030f16ff */
[----:B------:R-:W2:Y:S01]  /*6af50*/  LDL.LU R42, [R1+0x1320] ;  /* 0x00132000012a7983 */ /* 0x000ea20000300800 */
[----:B------:R-:W-:-:S03]  /*6af60*/  ISETP.LT.AND P1, PT, R44, c[0x0][0x17c], !P0 ;  /* 0x00005f002c007a0c */ /* 0x000fc60004721270 */
[----:B------:R-:W2:Y:S04]  /*6af70*/  LDL.LU R48, [R1+0x131c] ;  /* 0x00131c0001307983 */ /* 0x000ea80000300800 */
[----:B------:R-:W-:Y:S04]  /*6af80*/  @P5 STG.E [R40.64], R20 ;  /* 0x0000001428005986 */ /* 0x000fe8000c101908 */
[----:B------:R-:W2:Y:S04]  /*6af90*/  LDL.LU R44, [R1+0x1318] ;  /* 0x00131800012c7983 */ /* 0x000ea80000300800 */
[----:B------:R-:W-:Y:S04]  /*6afa0*/  @P4 STG.E [R4.64], R21 ;  /* 0x0000001504004986 */ /* 0x000fe8000c101908 */
[----:B------:R-:W2:Y:S04]  /*6afb0*/  LDL.LU R52, [R1+0x1314] ;  /* 0x0013140001347983 */ /* 0x000ea80000300800 */
[----:B------:R1:W-:Y:S04]  /*6afc0*/  @P3 STG.E [R12.64], R24 ;  /* 0x000000180c003986 */ /* 0x0003e8000c101908 */
[----:B-1----:R-:W2:Y:S04]  /*6afd0*/  LDL.LU R24, [R1+0x1310] ;  /* 0x0013100001187983 */ /* 0x002ea80000300800 */
[----:B------:R-:W2:Y:S04]  /*6afe0*/  LDL.LU R45, [R1+0x12f8] ;  /* 0x0012f800012d7983 */ /* 0x000ea80000300800 */
[----:B------:R-:W2:Y:S01]  /*6aff0*/  LDL.LU R21, [R1+0x12f4] ;  /* 0x0012f40001157983 */ /* 0x000ea20000300800 */
[----:B------:R-:W-:-:S02]  /*6b000*/  IADD3 R16, R2, c[0x0][0x198], RZ ;  /* 0x0000660002107a10 */ /* 0x000fc40007ffe0ff */
[----:B------:R-:W-:Y:S02]  /*6b010*/  ISETP.LT.AND P5, PT, R39, c[0x0][0x17c], !P0 ;  /* 0x00005f0027007a0c */ /* 0x000fe400047a1270 */
[CC--:B------:R-:W-:Y:S02]  /*6b020*/  LEA R8, P6, R16.reuse, R46.reuse, 0x2 ;  /* 0x0000002e10087211 */ /* 0x0c0fe400078c10ff */
[C---:B------:R-:W-:Y:S02]  /*6b030*/  IADD3 R2, R16.reuse, c[0x0][0x198], RZ ;  /* 0x0000660010027a10 */ /* 0x040fe40007ffe0ff */
[----:B------:R-:W-:Y:S02]  /*6b040*/  LEA.HI.X.SX32 R9, R16, R47, 0x2, P6 ;  /* 0x0000002f10097211 */ /* 0x000fe400030f16ff */
[C---:B------:R-:W-:Y:S02]  /*6b050*/  LEA R16, P6, R2.reuse, R46, 0x2 ;  /* 0x0000002e02107211 */ /* 0x040fe400078c10ff */
[----:B------:R-:W-:-:S02]  /*6b060*/  IADD3 R20, R2, c[0x0][0x198], RZ ;  /* 0x0000660002147a10 */ /* 0x000fc40007ffe0ff */
[-C--:B------:R-:W-:Y:S02]  /*6b070*/  LEA.HI.X.SX32 R17, R2, R47.reuse, 0x2, P6 ;  /* 0x0000002f02117211 */ /* 0x080fe400030f16ff */
[CC--:B------:R-:W-:Y:S02]  /*6b080*/  LEA R4, P6, R20.reuse, R46.reuse, 0x2 ;  /* 0x0000002e14047211 */ /* 0x0c0fe400078c10ff */
[C---:B------:R-:W-:Y:S02]  /*6b090*/  IADD3 R2, R20.reuse, c[0x0][0x198], RZ ;  /* 0x0000660014027a10 */ /* 0x040fe40007ffe0ff */
[-C--:B------:R-:W-:Y:S02]  /*6b0a0*/  LEA.HI.X.SX32 R5, R20, R47.reuse, 0x2, P6 ;  /* 0x0000002f14057211 */ /* 0x080fe400030f16ff */
[C---:B------:R-:W-:Y:S02]  /*6b0b0*/  LEA R12, P6, R2.reuse, R46, 0x2 ;  /* 0x0000002e020c7211 */ /* 0x040fe400078c10ff */
[C---:B------:R-:W-:Y:S01]  /*6b0c0*/  IADD3 R20, R2.reuse, c[0x0][0x198], RZ ;  /* 0x0000660002147a10 */ /* 0x040fe20007ffe0ff */
[----:B------:R1:W-:Y:S01]  /*6b0d0*/  @P2 STG.E [R8.64], R25 ;  /* 0x0000001908002986 */ /* 0x0003e2000c101908 */
[----:B------:R-:W-:-:S02]  /*6b0e0*/  LEA.HI.X.SX32 R13, R2, R47, 0x2, P6 ;  /* 0x0000002f020d7211 */ /* 0x000fc400030f16ff */
[C---:B------:R-:W-:Y:S01]  /*6b0f0*/  IADD3 R2, R20.reuse, c[0x0][0x198], RZ ;  /* 0x0000660014027a10 */ /* 0x040fe20007ffe0ff */
[----:B----4-:R4:W-:Y:S01]  /*6b100*/  @P1 STG.E [R16.64], R28 ;  /* 0x0000001c10001986 */ /* 0x0109e2000c101908 */
[----:B-1----:R-:W-:-:S03]  /*6b110*/  LEA R8, P6, R20, R46, 0x2 ;  /* 0x0000002e14087211 */ /* 0x002fc600078c10ff */
[----:B------:R1:W-:Y:S01]  /*6b120*/  @P5 STG.E [R4.64], R29 ;  /* 0x0000001d04005986 */ /* 0x0003e2000c101908 */
[-C--:B------:R-:W-:Y:S02]  /*6b130*/  LEA.HI.X.SX32 R9, R20, R47.reuse, 0x2, P6 ;  /* 0x0000002f14097211 */ /* 0x080fe400030f16ff */
[CC--:B----4-:R-:W-:Y:S02]  /*6b140*/  LEA R16, P6, R2.reuse, R46.reuse, 0x2 ;  /* 0x0000002e02107211 */ /* 0x0d0fe400078c10ff */
[C---:B------:R-:W-:Y:S02]  /*6b150*/  IADD3 R20, R2.reuse, c[0x0][0x198], RZ ;  /* 0x0000660002147a10 */ /* 0x040fe40007ffe0ff */
[----:B------:R-:W-:Y:S02]  /*6b160*/  LEA.HI.X.SX32 R17, R2, R47, 0x2, P6 ;  /* 0x0000002f02117211 */ /* 0x000fe400030f16ff */
[----:B-1----:R-:W-:-:S04]  /*6b170*/  LEA R4, P6, R20, R46, 0x2 ;  /* 0x0000002e14047211 */ /* 0x002fc800078c10ff */
[----:B------:R-:W-:Y:S02]  /*6b180*/  LEA.HI.X.SX32 R5, R20, R47, 0x2, P6 ;  /* 0x0000002f14057211 */ /* 0x000fe400030f16ff */
[----:B---3--:R-:W-:Y:S02]  /*6b190*/  ISETP.LT.AND P4, PT, R38, c[0x0][0x17c], !P0 ;  /* 0x00005f0026007a0c */ /* 0x008fe40004781270 */
[----:B------:R-:W1:Y:S01]  /*6b1a0*/  LDS.128 R36, [R0+0x1000] ;  /* 0x0010000000247984 */ /* 0x000e620000000c00 */
[----:B--2---:R-:W-:-:S10]  /*6b1b0*/  ISETP.LT.AND P3, PT, R43, c[0x0][0x17c], !P0 ;  /* 0x00005f002b007a0c */ /* 0x004fd40004761270 */
[----:B------:R2:W-:Y:S04]  /*6b1c0*/  @P4 STG.E [R12.64], R32 ;  /* 0x000000200c004986 */ /* 0x0005e8000c101908 */
[----:B------:R3:W-:Y:S01]  /*6b1d0*/  @P3 STG.E [R8.64], R33 ;  /* 0x0000002108003986 */ /* 0x0007e2000c101908 */
[----:B------:R-:W-:-:S03]  /*6b1e0*/  ISETP.LT.AND P2, PT, R42, c[0x0][0x17c], !P0 ;  /* 0x00005f002a007a0c */ /* 0x000fc60004741270 */
[----:B------:R-:W2:Y:S01]  /*6b1f0*/  LDS.128 R40, [R142+0x1000] ;  /* 0x001000008e287984 */ /* 0x000ea20000000c00 */
[----:B------:R-:W-:-:S03]  /*6b200*/  ISETP.LT.AND P1, PT, R48, c[0x0][0x17c], !P0 ;  /* 0x00005f0030007a0c */ /* 0x000fc60004721270 */
[----:B------:R-:W2:Y:S01]  /*6b210*/  LDS.128 R48, [R143+0x1000] ;  /* 0x001000008f307984 */ /* 0x000ea20000000c00 */
[----:B------:R-:W-:-:S03]  /*6b220*/  ISETP.LT.AND P5, PT, R44, c[0x0][0x17c], !P0 ;  /* 0x00005f002c007a0c */ /* 0x000fc600047a1270 */
[----:B------:R-:W4:Y:S04]  /*6b230*/  LDL.LU R44, [R1+0x12f0] ;  /* 0x0012f000012c7983 */ /* 0x000f280000300800 */
[----:B------:R-:W4:Y:S04]  /*6b240*/  LDL.LU R28, [R1+0x12e8] ;  /* 0x0012e800011c7983 */ /* 0x000f280000300800 */
[----:B------:R-:W4:Y:S04]  /*6b250*/  LDL.LU R25, [R1+0x12dc] ;  /* 0x0012dc0001197983 */ /* 0x000f280000300800 */
[----:B-1----:R1:W-:Y:S01]  /*6b260*/  @P2 STG.E [R16.64], R36 ;  /* 0x0000002410002986 */ /* 0x0023e2000c101908 */
[----:B------:R-:W-:-:S03]  /*6b270*/  ISETP.LT.AND P3, PT, R24, c[0x0][0x17c], !P0 ;  /* 0x00005f0018007a0c */ /* 0x000fc60004761270 */
[----:B------:R-:W4:Y:S04]  /*6b280*/  LDL.LU R24, [R1+0x12d0] ;  /* 0x0012d00001187983 */ /* 0x000f280000300800 */
[----:B------:R1:W-:Y:S01]  /*6b290*/  @P1 STG.E [R4.64], R37 ;  /* 0x0000002504001986 */ /* 0x0003e2000c101908 */
[----:B------:R-:W-:-:S03]  /*6b2a0*/  ISETP.LT.AND P1, PT, R21, c[0x0][0x17c], !P0 ;  /* 0x00005f0015007a0c */ /* 0x000fc60004721270 */
[----:B------:R-:W4:Y:S01]  /*6b2b0*/  LDL.LU R21, [R1+0x12c4] ;  /* 0x0012c40001157983 */ /* 0x000f220000300800 */
[----:B------:R-:W-:-:S03]  /*6b2c0*/  ISETP.LT.AND P4, PT, R52, c[0x0][0x17c], !P0 ;  /* 0x00005f0034007a0c */ /* 0x000fc60004781270 */
[----:B------:R-:W1:Y:S01]  /*6b2d0*/  LDS.128 R52, [R3+0x1000] ;  /* 0x0010000003347984 */ /* 0x000e620000000c00 */
[----:B------:R-:W-:Y:S02]  /*6b2e0*/  IADD3 R2, R20, c[0x0][0x198], RZ ;  /* 0x0000660014027a10 */ /* 0x000fe40007ffe0ff */
[----:B------:R-:W-:Y:S01]  /*6b2f0*/  ISETP.LT.AND P2, PT, R45, c[0x0][0x17c], !P0 ;  /* 0x00005f002d007a0c */ /* 0x000fe20004741270 */
[----:B------:R-:W4:Y:S01]  /*6b300*/  LDL.LU R29, [R1+0x12b8] ;  /* 0x0012b800011d7983 */ /* 0x000f220000300800 */
[CC--:B--2---:R-:W-:Y:S02]  /*6b310*/  LEA R12, P6, R2.reuse, R46.reuse, 0x2 ;  /* 0x0000002e020c7211 */ /* 0x0c4fe400078c10ff */
[C---:B------:R-:W-:Y:S02]  /*6b320*/  IADD3 R20, R2.reuse, c[0x0][0x198], RZ ;  /* 0x0000660002147a10 */ /* 0x040fe40007ffe0ff */
[----:B------:R-:W-:Y:S02]  /*6b330*/  LEA.HI.X.SX32 R13, R2, R47, 0x2, P6 ;  /* 0x0000002f020d7211 */ /* 0x000fe400030f16ff */
[----:B---3--:R-:W-:-:S02]  /*6b340*/  LEA R8, P6, R20, R46, 0x2 ;  /* 0x0000002e14087211 */ /* 0x008fc400078c10ff */
[C---:B------:R-:W-:Y:S02]  /*6b350*/  IADD3 R2, R20.reuse, c[0x0][0x198], RZ ;  /* 0x0000660014027a10 */ /* 0x040fe40007ffe0ff */
[-C--:B------:R-:W-:Y:S02]  /*6b360*/  LEA.HI.X.SX32 R9, R20, R47.reuse, 0x2, P6 ;  /* 0x0000002f14097211 */ /* 0x080fe400030f16ff */
[CC--:B-1----:R-:W-:Y:S02]  /*6b370*/  LEA R16, P6, R2.reuse, R46.reuse, 0x2 ;  /* 0x0000002e02107211 */ /* 0x0c2fe400078c10ff */
[C---:B------:R-:W-:Y:S02]  /*6b380*/  IADD3 R20, R2.reuse, c[0x0][0x198], RZ ;  /* 0x0000660002147a10 */ /* 0x040fe40007ffe0ff */
[----:B------:R-:W-:Y:S02]  /*6b390*/  LEA.HI.X.SX32 R17, R2, R47, 0x2, P6 ;  /* 0x0000002f02117211 */ /* 0x000fe400030f16ff */
[C---:B------:R-:W-:Y:S01]  /*6b3a0*/  LEA R4, P6, R20.reuse, R46, 0x2 ;  /* 0x0000002e14047211 */ /* 0x040fe200078c10ff */
[----:B------:R1:W-:Y:S01]  /*6b3b0*/  @P5 STG.E [R12.64], R40 ;  /* 0x000000280c005986 */ /* 0x0003e2000c101908 */
[----:B------:R-:W-:-:S02]  /*6b3c0*/  IADD3 R2, R20, c[0x0][0x198], RZ ;  /* 0x0000660014027a10 */ /* 0x000fc40007ffe0ff */
[----:B------:R-:W-:Y:S01]  /*6b3d0*/  LEA.HI.X.SX32 R5, R20, R47, 0x2, P6 ;  /* 0x0000002f14057211 */ /* 0x000fe200030f16ff */
[----:B------:R2:W-:Y:S04]  /*6b3e0*/  @P4 STG.E [R8.64], R41 ;  /* 0x0000002908004986 */ /* 0x0005e8000c101908 */
[----:B------:R3:W-:Y:S04]  /*6b3f0*/  @P3 STG.E [R16.64], R48 ;  /* 0x0000003010003986 */ /* 0x0007e8000c101908 */
[----:B------:R2:W-:Y:S01]  /*6b400*/  @P2 STG.E [R4.64], R49 ;  /* 0x0000003104002986 */ /* 0x0005e2000c101908 */
[----:B-1----:R-:W-:-:S04]  /*6b410*/  LEA R12, P6, R2, R46, 0x2 ;  /* 0x0000002e020c7211 */ /* 0x002fc800078c10ff */
[----:B------:R-:W-:-:S05]  /*6b420*/  LEA.HI.X.SX32 R13, R2, R47, 0x2, P6 ;  /* 0x0000002f020d7211 */ /* 0x000fca00030f16ff */
[----:B------:R1:W-:Y:S01]  /*6b430*/  @P1 STG.E [R12.64], R52 ;  /* 0x000000340c001986 */ /* 0x0003e2000c101908 */
[----:B----4-:R-:W-:-:S03]  /*6b440*/  ISETP.LT.AND P4, PT, R28, c[0x0][0x17c], !P0 ;  /* 0x00005f001c007a0c */ /* 0x010fc60004781270 */
[----:B------:R-:W4:Y:S01]  /*6b450*/  LDL.LU R28, [R1+0x12b0] ;  /* 0x0012b000011c7983 */ /* 0x000f220000300800 */
[----:B------:R-:W-:-:S03]  /*6b460*/  ISETP.LT.AND P3, PT, R25, c[0x0][0x17c], !P0 ;  /* 0x00005f0019007a0c */ /* 0x000fc60004761270 */
[----:B------:R-:W4:Y:S01]  /*6b470*/  LDL.LU R25, [R1+0x12ac] ;  /* 0x0012ac0001197983 */ /* 0x000f220000300800 */
[----:B------:R-:W-:-:S03]  /*6b480*/  ISETP.LT.AND P2, PT, R24, c[0x0][0x17c], !P0 ;  /* 0x00005f0018007a0c */ /* 0x000fc60004741270 */
[----:B------:R-:W4:Y:S01]  /*6b490*/  LDL.LU R24, [R1+0x12a4] ;  /* 0x0012a40001187983 */ /* 0x000f220000300800 */
[----:B------:R-:W-:-:S03]  /*6b4a0*/  ISETP.LT.AND P1, PT, R21, c[0x0][0x17c], !P0 ;  /* 0x00005f0015007a0c */ /* 0x000fc60004721270 */
[----:B------:R-:W4:Y:S04]  /*6b4b0*/  LDL.LU R21, [R1+0x1294] ;  /* 0x0012940001157983 */ /* 0x000f280000300800 */
[----:B------:R-:W4:Y:S01]  /*6b4c0*/  LDL.LU R20, [R1+0x1290] ;  /* 0x0012900001147983 */ /* 0x000f220000300800 */
[----:B------:R-:W-:-:S04]  /*6b4d0*/  IADD3 R0, R2, c[0x0][0x198], RZ ;  /* 0x0000660002007a10 */ /* 0x000fc80007ffe0ff */
[CC--:B--2---:R-:W-:Y:S02]  /*6b4e0*/  LEA R8, P6, R0.reuse, R46.reuse, 0x2 ;  /* 0x0000002e00087211 */ /* 0x0c4fe400078c10ff */
[C---:B------:R-:W-:Y:S02]  /*6b4f0*/  IADD3 R2, R0.reuse, c[0x0][0x198], RZ ;  /* 0x0000660000027a10 */ /* 0x040fe40007ffe0ff */
[----:B------:R-:W-:Y:S02]  /*6b500*/  LEA.HI.X.SX32 R9, R0, R47, 0x2, P6 ;  /* 0x0000002f00097211 */ /* 0x000fe400030f16ff */
[C---:B---3--:R-:W-:Y:S02]  /*6b510*/  LEA R16, P6, R2.reuse, R46, 0x2 ;  /* 0x0000002e02107211 */ /* 0x048fe400078c10ff */
[----:B------:R-:W-:Y:S02]  /*6b520*/  IADD3 R0, R2, c[0x0][0x198], RZ ;  /* 0x0000660002007a10 */ /* 0x000fe40007ffe0ff */
[----:B------:R-:W-:-:S02]  /*6b530*/  ISETP.LT.AND P5, PT, R44, c[0x0][0x17c], !P0 ;  /* 0x00005f002c007a0c */ /* 0x000fc400047a1270 */
[-C--:B------:R-:W-:Y:S02]  /*6b540*/  LEA.HI.X.SX32 R17, R2, R47.reuse, 0x2, P6 ;  /* 0x0000002f02117211 */ /* 0x080fe400030f16ff */
[CC--:B------:R-:W-:Y:S02]  /*6b550*/  LEA R4, P6, R0.reuse, R46.reuse, 0x2 ;  /* 0x0000002e00047211 */ /* 0x0c0fe400078c10ff */
[C---:B------:R-:W-:Y:S02]  /*6b560*/  IADD3 R2, R0.reuse, c[0x0][0x198], RZ ;  /* 0x0000660000027a10 */ /* 0x040fe40007ffe0ff */
[-C--:B------:R-:W-:Y:S02]  /*6b570*/  LEA.HI.X.SX32 R5, R0, R47.reuse, 0x2, P6 ;  /* 0x0000002f00057211 */ /* 0x080fe400030f16ff */
[C---:B-1----:R-:W-:Y:S02]  /*6b580*/  LEA R12, P6, R2.reuse, R46, 0x2 ;  /* 0x0000002e020c7211 */ /* 0x042fe400078c10ff */
[C---:B------:R-:W-:Y:S01]  /*6b590*/  IADD3 R0, R2.reuse, c[0x0][0x198], RZ ;  /* 0x0000660002007a10 */ /* 0x040fe20007ffe0ff */
[----:B------:R1:W-:Y:S01]  /*6b5a0*/  @P5 STG.E [R8.64], R53 ;  /* 0x0000003508005986 */ /* 0x0003e2000c101908 */
[----:B------:R-:W-:-:S02]  /*6b5b0*/  LEA.HI.X.SX32 R13, R2, R47, 0x2, P6 ;  /* 0x0000002f020d7211 */ /* 0x000fc400030f16ff */
[----:B------:R-:W-:Y:S01]  /*6b5c0*/  ISETP.LT.AND P5, PT, R29, c[0x0][0x17c], !P0 ;  /* 0x00005f001d007a0c */ /* 0x000fe200047a1270 */
[----:B------:R2:W-:Y:S01]  /*6b5d0*/  @P4 STG.E [R16.64], R56 ;  /* 0x0000003810004986 */ /* 0x0005e2000c101908 */
[----:B------:R-:W-:-:S03]  /*6b5e0*/  IADD3 R3, R0, c[0x0][0x198], RZ ;  /* 0x0000660000037a10 */ /* 0x000fc60007ffe0ff */
[----:B------:R-:W3:Y:S01]  /*6b5f0*/  LDL.LU R29, [R1+0x128c] ;  /* 0x00128c00011d7983 */ /* 0x000ee20000300800 */
[----:B-1----:R-:W-:-:S03]  /*6b600*/  LEA R8, P6, R0, R46, 0x2 ;  /* 0x0000002e00087211 */ /* 0x002fc600078c10ff */
[----:B------:R1:W-:Y:S01]  /*6b610*/  @P3 STG.E [R4.64], R57 ;  /* 0x0000003904003986 */ /* 0x0003e2000c101908 */
[----:B------:R-:W-:-:S03]  /*6b620*/  LEA.HI.X.SX32 R9, R0, R47, 0x2, P6 ;  /* 0x0000002f00097211 */ /* 0x000fc600030f16ff */
[----:B------:R1:W-:Y:S01]  /*6b630*/  @P2 STG.E [R12.64], R60 ;  /* 0x0000003c0c002986 */ /* 0x0003e2000c101908 */
[C---:B------:R-:W-:Y:S02]  /*6b640*/  LEA R2, P6, R3.reuse, R46, 0x2 ;  /* 0x0000002e03027211 */ /* 0x040fe400078c10ff */
[C---:B------:R-:W-:Y:S02]  /*6b650*/  IADD3 R0, R3.reuse, c[0x0][0x198], RZ ;  /* 0x0000660003007a10 */ /* 0x040fe40007ffe0ff */
[----:B------:R-:W-:Y:S01]  /*6b660*/  LEA.HI.X.SX32 R3, R3, R47, 0x2, P6 ;  /* 0x0000002f03037211 */ /* 0x000fe200030f16ff */
[----:B------:R1:W-:Y:S04]  /*6b670*/  @P1 STG.E [R8.64], R61 ;  /* 0x0000003d08001986 */ /* 0x0003e8000c101908 */
        /* <DEDUP_REMOVED lines=8> */
[----:B------:R-:W4:Y:S01]  /*6b700*/  LDL.LU R21, [R1+0x125c] ;  /* 0x00125c0001157983 */ /* 0x000f220000300800 */
[----:B------:R-:W-:-:S03]  /*6b710*/  ISETP.LT.AND P5, PT, R20, c[0x0][0x17c], !P0 ;  /* 0x00005f0014007a0c */ /* 0x000fc600047a1270 */
[----:B------:R-:W4:Y:S04]  /*6b720*/  LDL.LU R20, [R1+0x1250] ;  /* 0x0012500001147983 */ /* 0x000f280000300800 */
[----:B--2---:R-:W2:Y:S01]  /*6b730*/  LDL.LU R17, [R1+0x1240] ;  /* 0x0012400001117983 */ /* 0x004ea20000300800 */
[CC--:B-1----:R-:W-:Y:S02]  /*6b740*/  LEA R4, P6, R0.reuse, R46.reuse, 0x2 ;  /* 0x0000002e00047211 */ /* 0x0c2fe400078c10ff */
[C---:B------:R-:W-:Y:S02]  /*6b750*/  IADD3 R16, R0.reuse, c[0x0][0x198], RZ ;  /* 0x0000660000107a10 */ /* 0x040fe40007ffe0ff */
[----:B------:R-:W-:Y:S02]  /*6b760*/  LEA.HI.X.SX32 R5, R0, R47, 0x2, P6 ;  /* 0x0000002f00057211 */ /* 0x000fe400030f16ff */
[----:B------:R-:W-:-:S02]  /*6b770*/  LEA R12, P6, R16, R46, 0x2 ;  /* 0x0000002e100c7211 */ /* 0x000fc400078c10ff */
[C---:B------:R-:W-:Y:S02]  /*6b780*/  IADD3 R0, R16.reuse, c[0x0][0x198], RZ ;  /* 0x0000660010007a10 */ /* 0x040fe40007ffe0ff */
[-C--:B------:R-:W-:Y:S02]  /*6b790*/  LEA.HI.X.SX32 R13, R16, R47.reuse, 0x2, P6 ;  /* 0x0000002f100d7211 */ /* 0x080fe400030f16ff */
[CC--:B------:R-:W-:Y:S02]  /*6b7a0*/  LEA R8, P6, R0.reuse, R46.reuse, 0x2 ;  /* 0x0000002e00087211 */ /* 0x0c0fe400078c10ff */
[C---:B------:R-:W-:Y:S02]  /*6b7b0*/  IADD3 R16, R0.reuse, c[0x0][0x198], RZ ;  /* 0x0000660000107a10 */ /* 0x040fe40007ffe0ff */
[----:B------:R-:W-:Y:S02]  /*6b7c0*/  LEA.HI.X.SX32 R9, R0, R47, 0x2, P6 ;  /* 0x0000002f00097211 */ /* 0x000fe400030f16ff */
[----:B------:R-:W-:-:S02]  /*6b7d0*/  LEA R2, P6, R16, R46, 0x2 ;  /* 0x0000002e10027211 */ /* 0x000fc400078c10ff */
[C---:B------:R-:W-:Y:S01]  /*6b7e0*/  IADD3 R0, R16.reuse, c[0x0][0x198], RZ ;  /* 0x0000660010007a10 */ /* 0x040fe20007ffe0ff */
[----:B------:R1:W-:Y:S01]  /*6b7f0*/  @P4 STG.E [R4.64], R65 ;  /* 0x0000004104004986 */ /* 0x0003e2000c101908 */
[----:B------:R-:W-:Y:S02]  /*6b800*/  LEA.HI.X.SX32 R3, R16, R47, 0x2, P6 ;  /* 0x0000002f10037211 */ /* 0x000fe400030f16ff */
[C---:B------:R-:W-:Y:S01]  /*6b810*/  IADD3 R16, R0.reuse, c[0x0][0x198], RZ ;  /* 0x0000660000107a10 */ /* 0x040fe20007ffe0ff */
[----:B------:R3:W-:Y:S01]  /*6b820*/  @P3 STG.E [R12.64], R68 ;  /* 0x000000440c003986 */ /* 0x0007e2000c101908 */
[----:B-1----:R-:W-:-:S03]  /*6b830*/  LEA R4, P6, R0, R46, 0x2 ;  /* 0x0000002e00047211 */ /* 0x002fc600078c10ff */
[----:B------:R1:W-:Y:S01]  /*6b840*/  @P2 STG.E [R8.64], R69 ;  /* 0x0000004508002986 */ /* 0x0003e2000c101908 */
[----:B---3--:R-:W-:Y:S02]  /*6b850*/  ISETP.LT.AND P4, PT, R29, c[0x0][0x17c], !P0 ;  /* 0x00005f001d007a0c */ /* 0x008fe40004781270 */
[-C--:B------:R-:W-:Y:S02]  /*6b860*/  LEA.HI.X.SX32 R5, R0, R47.reuse, 0x2, P6 ;  /* 0x0000002f00057211 */ /* 0x080fe400030f16ff */
[CC--:B------:R-:W-:Y:S01]  /*6b870*/  LEA R12, P6, R16.reuse, R46.reuse, 0x2 ;  /* 0x0000002e100c7211 */ /* 0x0c0fe200078c10ff */
[----:B------:R3:W-:Y:S01]  /*6b880*/  @P1 STG.E [R2.64], R6 ;  /* 0x0000000602001986 */ /* 0x0007e2000c101908 */
[C---:B------:R-:W-:Y:S02]  /*6b890*/  IADD3 R0, R16.reuse, c[0x0][0x198], RZ ;  /* 0x0000660010007a10 */ /* 0x040fe40007ffe0ff */
[-C--:B------:R-:W-:Y:S02]  /*6b8a0*/  LEA.HI.X.SX32 R13, R16, R47.reuse, 0x2, P6 ;  /* 0x0000002f100d7211 */ /* 0x080fe400030f16ff */
[C---:B-1----:R-:W-:Y:S01]  /*6b8b0*/  LEA R8, P6, R0.reuse, R46, 0x2 ;  /* 0x0000002e00087211 */ /* 0x042fe200078c10ff */
[----:B------:R1:W-:Y:S03]  /*6b8c0*/  @P5 STG.E [R4.64], R7 ;  /* 0x0000000704005986 */ /* 0x0003e6000c101908 */
[C---:B------:R-:W-:Y:S01]  /*6b8d0*/  LEA.HI.X.SX32 R9, R0.reuse, R47, 0x2, P6 ;  /* 0x0000002f00097211 */ /* 0x040fe200030f16ff */
[----:B------:R2:W-:Y:S01]  /*6b8e0*/  @P4 STG.E [R12.64], R10 ;  /* 0x0000000a0c004986 */ /* 0x0005e2000c101908 */
[----:B------:R-:W-:-:S04]  /*6b8f0*/  IADD3 R16, R0, c[0x0][0x198], RZ ;  /* 0x0000660000107a10 */ /* 0x000fc80007ffe0ff */
[CC--:B---3--:R-:W-:Y:S02]  /*6b900*/  LEA R2, P6, R16.reuse, R46.reuse, 0x2 ;  /* 0x0000002e10027211 */ /* 0x0c8fe400078c10ff */
[C---:B------:R-:W-:Y:S02]  /*6b910*/  IADD3 R0, R16.reuse, c[0x0][0x198], RZ ;  /* 0x0000660010007a10 */ /* 0x040fe40007ffe0ff */
[----:B------:R-:W-:Y:S02]  /*6b920*/  LEA.HI.X.SX32 R3, R16, R47, 0x2, P6 ;  /* 0x0000002f10037211 */ /* 0x000fe400030f16ff */
[----:B-1----:R-:W-:-:S04]  /*6b930*/  LEA R4, P6, R0, R46, 0x2 ;  /* 0x0000002e00047211 */ /* 0x002fc800078c10ff */
[----:B------:R-:W-:Y:S02]  /*6b940*/  LEA.HI.X.SX32 R5, R0, R47, 0x2, P6 ;  /* 0x0000002f00057211 */ /* 0x000fe400030f16ff */
[----:B----4-:R-:W-:Y:S02]  /*6b950*/  ISETP.LT.AND P3, PT, R28, c[0x0][0x17c], !P0 ;  /* 0x00005f001c007a0c */ /* 0x010fe40004761270 */
[----:B------:R-:W3:Y:S01]  /*6b960*/  LDL.LU R28, [R1+0x1234] ;  /* 0x00123400011c7983 */ /* 0x000ee20000300800 */
[----:B------:R-:W-:-:S03]  /*6b970*/  ISETP.LT.AND P2, PT, R25, c[0x0][0x17c], !P0 ;  /* 0x00005f0019007a0c */ /* 0x000fc60004741270 */
        /* <DEDUP_REMOVED lines=8> */
[----:B--2---:R-:W-:-:S03]  /*6ba00*/  ISETP.LT.AND P3, PT, R17, c[0x0][0x17c], !P0 ;  /* 0x00005f0011007a0c */ /* 0x004fc60004761270 */
[----:B------:R-:W2:Y:S04]  /*6ba10*/  LDL.LU R17, [R1+0x1220] ;  /* 0x0012200001117983 */ /* 0x000ea80000300800 */
[----:B------:R-:W2:Y:S04]  /*6ba20*/  LDL.LU R13, [R1+0x121c] ;  /* 0x00121c00010d7983 */ /* 0x000ea80000300800 */
[----:B-1----:R-:W2:Y:S04]  /*6ba30*/  LDL.LU R11, [R1+0x1218] ;  /* 0x00121800010b7983 */ /* 0x002ea80000300800 */
[----:B------:R-:W-:Y:S04]  /*6ba40*/  @P2 STG.E [R2.64], R14 ;  /* 0x0000000e02002986 */ /* 0x000fe8000c101908 */
[----:B------:R-:W2:Y:S04]  /*6ba50*/  LDL.LU R12, [R1+0x1214] ;  /* 0x00121400010c7983 */ /* 0x000ea80000300800 */
[----:B------:R1:W-:Y:S04]  /*6ba60*/  @P1 STG.E [R4.64], R15 ;  /* 0x0000000f04001986 */ /* 0x0003e8000c101908 */
[----:B------:R-:W2:Y:S04]  /*6ba70*/  LDL.LU R16, [R1+0x1210] ;  /* 0x0012100001107983 */ /* 0x000ea80000300800 */
[----:B-1----:R-:W2:Y:S01]  /*6ba80*/  LDL.LU R15, [R1+0x120c] ;  /* 0x00120c00010f7983 */ /* 0x002ea20000300800 */
[----:B------:R-:W-:-:S03]  /*6ba90*/  IADD3 R7, R0, c[0x0][0x198], RZ ;  /* 0x0000660000077a10 */ /* 0x000fc60007ffe0ff */
[----:B------:R-:W2:Y:S01]  /*6baa0*/  LDL.LU R14, [R1+0x1208] ;  /* 0x00120800010e7983 */ /* 0x000ea20000300800 */
[CC--:B------:R-:W-:Y:S02]  /*6bab0*/  LEA R6, P6, R7.reuse, R46.reuse, 0x2 ;  /* 0x0000002e07067211 */ /* 0x0c0fe400078c10ff */
[C---:B------:R-:W-:Y:S02]  /*6bac0*/  IADD3 R0, R7.reuse, c[0x0][0x198], RZ ;  /* 0x0000660007007a10 */ /* 0x040fe40007ffe0ff */
[-C--:B------:R-:W-:Y:S02]  /*6bad0*/  LEA.HI.X.SX32 R7, R7, R47.reuse, 0x2, P6 ;  /* 0x0000002f07077211 */ /* 0x080fe400030f16ff */
[C---:B------:R-:W-:Y:S02]  /*6bae0*/  LEA R8, P6, R0.reuse, R46, 0x2 ;  /* 0x0000002e00087211 */ /* 0x040fe400078c10ff */
[C---:B------:R-:W-:Y:S02]  /*6baf0*/  IADD3 R10, R0.reuse, c[0x0][0x198], RZ ;  /* 0x00006600000a7a10 */ /* 0x040fe40007ffe0ff */
[----:B------:R-:W-:-:S02]  /*6bb00*/  LEA.HI.X.SX32 R9, R0, R47, 0x2, P6 ;  /* 0x0000002f00097211 */ /* 0x000fc400030f16ff */
        /* <DEDUP_REMOVED lines=8> */
[----:B------:R1:W-:Y:S02]  /*6bb90*/  @P4 STG.E [R8.64], R19 ;  /* 0x0000001308004986 */ /* 0x0003e4000c101908 */
[----:B-1----:R-:W-:-:S04]  /*6bba0*/  LEA R6, P6, R10, R46, 0x2 ;  /* 0x0000002e0a067211 */ /* 0x002fc800078c10ff */
[-C--:B------:R-:W-:Y:S02]  /*6bbb0*/  LEA.HI.X.SX32 R7, R10, R47.reuse, 0x2, P6 ;  /* 0x0000002f0a077211 */ /* 0x080fe400030f16ff */
[CC--:B------:R-:W-:Y:S01]  /*6bbc0*/  LEA R8, P6, R0.reuse, R46.reuse, 0x2 ;  /* 0x0000002e00087211 */ /* 0x0c0fe200078c10ff */
[----:B------:R1:W-:Y:S01]  /*6bbd0*/  @P3 STG.E [R2.64], R22 ;  /* 0x0000001602003986 */ /* 0x0003e2000c101908 */
[C---:B------:R-:W-:Y:S02]  /*6bbe0*/  IADD3 R10, R0.reuse, c[0x0][0x198], RZ ;  /* 0x00006600000a7a10 */ /* 0x040fe40007ffe0ff */
[----:B------:R-:W-:Y:S02]  /*6bbf0*/  LEA.HI.X.SX32 R9, R0, R47, 0x2, P6 ;  /* 0x0000002f00097211 */ /* 0x000fe400030f16ff */
[C---:B------:R-:W-:Y:S02]  /*6bc00*/  IADD3 R0, R10.reuse, c[0x0][0x198], RZ ;  /* 0x000066000a007a10 */ /* 0x040fe40007ffe0ff */
[----:B-1----:R-:W-:-:S04]  /*6bc10*/  LEA R2, P6, R10, R46, 0x2 ;  /* 0x0000002e0a027211 */ /* 0x002fc800078c10ff */
[----:B------:R-:W-:Y:S02]  /*6bc20*/  LEA.HI.X.SX32 R3, R10, R47, 0x2, P6 ;  /* 0x0000002f0a037211 */ /* 0x000fe400030f16ff */
[----:B------:R-:W-:Y:S02]  /*6bc30*/  IADD3 R10, R0, c[0x0][0x198], RZ ;  /* 0x00006600000a7a10 */ /* 0x000fe40007ffe0ff */
[----:B---3--:R-:W-:Y:S02]  /*6bc40*/  ISETP.LT.AND P2, PT, R28, c[0x0][0x17c], !P0 ;  /* 0x00005f001c007a0c */ /* 0x008fe40004741270 */
[----:B----4-:R-:W-:Y:S02]  /*6bc50*/  ISETP.LT.AND P1, PT, R25, c[0x0][0x17c], !P0 ;  /* 0x00005f0019007a0c */ /* 0x010fe40004721270 */
[----:B------:R-:W-:-:S09]  /*6bc60*/  ISETP.LT.AND P5, PT, R24, c[0x0][0x17c], !P0 ;  /* 0x00005f0018007a0c */ /* 0x000fd200047a1270 */
[----:B------:R1:W-:Y:S04]  /*6bc70*/  @P2 STG.E [R4.64], R23 ;  /* 0x0000001704002986 */ /* 0x0003e8000c101908 */
[----:B------:R3:W-:Y:S01]  /*6bc80*/  @P1 STG.E [R6.64], R26 ;  /* 0x0000001a06001986 */ /* 0x0007e2000c101908 */
[----:B------:R-:W-:-:S03]  /*6bc90*/  ISETP.LT.AND P4, PT, R21, c[0x0][0x17c], !P0 ;  /* 0x00005f0015007a0c */ /* 0x000fc60004781270 */
[----:B------:R4:W-:Y:S01]  /*6bca0*/  @P5 STG.E [R8.64], R27 ;  /* 0x0000001b08005986 */ /* 0x0009e2000c101908 */
[----:B------:R-:W-:Y:S02]  /*6bcb0*/  ISETP.LT.AND P3, PT, R20, c[0x0][0x17c], !P0 ;  /* 0x00005f0014007a0c */ /* 0x000fe40004761270 */
[----:B--2---:R-:W-:Y:S02]  /*6bcc0*/  ISETP.LT.AND P1, PT, R13, c[0x0][0x17c], !P0 ;  /* 0x00005f000d007a0c */ /* 0x004fe40004721270 */
[----:B------:R-:W2:Y:S01]  /*6bcd0*/  LDL.LU R13, [R1+0x1204] ;  /* 0x00120400010d7983 */ /* 0x000ea20000300800 */
[----:B------:R-:W-:-:S03]  /*6bce0*/  ISETP.LT.AND P5, PT, R11, c[0x0][0x17c], !P0 ;  /* 0x00005f000b007a0c */ /* 0x000fc600047a1270 */
[----:B------:R-:W2:Y:S01]  /*6bcf0*/  LDL.LU R11, [R1+0x1200] ;  /* 0x00120000010b7983 */ /* 0x000ea20000300800 */
[CC--:B-1----:R-:W-:Y:S02]  /*6bd00*/  LEA R4, P6, R0.reuse, R46.reuse, 0x2 ;  /* 0x0000002e00047211 */ /* 0x0c2fe400078c10ff */
[----:B------:R-:W-:Y:S02]  /*6bd10*/  ISETP.LT.AND P2, PT, R17, c[0x0][0x17c], !P0 ;  /* 0x00005f0011007a0c */ /* 0x000fe40004741270 */
[-C--:B------:R-:W-:Y:S02]  /*6bd20*/  LEA.HI.X.SX32 R5, R0, R47.reuse, 0x2, P6 ;  /* 0x0000002f00057211 */ /* 0x080fe400030f16ff */
[C---:B---3--:R-:W-:Y:S01]  /*6bd30*/  LEA R6, P6, R10.reuse, R46, 0x2 ;  /* 0x0000002e0a067211 */ /* 0x048fe200078c10ff */
[----:B------:R1:W-:Y:S03]  /*6bd40*/  @P4 STG.E [R2.64], R30 ;  /* 0x0000001e02004986 */ /* 0x0003e6000c101908 */
[----:B------:R-:W-:Y:S01]  /*6bd50*/  LEA.HI.X.SX32 R7, R10, R47, 0x2, P6 ;  /* 0x0000002f0a077211 */ /* 0x000fe200030f16ff */
[----:B------:R3:W-:Y:S01]  /*6bd60*/  @P3 STG.E [R4.64], R31 ;  /* 0x0000001f04003986 */ /* 0x0007e2000c101908 */
[----:B------:R-:W-:-:S02]  /*6bd70*/  ISETP.LT.AND P4, PT, R12, c[0x0][0x17c], !P0 ;  /* 0x00005f000c007a0c */ /* 0x000fc40004781270 */
[----:B------:R-:W-:Y:S01]  /*6bd80*/  ISETP.LT.AND P3, PT, R16, c[0x0][0x17c], !P0 ;  /* 0x00005f0010007a0c */ /* 0x000fe20004761270 */
[----:B------:R-:W2:Y:S04]  /*6bd90*/  LDL.LU R12, [R1+0x11fc] ;  /* 0x0011fc00010c7983 */ /* 0x000ea80000300800 */
[----:B------:R1:W-:Y:S01]  /*6bda0*/  @P2 STG.E [R6.64], R34 ;  /* 0x0000002206002986 */ /* 0x0003e2000c101908 */
[----:B------:R-:W-:-:S03]  /*6bdb0*/  ISETP.LT.AND P2, PT, R15, c[0x0][0x17c], !P0 ;  /* 0x00005f000f007a0c */ /* 0x000fc60004741270 */
[----:B------:R-:W2:Y:S04]  /*6bdc0*/  LDL.LU R16, [R1+0x11f8] ;  /* 0x0011f80001107983 */ /* 0x000ea80000300800 */
[----:B------:R-:W2:Y:S01]  /*6bdd0*/  LDL.LU R15, [R1+0x11f4] ;  /* 0x0011f400010f7983 */ /* 0x000ea20000300800 */
[----:B------:R-:W-:-:S04]  /*6bde0*/  IADD3 R0, R10, c[0x0][0x198], RZ ;  /* 0x000066000a007a10 */ /* 0x000fc80007ffe0ff */
[CC--:B----4-:R-:W-:Y:S02]  /*6bdf0*/  LEA R8, P6, R0.reuse, R46.reuse, 0x2 ;  /* 0x0000002e00087211 */ /* 0x0d0fe400078c10ff */
[C---:B------:R-:W-:Y:S02]  /*6be00*/  IADD3 R10, R0.reuse, c[0x0][0x198], RZ ;  /* 0x00006600000a7a10 */ /* 0x040fe40007ffe0ff */
[-C--:B------:R-:W-:Y:S02]  /*6be10*/  LEA.HI.X.SX32 R9, R0, R47.reuse, 0x2, P6 ;  /* 0x0000002f00097211 */ /* 0x080fe400030f16ff */
[C---:B-1----:R-:W-:Y:S02]  /*6be20*/  LEA R2, P6, R10.reuse, R46, 0x2 ;  /* 0x0000002e0a027211 */ /* 0x042fe400078c10ff */
[C---:B------:R-:W-:Y:S02]  /*6be30*/  IADD3 R0, R10.reuse, c[0x0][0x198], RZ ;  /* 0x000066000a007a10 */ /* 0x040fe40007ffe0ff */
[----:B------:R-:W-:-:S02]  /*6be40*/  LEA.HI.X.SX32 R3, R10, R47, 0x2, P6 ;  /* 0x0000002f0a037211 */ /* 0x000fc400030f16ff */
[CC--:B---3--:R-:W-:Y:S02]  /*6be50*/  LEA R4, P6, R0.reuse, R46.reuse, 0x2 ;  /* 0x0000002e00047211 */ /* 0x0c8fe400078c10ff */
[C---:B------:R-:W-:Y:S02]  /*6be60*/  IADD3 R10, R0.reuse, c[0x0][0x198], RZ ;  /* 0x00006600000a7a10 */ /* 0x040fe40007ffe0ff */
[----:B------:R-:W-:Y:S01]  /*6be70*/  LEA.HI.X.SX32 R5, R0, R47, 0x2, P6 ;  /* 0x0000002f00057211 */ /* 0x000fe200030f16ff */
[----:B------:R1:W-:Y:S01]  /*6be80*/  @P1 STG.E [R8.64], R35 ;  /* 0x0000002308001986 */ /* 0x0003e2000c101908 */
[----:B------:R-:W-:Y:S02]  /*6be90*/  ISETP.LT.AND P1, PT, R14, c[0x0][0x17c], !P0 ;  /* 0x00005f000e007a0c */ /* 0x000fe40004721270 */
[C---:B------:R-:W-:Y:S01]  /*6bea0*/  LEA R6, P6, R10.reuse, R46, 0x2 ;  /* 0x0000002e0a067211 */ /* 0x040fe200078c10ff */
[----:B------:R3:W-:Y:S01]  /*6beb0*/  @P5 STG.E [R2.64], R38 ;  /* 0x0000002602005986 */ /* 0x0007e2000c101908 */
[----:B------:R-:W-:-:S03]  /*6bec0*/  IADD3 R0, R10, c[0x0][0x198], RZ ;  /* 0x000066000a007a10 */ /* 0x000fc60007ffe0ff */
[----:B------:R-:W4:Y:S04]  /*6bed0*/  LDL.LU R14, [R1+0x11f0] ;  /* 0x0011f000010e7983 */ /* 0x000f280000300800 */
[----:B------:R2:W-:Y:S01]  /*6bee0*/  @P4 STG.E [R4.64], R39 ;  /* 0x0000002704004986 */ /* 0x0005e2000c101908 */
[-C--:B------:R-:W-:Y:S02]  /*6bef0*/  LEA.HI.X.SX32 R7, R10, R47.reuse, 0x2, P6 ;  /* 0x0000002f0a077211 */ /* 0x080fe400030f16ff */
[C---:B-1----:R-:W-:Y:S02]  /*6bf00*/  LEA R8, P6, R0.reuse, R46, 0x2 ;  /* 0x0000002e00087211 */ /* 0x042fe400078c10ff */
[C---:B------:R-:W-:Y:S02]  /*6bf10*/  IADD3 R10, R0.reuse, c[0x0][0x198], RZ ;  /* 0x00006600000a7a10 */ /* 0x040fe40007ffe0ff */
[----:B------:R-:W-:-:S02]  /*6bf20*/  LEA.HI.X.SX32 R9, R0, R47, 0x2, P6 ;  /* 0x0000002f00097211 */ /* 0x000fc400030f16ff */
[C---:B---3--:R-:W-:Y:S01]  /*6bf30*/  LEA R2, P6, R10.reuse, R46, 0x2 ;  /* 0x0000002e0a027211 */ /* 0x048fe200078c10ff */
[----:B------:R1:W-:Y:S03]  /*6bf40*/  @P3 STG.E [R6.64], R42 ;  /* 0x0000002a06003986 */ /* 0x0003e6000c101908 */
[----:B------:R-:W-:Y:S01]  /*6bf50*/  LEA.HI.X.SX32 R3, R10, R47, 0x2, P6 ;  /* 0x0000002f0a037211 */ /* 0x000fe200030f16ff */
[----:B------:R3:W-:Y:S04]  /*6bf60*/  @P2 STG.E [R8.64], R43 ;  /* 0x0000002b08002986 */ /* 0x0007e8000c101908 */
[----:B------:R1:W-:Y:S01]  /*6bf70*/  @P1 STG.E [R2.64], R50 ;  /* 0x0000003202001986 */ /* 0x0003e2000c101908 */
[----:B--2---:R-:W-:-:S03]  /*6bf80*/  ISETP.LT.AND P5, PT, R13, c[0x0][0x17c], !P0 ;  /* 0x00005f000d007a0c */ /* 0x004fc600047a1270 */
[----:B------:R-:W2:Y:S01]  /*6bf90*/  LDL.LU R13, [R1+0x11ec] ;  /* 0x0011ec00010d7983 */ /* 0x000ea20000300800 */
[----:B------:R-:W-:-:S03]  /*6bfa0*/  ISETP.LT.AND P4, PT, R11, c[0x0][0x17c], !P0 ;  /* 0x00005f000b007a0c */ /* 0x000fc60004781270 */
[----:B------:R-:W2:Y:S01]  /*6bfb0*/  LDL.LU R11, [R1+0x11e8] ;  /* 0x0011e800010b7983 */ /* 0x000ea20000300800 */
[----:B------:R-:W-:-:S03]  /*6bfc0*/  ISETP.LT.AND P3, PT, R12, c[0x0][0x17c], !P0 ;  /* 0x00005f000c007a0c */ /* 0x000fc60004761270 */
[----:B------:R-:W2:Y:S01]  /*6bfd0*/  LDL.LU R12, [R1+0x11e4] ;  /* 0x0011e400010c7983 */ /* 0x000ea20000300800 */
[----:B------:R-:W-:-:S03]  /*6bfe0*/  ISETP.LT.AND P2, PT, R16, c[0x0][0x17c], !P0 ;  /* 0x00005f0010007a0c */ /* 0x000fc60004741270 */
[----:B------:R-:W2:Y:S01]  /*6bff0*/  LDL.LU R16, [R1+0x11e0] ;  /* 0x0011e00001107983 */ /* 0x000ea20000300800 */
[----:B------:R-:W-:-:S03]  /*6c000*/  ISETP.LT.AND P1, PT, R15, c[0x0][0x17c], !P0 ;  /* 0x00005f000f007a0c */ /* 0x000fc60004721270 */
[----:B------:R-:W2:Y:S01]  /*6c010*/  LDL.LU R15, [R1+0x15cc] ;  /* 0x0015cc00010f7983 */ /* 0x000ea20000300800 */
[----:B------:R-:W-:-:S04]  /*6c020*/  IADD3 R0, R10, c[0x0][0x198], RZ ;  /* 0x000066000a007a10 */ /* 0x000fc80007ffe0ff */
[CC--:B------:R-:W-:Y:S02]  /*6c030*/  LEA R4, P6, R0.reuse, R46.reuse, 0x2 ;  /* 0x0000002e00047211 */ /* 0x0c0fe400078c10ff */
[C---:B------:R-:W-:Y:S02]  /*6c040*/  IADD3 R10, R0.reuse, c[0x0][0x198], RZ ;  /* 0x00006600000a7a10 */ /* 0x040fe40007ffe0ff */
[-C--:B------:R-:W-:Y:S02]  /*6c050*/  LEA.HI.X.SX32 R5, R0, R47.reuse, 0x2, P6 ;  /* 0x0000002f00057211 */ /* 0x080fe400030f16ff */
[C---:B-1----:R-:W-:Y:S02]  /*6c060*/  LEA R6, P6, R10.reuse, R46, 0x2 ;  /* 0x0000002e0a067211 */ /* 0x042fe400078c10ff */
[C---:B------:R-:W-:Y:S02]  /*6c070*/  IADD3 R0, R10.reuse, c[0x0][0x198], RZ ;  /* 0x000066000a007a10 */ /* 0x040fe40007ffe0ff */
[----:B------:R-:W-:-:S02]  /*6c080*/  LEA.HI.X.SX32 R7, R10, R47, 0x2, P6 ;  /* 0x0000002f0a077211 */ /* 0x000fc400030f16ff */
[CC--:B---3--:R-:W-:Y:S02]  /*6c090*/  LEA R8, P6, R0.reuse, R46.reuse, 0x2 ;  /* 0x0000002e00087211 */ /* 0x0c8fe400078c10ff */
[C---:B------:R-:W-:Y:S02]  /*6c0a0*/  IADD3 R10, R0.reuse, c[0x0][0x198], RZ ;  /* 0x00006600000a7a10 */ /* 0x040fe40007ffe0ff */
[-C--:B------:R-:W-:Y:S02]  /*6c0b0*/  LEA.HI.X.SX32 R9, R0, R47.reuse, 0x2, P6 ;  /* 0x0000002f00097211 */ /* 0x080fe400030f16ff */
[C---:B------:R-:W-:Y:S02]  /*6c0c0*/  LEA R2, P6, R10.reuse, R46, 0x2 ;  /* 0x0000002e0a027211 */ /* 0x040fe400078c10ff */
[C---:B------:R-:W-:Y:S01]  /*6c0d0*/  IADD3 R0, R10.reuse, c[0x0][0x198], RZ ;  /* 0x000066000a007a10 */ /* 0x040fe20007ffe0ff */
[----:B------:R1:W-:Y:S01]  /*6c0e0*/  @P5 STG.E [R4.64], R51 ;  /* 0x0000003304005986 */ /* 0x0003e2000c101908 */
[----:B------:R-:W-:-:S02]  /*6c0f0*/  LEA.HI.X.SX32 R3, R10, R47, 0x2, P6 ;  /* 0x0000002f0a037211 */ /* 0x000fc400030f16ff */
[C---:B------:R-:W-:Y:S01]  /*6c100*/  IADD3 R10, R0.reuse, c[0x0][0x198], RZ ;  /* 0x00006600000a7a10 */ /* 0x040fe20007ffe0ff */
[----:B------:R3:W-:Y:S04]  /*6c110*/  @P4 STG.E [R6.64], R54 ;  /* 0x0000003606004986 */ /* 0x0007e8000c101908 */
[----:B------:R2:W-:Y:S01]  /*6c120*/  @P3 STG.E [R8.64], R55 ;  /* 0x0000003708003986 */ /* 0x0005e2000c101908 */
[----:B-1----:R-:W-:-:S04]  /*6c130*/  LEA R4, P6, R0, R46, 0x2 ;  /* 0x0000002e00047211 */ /* 0x002fc800078c10ff */
[-C--:B------:R-:W-:Y:S01]  /*6c140*/  LEA.HI.X.SX32 R5, R0, R47.reuse, 0x2, P6 ;  /* 0x0000002f00057211 */ /* 0x080fe200030f16ff */
[----:B------:R1:W-:Y:S04]  /*6c150*/  @P2 STG.E [R2.64], R58 ;  /* 0x0000003a02002986 */ /* 0x0003e8000c101908 */
[----:B------:R1:W-:Y:S01]  /*6c160*/  @P1 STG.E [R4.64], R59 ;  /* 0x0000003b04001986 */ /* 0x0003e2000c101908 */
[----:B---3--:R-:W-:Y:S02]  /*6c170*/  LEA R6, P6, R10, R46, 0x2 ;  /* 0x0000002e0a067211 */ /* 0x008fe400078c10ff */
[----:B----4-:R-:W-:Y:S02]  /*6c180*/  ISETP.LT.AND P5, PT, R14, c[0x0][0x17c], !P0 ;  /* 0x00005f000e007a0c */ /* 0x010fe400047a1270 */
[----:B------:R-:W-:-:S11]  /*6c190*/  LEA.HI.X.SX32 R7, R10, R47, 0x2, P6 ;  /* 0x0000002f0a077211 */ /* 0x000fd600030f16ff */
[----:B------:R3:W-:Y:S01]  /*6c1a0*/  @P5 STG.E [R6.64], R62 ;  /* 0x0000003e06005986 */ /* 0x0007e2000c101908 */
[----:B--2---:R-:W-:Y:S02]  /*6c1b0*/  ISETP.LT.AND P3, PT, R11, c[0x0][0x17c], !P0 ;  /* 0x00005f000b007a0c */ /* 0x004fe40004761270 */
[----:B------:R-:W-:-:S04]  /*6c1c0*/  IADD3 R11, R10, c[0x0][0x198], RZ ;  /* 0x000066000a0b7a10 */ /* 0x000fc80007ffe0ff */
[----:B------:R-:W-:Y:S02]  /*6c1d0*/  IADD3 R0, R11, c[0x0][0x198], RZ ;  /* 0x000066000b007a10 */ /* 0x000fe40007ffe0ff */
[----:B------:R-:W-:Y:S02]  /*6c1e0*/  ISETP.LT.AND P4, PT, R13, c[0x0][0x17c], !P0 ;  /* 0x00005f000d007a0c */ /* 0x000fe40004781270 */
[CC--:B------:R-:W-:Y:S02]  /*6c1f0*/  LEA R8, P1, R11.reuse, R46.reuse, 0x2 ;  /* 0x0000002e0b087211 */ /* 0x0c0fe400078210ff */
[----:B------:R-:W-:Y:S02]  /*6c200*/  IADD3 R13, R0, c[0x0][0x198], RZ ;  /* 0x00006600000d7a10 */ /* 0x000fe40007ffe0ff */
[----:B------:R-:W-:Y:S02]  /*6c210*/  LEA.HI.X.SX32 R9, R11, R47, 0x2, P1 ;  /* 0x0000002f0b097211 */ /* 0x000fe400008f16ff */
[----:B-1----:R-:W-:-:S02]  /*6c220*/  LEA R2, P1, R13, R46, 0x2 ;  /* 0x0000002e0d027211 */ /* 0x002fc400078210ff */
[----:B------:R-:W-:Y:S02]  /*6c230*/  ISETP.LT.AND P2, PT, R12, c[0x0][0x17c], !P0 ;  /* 0x00005f000c007a0c */ /* 0x000fe40004741270 */
[----:B------:R-:W-:Y:S02]  /*6c240*/  LEA R10, P6, R0, R46, 0x2 ;  /* 0x0000002e000a7211 */ /* 0x000fe400078c10ff */
[C---:B------:R-:W-:Y:S02]  /*6c250*/  LEA.HI.X.SX32 R3, R13.reuse, R47, 0x2, P1 ;  /* 0x0000002f0d037211 */ /* 0x040fe400008f16ff */
[----:B------:R-:W-:Y:S02]  /*6c260*/  IADD3 R14, R13, c[0x0][0x198], RZ ;  /* 0x000066000d0e7a10 */ /* 0x000fe40007ffe0ff */
[----:B------:R-:W-:Y:S02]  /*6c270*/  ISETP.LT.AND P1, PT, R16, c[0x0][0x17c], !P0 ;  /* 0x00005f0010007a0c */ /* 0x000fe40004721270 */
[----:B------:R-:W-:-:S02]  /*6c280*/  ISETP.LT.AND P0, PT, R15, c[0x0][0x17c], !P0 ;  /* 0x00005f000f007a0c */ /* 0x000fc40004701270 */
[-C--:B------:R-:W-:Y:S02]  /*6c290*/  LEA.HI.X.SX32 R11, R0, R47.reuse, 0x2, P6 ;  /* 0x0000002f000b7211 */ /* 0x080fe400030f16ff */
[CC--:B------:R-:W-:Y:S02]  /*6c2a0*/  LEA R12, P6, R14.reuse, R46.reuse, 0x2 ;  /* 0x0000002e0e0c7211 */ /* 0x0c0fe400078c10ff */
[C---:B------:R-:W-:Y:S02]  /*6c2b0*/  IADD3 R0, R14.reuse, c[0x0][0x198], RZ ;  /* 0x000066000e007a10 */ /* 0x040fe40007ffe0ff */
[----:B------:R-:W-:Y:S01]  /*6c2c0*/  LEA.HI.X.SX32 R13, R14, R47, 0x2, P6 ;  /* 0x0000002f0e0d7211 */ /* 0x000fe200030f16ff */
[----:B------:R3:W-:Y:S01]  /*6c2d0*/  @P4 STG.E [R8.64], R63 ;  /* 0x0000003f08004986 */ /* 0x0007e2000c101908 */
[----:B------:R-:W-:-:S03]  /*6c2e0*/  LEA R46, P6, R0, R46, 0x2 ;  /* 0x0000002e002e7211 */ /* 0x000fc600078c10ff */
[----:B------:R3:W-:Y:S04]  /*6c2f0*/  @P3 STG.E [R10.64], R66 ;  /* 0x000000420a003986 */ /* 0x0007e8000c101908 */
[----:B------:R3:W-:Y:S01]  /*6c300*/  @P2 STG.E [R2.64], R67 ;  /* 0x0000004302002986 */ /* 0x0007e2000c101908 */
[----:B------:R-:W-:-:S03]  /*6c310*/  LEA.HI.X.SX32 R47, R0, R47, 0x2, P6 ;  /* 0x0000002f002f7211 */ /* 0x000fc600030f16ff */
[----:B------:R3:W-:Y:S01]  /*6c320*/  @P1 STG.E [R12.64], R70 ;  /* 0x000000460c001986 */ /* 0x0007e2000c101908 */
[----:B------:R-:W-:Y:S05]  /*6c330*/  @!P0 EXIT ;  /* 0x000000000000894d */ /* 0x000fea0003800000 */
[----:B------:R-:W-:Y:S01]  /*6c340*/  STG.E [R46.64], R71 ;  /* 0x000000472e007986 */ /* 0x000fe2000c101908 */
[----:B------:R-:W-:Y:S05]  /*6c350*/  EXIT ;  /* 0x000000000000794d */ /* 0x000fea0003800000 */
.L_x_2:
[----:B------:R-:W-:-:S00]  /*6c360*/  BRA `(.L_x_2) ;  /* 0xfffffff000007947 */ /* 0x000fc0000383ffff */
[----:B------:R-:W-:-:S00]  /*6c370*/  NOP ;  /* 0x0000000000007918 */ /* 0x000fc00000000000 */
        /* <DEDUP_REMOVED lines=8> */
.L_x_3:


//--------------------- .nv.shared.matmul_kernel  --------------------------
	.section	.nv.shared.matmul_kernel,"aw",@nobits
	.sectionflags	@""
	.align	16
